//
// Generated by NVIDIA NVVM Compiler
//
// Compiler Build ID: CL-36424714
// Cuda compilation tools, release 13.0, V13.0.88
// Based on NVVM 20.0.0
//

.version 9.0
.target sm_100
.address_size 64

	// .globl	default_function_kernel_40

.visible .entry default_function_kernel_40(
	.param .u64 .ptr .align 1 default_function_kernel_40_param_0,
	.param .u64 .ptr .align 1 default_function_kernel_40_param_1,
	.param .u64 .ptr .align 1 default_function_kernel_40_param_2
)
.maxntid 1024
{
	.reg .pred 	%p<5>;
	.reg .b32 	%r<22>;
	.reg .b32 	%f<31>;
	.reg .b64 	%rd<15>;

	ld.param.u64 	%rd4, [default_function_kernel_40_param_0];
	ld.param.u64 	%rd5, [default_function_kernel_40_param_1];
	ld.param.u64 	%rd6, [default_function_kernel_40_param_2];
	cvta.to.global.u64 	%rd1, %rd6;
	cvta.to.global.u64 	%rd2, %rd5;
	cvta.to.global.u64 	%rd7, %rd4;
	mov.u32 	%r1, %ctaid.x;
	shl.b32 	%r6, %r1, 4;
	mov.u32 	%r2, %tid.x;
	shr.u32 	%r7, %r2, 6;
	or.b32  	%r3, %r6, %r7;
	setp.gt.u32 	%p1, %r3, 224;
	shl.b32 	%r8, %r1, 10;
	or.b32  	%r4, %r8, %r2;
	mul.wide.u32 	%rd8, %r4, 4;
	add.s64 	%rd3, %rd7, %rd8;
	@%p1 bra 	$L__BB0_2;
	mov.b32 	%r9, 0;
	st.global.u32 	[%rd3], %r9;
$L__BB0_2:
	setp.gt.u32 	%p2, %r3, 224;
	shl.b32 	%r10, %r1, 7;
	shr.u32 	%r11, %r2, 3;
	or.b32  	%r12, %r10, %r11;
	mul.hi.u32 	%r13, %r12, -2004318071;
	shr.u32 	%r14, %r13, 3;
	mad.lo.s32 	%r15, %r1, -960, %r4;
	mul.hi.u32 	%r16, %r15, -2004318071;
	shr.u32 	%r17, %r16, 6;
	mul.lo.s32 	%r18, %r17, 120;
	sub.s32 	%r19, %r15, %r18;
	mad.lo.s32 	%r5, %r14, 122, %r19;
	@%p2 bra 	$L__BB0_4;
	ld.global.f32 	%f1, [%rd3];
	mul.wide.u32 	%rd9, %r5, 4;
	add.s64 	%rd10, %rd2, %rd9;
	ld.global.nc.f32 	%f2, [%rd10];
	ld.global.nc.f32 	%f3, [%rd1];
	fma.rn.f32 	%f4, %f2, %f3, %f1;
	ld.global.nc.f32 	%f5, [%rd10+4];
	ld.global.nc.f32 	%f6, [%rd1+4];
	fma.rn.f32 	%f7, %f5, %f6, %f4;
	ld.global.nc.f32 	%f8, [%rd10+8];
	ld.global.nc.f32 	%f9, [%rd1+8];
	fma.rn.f32 	%f10, %f8, %f9, %f7;
	st.global.f32 	[%rd3], %f10;
$L__BB0_4:
	setp.gt.u32 	%p3, %r3, 224;
	@%p3 bra 	$L__BB0_6;
	add.s32 	%r20, %r5, 122;
	ld.global.f32 	%f11, [%rd3];
	mul.wide.u32 	%rd11, %r20, 4;
	add.s64 	%rd12, %rd2, %rd11;
	ld.global.nc.f32 	%f12, [%rd12];
	ld.global.nc.f32 	%f13, [%rd1+12];
	fma.rn.f32 	%f14, %f12, %f13, %f11;
	ld.global.nc.f32 	%f15, [%rd12+4];
	ld.global.nc.f32 	%f16, [%rd1+16];
	fma.rn.f32 	%f17, %f15, %f16, %f14;
	ld.global.nc.f32 	%f18, [%rd12+8];
	ld.global.nc.f32 	%f19, [%rd1+20];
	fma.rn.f32 	%f20, %f18, %f19, %f17;
	st.global.f32 	[%rd3], %f20;
$L__BB0_6:
	setp.gt.u32 	%p4, %r3, 224;
	@%p4 bra 	$L__BB0_8;
	add.s32 	%r21, %r5, 244;
	ld.global.f32 	%f21, [%rd3];
	mul.wide.u32 	%rd13, %r21, 4;
	add.s64 	%rd14, %rd2, %rd13;
	ld.global.nc.f32 	%f22, [%rd14];
	ld.global.nc.f32 	%f23, [%rd1+24];
	fma.rn.f32 	%f24, %f22, %f23, %f21;
	ld.global.nc.f32 	%f25, [%rd14+4];
	ld.global.nc.f32 	%f26, [%rd1+28];
	fma.rn.f32 	%f27, %f25, %f26, %f24;
	ld.global.nc.f32 	%f28, [%rd14+8];
	ld.global.nc.f32 	%f29, [%rd1+32];
	fma.rn.f32 	%f30, %f28, %f29, %f27;
	st.global.f32 	[%rd3], %f30;
$L__BB0_8:
	ret;

}
	// .globl	default_function_kernel_10
.visible .entry default_function_kernel_10(
	.param .u64 .ptr .align 1 default_function_kernel_10_param_0,
	.param .u64 .ptr .align 1 default_function_kernel_10_param_1,
	.param .u64 .ptr .align 1 default_function_kernel_10_param_2
)
.maxntid 1024
{
	.reg .pred 	%p<5>;
	.reg .b32 	%r<22>;
	.reg .b32 	%f<31>;
	.reg .b64 	%rd<15>;

	ld.param.u64 	%rd4, [default_function_kernel_10_param_0];
	ld.param.u64 	%rd5, [default_function_kernel_10_param_1];
	ld.param.u64 	%rd6, [default_function_kernel_10_param_2];
	cvta.to.global.u64 	%rd1, %rd6;
	cvta.to.global.u64 	%rd2, %rd5;
	cvta.to.global.u64 	%rd7, %rd4;
	mov.u32 	%r1, %ctaid.x;
	shl.b32 	%r6, %r1, 4;
	mov.u32 	%r2, %tid.x;
	shr.u32 	%r7, %r2, 6;
	or.b32  	%r3, %r6, %r7;
	setp.gt.u32 	%p1, %r3, 224;
	shl.b32 	%r8, %r1, 10;
	or.b32  	%r4, %r8, %r2;
	mul.wide.u32 	%rd8, %r4, 4;
	add.s64 	%rd3, %rd7, %rd8;
	@%p1 bra 	$L__BB1_2;
	mov.b32 	%r9, 0;
	st.global.u32 	[%rd3], %r9;
$L__BB1_2:
	setp.gt.u32 	%p2, %r3, 224;
	shl.b32 	%r10, %r1, 7;
	shr.u32 	%r11, %r2, 3;
	or.b32  	%r12, %r10, %r11;
	mul.hi.u32 	%r13, %r12, -2004318071;
	shr.u32 	%r14, %r13, 3;
	mad.lo.s32 	%r15, %r1, -960, %r4;
	mul.hi.u32 	%r16, %r15, -2004318071;
	shr.u32 	%r17, %r16, 6;
	mul.lo.s32 	%r18, %r17, 120;
	sub.s32 	%r19, %r15, %r18;
	mad.lo.s32 	%r5, %r14, 122, %r19;
	@%p2 bra 	$L__BB1_4;
	ld.global.f32 	%f1, [%rd3];
	mul.wide.u32 	%rd9, %r5, 4;
	add.s64 	%rd10, %rd2, %rd9;
	ld.global.nc.f32 	%f2, [%rd10];
	ld.global.nc.f32 	%f3, [%rd1];
	fma.rn.f32 	%f4, %f2, %f3, %f1;
	ld.global.nc.f32 	%f5, [%rd10+4];
	ld.global.nc.f32 	%f6, [%rd1+4];
	fma.rn.f32 	%f7, %f5, %f6, %f4;
	ld.global.nc.f32 	%f8, [%rd10+8];
	ld.global.nc.f32 	%f9, [%rd1+8];
	fma.rn.f32 	%f10, %f8, %f9, %f7;
	st.global.f32 	[%rd3], %f10;
$L__BB1_4:
	setp.gt.u32 	%p3, %r3, 224;
	@%p3 bra 	$L__BB1_6;
	add.s32 	%r20, %r5, 122;
	ld.global.f32 	%f11, [%rd3];
	mul.wide.u32 	%rd11, %r20, 4;
	add.s64 	%rd12, %rd2, %rd11;
	ld.global.nc.f32 	%f12, [%rd12];
	ld.global.nc.f32 	%f13, [%rd1+12];
	fma.rn.f32 	%f14, %f12, %f13, %f11;
	ld.global.nc.f32 	%f15, [%rd12+4];
	ld.global.nc.f32 	%f16, [%rd1+16];
	fma.rn.f32 	%f17, %f15, %f16, %f14;
	ld.global.nc.f32 	%f18, [%rd12+8];
	ld.global.nc.f32 	%f19, [%rd1+20];
	fma.rn.f32 	%f20, %f18, %f19, %f17;
	st.global.f32 	[%rd3], %f20;
$L__BB1_6:
	setp.gt.u32 	%p4, %r3, 224;
	@%p4 bra 	$L__BB1_8;
	add.s32 	%r21, %r5, 244;
	ld.global.f32 	%f21, [%rd3];
	mul.wide.u32 	%rd13, %r21, 4;
	add.s64 	%rd14, %rd2, %rd13;
	ld.global.nc.f32 	%f22, [%rd14];
	ld.global.nc.f32 	%f23, [%rd1+24];
	fma.rn.f32 	%f24, %f22, %f23, %f21;
	ld.global.nc.f32 	%f25, [%rd14+4];
	ld.global.nc.f32 	%f26, [%rd1+28];
	fma.rn.f32 	%f27, %f25, %f26, %f24;
	ld.global.nc.f32 	%f28, [%rd14+8];
	ld.global.nc.f32 	%f29, [%rd1+32];
	fma.rn.f32 	%f30, %f28, %f29, %f27;
	st.global.f32 	[%rd3], %f30;
$L__BB1_8:
	ret;

}
	// .globl	default_function_kernel_39
.visible .entry default_function_kernel_39(
	.param .u64 .ptr .align 1 default_function_kernel_39_param_0,
	.param .u64 .ptr .align 1 default_function_kernel_39_param_1
)
.maxntid 1024
{
	.reg .pred 	%p<2>;
	.reg .b32 	%r<8>;
	.reg .b32 	%f<2>;
	.reg .b64 	%rd<8>;

	ld.param.u64 	%rd1, [default_function_kernel_39_param_0];
	ld.param.u64 	%rd2, [default_function_kernel_39_param_1];
	mov.u32 	%r1, %ctaid.x;
	shl.b32 	%r3, %r1, 8;
	mov.u32 	%r2, %tid.x;
	shr.u32 	%r4, %r2, 2;
	or.b32  	%r5, %r3, %r4;
	setp.gt.u32 	%p1, %r5, 3720;
	@%p1 bra 	$L__BB2_2;
	cvta.to.global.u64 	%rd3, %rd2;
	cvta.to.global.u64 	%rd4, %rd1;
	shl.b32 	%r6, %r1, 10;
	or.b32  	%r7, %r6, %r2;
	mul.wide.u32 	%rd5, %r7, 4;
	add.s64 	%rd6, %rd3, %rd5;
	ld.global.nc.f32 	%f1, [%rd6];
	add.s64 	%rd7, %rd4, %rd5;
	st.global.f32 	[%rd7], %f1;
$L__BB2_2:
	ret;

}
	// .globl	default_function_kernel_69
.visible .entry default_function_kernel_69(
	.param .u64 .ptr .align 1 default_function_kernel_69_param_0,
	.param .u64 .ptr .align 1 default_function_kernel_69_param_1,
	.param .u64 .ptr .align 1 default_function_kernel_69_param_2
)
.maxntid 1024
{
	.reg .pred 	%p<3>;
	.reg .b16 	%rs<5>;
	.reg .b32 	%r<31>;
	.reg .b32 	%f<5>;
	.reg .b64 	%rd<13>;

	ld.param.u64 	%rd1, [default_function_kernel_69_param_0];
	ld.param.u64 	%rd2, [default_function_kernel_69_param_1];
	ld.param.u64 	%rd3, [default_function_kernel_69_param_2];
	mov.u32 	%r1, %ctaid.x;
	shl.b32 	%r4, %r1, 7;
	mov.u32 	%r2, %tid.x;
	shr.u32 	%r5, %r2, 3;
	or.b32  	%r6, %r4, %r5;
	setp.gt.u32 	%p1, %r6, 3720;
	@%p1 bra 	$L__BB3_5;
	shl.b32 	%r7, %r1, 8;
	shr.u32 	%r8, %r2, 2;
	or.b32  	%r3, %r7, %r8;
	setp.lt.u32 	%p2, %r3, 3721;
	@%p2 bra 	$L__BB3_3;
	mul.hi.u32 	%r11, %r3, -1931061619;
	shr.u32 	%r12, %r11, 11;
	shl.b32 	%r13, %r1, 9;
	shr.u32 	%r14, %r2, 1;
	or.b32  	%r15, %r13, %r14;
	mul.hi.u32 	%r16, %r15, -1931061619;
	shr.u32 	%r17, %r16, 12;
	mul.lo.s32 	%r18, %r17, 7442;
	sub.s32 	%r19, %r15, %r18;
	cvt.u16.u32 	%rs1, %r19;
	mul.hi.u16 	%rs2, %rs1, 8595;
	shr.u16 	%rs3, %rs2, 3;
	mul.lo.s16 	%rs4, %rs3, 120;
	cvt.u32.u16 	%r20, %rs4;
	mad.lo.s32 	%r21, %r1, 48, %r2;
	mul.hi.u32 	%r22, %r21, 1126548799;
	shr.u32 	%r23, %r22, 5;
	mul.lo.s32 	%r24, %r23, 122;
	sub.s32 	%r25, %r21, %r24;
	mad.lo.s32 	%r26, %r12, 14400, %r25;
	add.s32 	%r27, %r26, %r20;
	add.s32 	%r28, %r27, -14400;
	cvta.to.global.u64 	%rd7, %rd2;
	mul.wide.u32 	%rd8, %r28, 4;
	add.s64 	%rd9, %rd7, %rd8;
	ld.global.nc.f32 	%f4, [%rd9];
	bra.uni 	$L__BB3_4;
$L__BB3_3:
	shl.b32 	%r9, %r1, 10;
	or.b32  	%r10, %r9, %r2;
	cvta.to.global.u64 	%rd4, %rd3;
	mul.wide.u32 	%rd5, %r10, 4;
	add.s64 	%rd6, %rd4, %rd5;
	ld.global.nc.f32 	%f4, [%rd6];
$L__BB3_4:
	shl.b32 	%r29, %r1, 10;
	or.b32  	%r30, %r29, %r2;
	cvta.to.global.u64 	%rd10, %rd1;
	mul.wide.u32 	%rd11, %r30, 4;
	add.s64 	%rd12, %rd10, %rd11;
	st.global.f32 	[%rd12], %f4;
$L__BB3_5:
	ret;

}
	// .globl	default_function_kernel_66
.visible .entry default_function_kernel_66(
	.param .u64 .ptr .align 1 default_function_kernel_66_param_0,
	.param .u64 .ptr .align 1 default_function_kernel_66_param_1
)
.maxntid 1024
{
	.reg .pred 	%p<2>;
	.reg .b32 	%r<8>;
	.reg .b32 	%f<2>;
	.reg .b64 	%rd<8>;

	ld.param.u64 	%rd1, [default_function_kernel_66_param_0];
	ld.param.u64 	%rd2, [default_function_kernel_66_param_1];
	mov.u32 	%r1, %ctaid.x;
	shl.b32 	%r3, %r1, 8;
	mov.u32 	%r2, %tid.x;
	shr.u32 	%r4, %r2, 2;
	or.b32  	%r5, %r3, %r4;
	setp.gt.u32 	%p1, %r5, 3720;
	@%p1 bra 	$L__BB4_2;
	cvta.to.global.u64 	%rd3, %rd2;
	cvta.to.global.u64 	%rd4, %rd1;
	shl.b32 	%r6, %r1, 10;
	or.b32  	%r7, %r6, %r2;
	mul.wide.u32 	%rd5, %r7, 4;
	add.s64 	%rd6, %rd3, %rd5;
	ld.global.nc.f32 	%f1, [%rd6];
	add.s64 	%rd7, %rd4, %rd5;
	st.global.f32 	[%rd7], %f1;
$L__BB4_2:
	ret;

}
	// .globl	default_function_kernel_32
.visible .entry default_function_kernel_32(
	.param .u64 .ptr .align 1 default_function_kernel_32_param_0,
	.param .u64 .ptr .align 1 default_function_kernel_32_param_1
)
.maxntid 1024
{
	.reg .pred 	%p<5>;
	.reg .b16 	%rs<8>;
	.reg .b32 	%r<37>;
	.reg .b32 	%f<8>;
	.reg .b64 	%rd<9>;

	ld.param.u64 	%rd1, [default_function_kernel_32_param_0];
	ld.param.u64 	%rd2, [default_function_kernel_32_param_1];
	mov.u32 	%r1, %ctaid.x;
	shl.b32 	%r6, %r1, 5;
	mov.u32 	%r2, %tid.x;
	shr.u32 	%r7, %r2, 5;
	or.b32  	%r8, %r6, %r7;
	setp.gt.u32 	%p1, %r8, 960;
	mov.f32 	%f7, 0fFF7FFFFD;
	@%p1 bra 	$L__BB5_6;
	shl.b32 	%r9, %r1, 8;
	shr.u32 	%r10, %r2, 2;
	or.b32  	%r11, %r9, %r10;
	mul.hi.u32 	%r12, %r11, -2006701681;
	shr.u32 	%r13, %r12, 11;
	mul.lo.s32 	%r14, %r13, 3844;
	sub.s32 	%r3, %r11, %r14;
	setp.lt.u32 	%p2, %r3, 31;
	@%p2 bra 	$L__BB5_5;
	shl.b32 	%r15, %r1, 10;
	or.b32  	%r4, %r15, %r2;
	mul.hi.u32 	%r16, %r4, -2006701681;
	shr.u32 	%r17, %r16, 13;
	mul.lo.s32 	%r18, %r17, 15376;
	sub.s32 	%r19, %r4, %r18;
	setp.gt.u32 	%p3, %r19, 15251;
	@%p3 bra 	$L__BB5_5;
	mad.lo.s32 	%r20, %r1, -992, %r4;
	shr.u32 	%r21, %r20, 2;
	mul.hi.u32 	%r22, %r21, 554189329;
	shr.u32 	%r23, %r22, 2;
	mul.lo.s32 	%r24, %r23, 124;
	sub.s32 	%r5, %r20, %r24;
	add.s32 	%r25, %r5, -1;
	setp.gt.u32 	%p4, %r25, 121;
	@%p4 bra 	$L__BB5_5;
	shl.b32 	%r26, %r1, 6;
	shr.u32 	%r27, %r2, 4;
	or.b32  	%r28, %r26, %r27;
	mul.hi.u32 	%r29, %r28, -2006701681;
	shr.u32 	%r30, %r29, 9;
	cvt.u16.u32 	%rs1, %r3;
	mul.hi.u16 	%rs2, %rs1, 2115;
	sub.s16 	%rs3, %rs1, %rs2;
	shr.u16 	%rs4, %rs3, 1;
	add.s16 	%rs5, %rs4, %rs2;
	shr.u16 	%rs6, %rs5, 4;
	mul.lo.s16 	%rs7, %rs6, 122;
	cvt.u32.u16 	%r31, %rs7;
	mad.lo.s32 	%r32, %r30, 14884, %r5;
	add.s32 	%r33, %r32, %r31;
	add.s32 	%r34, %r33, -123;
	cvta.to.global.u64 	%rd3, %rd1;
	mul.wide.u32 	%rd4, %r34, 4;
	add.s64 	%rd5, %rd3, %rd4;
	ld.global.nc.f32 	%f7, [%rd5];
$L__BB5_5:
	shl.b32 	%r35, %r1, 10;
	or.b32  	%r36, %r35, %r2;
	cvta.to.global.u64 	%rd6, %rd2;
	mul.wide.u32 	%rd7, %r36, 4;
	add.s64 	%rd8, %rd6, %rd7;
	st.global.f32 	[%rd8], %f7;
$L__BB5_6:
	ret;

}
	// .globl	default_function_kernel_26
.visible .entry default_function_kernel_26(
	.param .u64 .ptr .align 1 default_function_kernel_26_param_0,
	.param .u64 .ptr .align 1 default_function_kernel_26_param_1,
	.param .u64 .ptr .align 1 default_function_kernel_26_param_2
)
.maxntid 1024
{
	.reg .pred 	%p<2>;
	.reg .b32 	%r<8>;
	.reg .b32 	%f<4>;
	.reg .b64 	%rd<10>;

	ld.param.u64 	%rd1, [default_function_kernel_26_param_0];
	ld.param.u64 	%rd2, [default_function_kernel_26_param_1];
	ld.param.u64 	%rd3, [default_function_kernel_26_param_2];
	mov.u32 	%r1, %ctaid.x;
	shl.b32 	%r3, %r1, 8;
	mov.u32 	%r2, %tid.x;
	shr.u32 	%r4, %r2, 2;
	or.b32  	%r5, %r3, %r4;
	setp.gt.u32 	%p1, %r5, 3720;
	@%p1 bra 	$L__BB6_2;
	cvta.to.global.u64 	%rd4, %rd1;
	cvta.to.global.u64 	%rd5, %rd2;
	cvta.to.global.u64 	%rd6, %rd3;
	shl.b32 	%r6, %r1, 10;
	or.b32  	%r7, %r6, %r2;
	mul.wide.u32 	%rd7, %r7, 4;
	add.s64 	%rd8, %rd4, %rd7;
	add.s64 	%rd9, %rd5, %rd7;
	ld.global.nc.f32 	%f1, [%rd9];
	ld.global.nc.f32 	%f2, [%rd6];
	fma.rn.f32 	%f3, %f1, %f2, 0f00000000;
	st.global.f32 	[%rd8], %f3;
$L__BB6_2:
	ret;

}
	// .globl	default_function_kernel_2
.visible .entry default_function_kernel_2(
	.param .u64 .ptr .align 1 default_function_kernel_2_param_0
)
.maxntid 1024
{
	.reg .pred 	%p<2>;
	.reg .b32 	%r<8>;
	.reg .b32 	%f<3>;
	.reg .b64 	%rd<5>;

	ld.param.u64 	%rd1, [default_function_kernel_2_param_0];
	mov.u32 	%r1, %ctaid.x;
	shl.b32 	%r3, %r1, 8;
	mov.u32 	%r2, %tid.x;
	shr.u32 	%r4, %r2, 2;
	or.b32  	%r5, %r3, %r4;
	setp.gt.u32 	%p1, %r5, 3720;
	@%p1 bra 	$L__BB7_2;
	cvta.to.global.u64 	%rd2, %rd1;
	shl.b32 	%r6, %r1, 10;
	or.b32  	%r7, %r6, %r2;
	mul.wide.u32 	%rd3, %r7, 4;
	add.s64 	%rd4, %rd2, %rd3;
	ld.global.f32 	%f1, [%rd4];
	max.f32 	%f2, %f1, 0f00000000;
	st.global.f32 	[%rd4], %f2;
$L__BB7_2:
	ret;

}
	// .globl	default_function_kernel_13
.visible .entry default_function_kernel_13(
	.param .u64 .ptr .align 1 default_function_kernel_13_param_0,
	.param .u64 .ptr .align 1 default_function_kernel_13_param_1
)
.maxntid 1024
{
	.reg .pred 	%p<2>;
	.reg .b32 	%r<8>;
	.reg .b32 	%f<2>;
	.reg .b64 	%rd<8>;

	ld.param.u64 	%rd1, [default_function_kernel_13_param_0];
	ld.param.u64 	%rd2, [default_function_kernel_13_param_1];
	mov.u32 	%r1, %ctaid.x;
	shl.b32 	%r3, %r1, 7;
	mov.u32 	%r2, %tid.x;
	shr.u32 	%r4, %r2, 3;
	or.b32  	%r5, %r3, %r4;
	setp.gt.u32 	%p1, %r5, 3720;
	@%p1 bra 	$L__BB8_2;
	cvta.to.global.u64 	%rd3, %rd2;
	cvta.to.global.u64 	%rd4, %rd1;
	shl.b32 	%r6, %r1, 10;
	or.b32  	%r7, %r6, %r2;
	mul.wide.u32 	%rd5, %r7, 4;
	add.s64 	%rd6, %rd3, %rd5;
	ld.global.nc.f32 	%f1, [%rd6];
	add.s64 	%rd7, %rd4, %rd5;
	st.global.f32 	[%rd7], %f1;
$L__BB8_2:
	ret;

}
	// .globl	default_function_kernel_45
.visible .entry default_function_kernel_45(
	.param .u64 .ptr .align 1 default_function_kernel_45_param_0,
	.param .u64 .ptr .align 1 default_function_kernel_45_param_1
)
.maxntid 1024
{
	.reg .pred 	%p<2>;
	.reg .b32 	%r<8>;
	.reg .b32 	%f<2>;
	.reg .b64 	%rd<8>;

	ld.param.u64 	%rd1, [default_function_kernel_45_param_0];
	ld.param.u64 	%rd2, [default_function_kernel_45_param_1];
	mov.u32 	%r1, %ctaid.x;
	shl.b32 	%r3, %r1, 8;
	mov.u32 	%r2, %tid.x;
	shr.u32 	%r4, %r2, 2;
	or.b32  	%r5, %r3, %r4;
	setp.gt.u32 	%p1, %r5, 3720;
	@%p1 bra 	$L__BB9_2;
	cvta.to.global.u64 	%rd3, %rd1;
	cvta.to.global.u64 	%rd4, %rd2;
	shl.b32 	%r6, %r1, 10;
	or.b32  	%r7, %r6, %r2;
	mul.wide.u32 	%rd5, %r7, 4;
	add.s64 	%rd6, %rd3, %rd5;
	ld.global.nc.f32 	%f1, [%rd6];
	add.s64 	%rd7, %rd4, %rd5;
	st.global.f32 	[%rd7], %f1;
$L__BB9_2:
	ret;

}
	// .globl	default_function_kernel_11
.visible .entry default_function_kernel_11(
	.param .u64 .ptr .align 1 default_function_kernel_11_param_0
)
.maxntid 1024
{
	.reg .pred 	%p<2>;
	.reg .b32 	%r<8>;
	.reg .b32 	%f<3>;
	.reg .b64 	%rd<5>;

	ld.param.u64 	%rd1, [default_function_kernel_11_param_0];
	mov.u32 	%r1, %ctaid.x;
	shl.b32 	%r3, %r1, 4;
	mov.u32 	%r2, %tid.x;
	shr.u32 	%r4, %r2, 6;
	or.b32  	%r5, %r3, %r4;
	setp.gt.u32 	%p1, %r5, 224;
	@%p1 bra 	$L__BB10_2;
	cvta.to.global.u64 	%rd2, %rd1;
	shl.b32 	%r6, %r1, 10;
	or.b32  	%r7, %r6, %r2;
	mul.wide.u32 	%rd3, %r7, 4;
	add.s64 	%rd4, %rd2, %rd3;
	ld.global.f32 	%f1, [%rd4];
	max.f32 	%f2, %f1, 0f00000000;
	st.global.f32 	[%rd4], %f2;
$L__BB10_2:
	ret;

}
	// .globl	default_function_kernel_25
.visible .entry default_function_kernel_25(
	.param .u64 .ptr .align 1 default_function_kernel_25_param_0,
	.param .u64 .ptr .align 1 default_function_kernel_25_param_1
)
.maxntid 1024
{
	.reg .pred 	%p<2>;
	.reg .b32 	%r<8>;
	.reg .b32 	%f<2>;
	.reg .b64 	%rd<8>;

	ld.param.u64 	%rd1, [default_function_kernel_25_param_0];
	ld.param.u64 	%rd2, [default_function_kernel_25_param_1];
	mov.u32 	%r1, %ctaid.x;
	shl.b32 	%r3, %r1, 8;
	mov.u32 	%r2, %tid.x;
	shr.u32 	%r4, %r2, 2;
	or.b32  	%r5, %r3, %r4;
	setp.gt.u32 	%p1, %r5, 3720;
	@%p1 bra 	$L__BB11_2;
	cvta.to.global.u64 	%rd3, %rd1;
	cvta.to.global.u64 	%rd4, %rd2;
	shl.b32 	%r6, %r1, 10;
	or.b32  	%r7, %r6, %r2;
	mul.wide.u32 	%rd5, %r7, 4;
	add.s64 	%rd6, %rd3, %rd5;
	ld.global.nc.f32 	%f1, [%rd6];
	add.s64 	%rd7, %rd4, %rd5;
	st.global.f32 	[%rd7], %f1;
$L__BB11_2:
	ret;

}
	// .globl	default_function_kernel_23
.visible .entry default_function_kernel_23(
	.param .u64 .ptr .align 1 default_function_kernel_23_param_0,
	.param .u64 .ptr .align 1 default_function_kernel_23_param_1,
	.param .u64 .ptr .align 1 default_function_kernel_23_param_2
)
.maxntid 1024
{
	.reg .pred 	%p<3>;
	.reg .b32 	%r<9>;
	.reg .b32 	%f<8>;
	.reg .b64 	%rd<11>;

	ld.param.u64 	%rd2, [default_function_kernel_23_param_0];
	ld.param.u64 	%rd4, [default_function_kernel_23_param_1];
	ld.param.u64 	%rd3, [default_function_kernel_23_param_2];
	cvta.to.global.u64 	%rd5, %rd4;
	mov.u32 	%r3, %ctaid.x;
	shl.b32 	%r4, %r3, 8;
	mov.u32 	%r5, %tid.x;
	shr.u32 	%r6, %r5, 2;
	or.b32  	%r1, %r4, %r6;
	setp.gt.u32 	%p1, %r1, 3720;
	shl.b32 	%r7, %r3, 10;
	or.b32  	%r2, %r7, %r5;
	mul.wide.u32 	%rd6, %r2, 4;
	add.s64 	%rd1, %rd5, %rd6;
	@%p1 bra 	$L__BB12_2;
	mov.b32 	%r8, 0;
	st.global.u32 	[%rd1], %r8;
$L__BB12_2:
	setp.gt.u32 	%p2, %r1, 3720;
	@%p2 bra 	$L__BB12_4;
	cvta.to.global.u64 	%rd7, %rd3;
	ld.global.f32 	%f1, [%rd1];
	cvta.to.global.u64 	%rd8, %rd2;
	add.s64 	%rd10, %rd8, %rd6;
	ld.global.nc.f32 	%f2, [%rd10];
	ld.global.nc.f32 	%f3, [%rd7];
	fma.rn.f32 	%f4, %f2, %f3, %f1;
	ld.global.nc.f32 	%f5, [%rd10+59536];
	ld.global.nc.f32 	%f6, [%rd7+4];
	fma.rn.f32 	%f7, %f5, %f6, %f4;
	st.global.f32 	[%rd1], %f7;
$L__BB12_4:
	ret;

}
	// .globl	default_function_kernel_34
.visible .entry default_function_kernel_34(
	.param .u64 .ptr .align 1 default_function_kernel_34_param_0,
	.param .u64 .ptr .align 1 default_function_kernel_34_param_1,
	.param .u64 .ptr .align 1 default_function_kernel_34_param_2
)
.maxntid 1024
{
	.reg .pred 	%p<3>;
	.reg .b32 	%r<9>;
	.reg .b32 	%f<8>;
	.reg .b64 	%rd<11>;

	ld.param.u64 	%rd2, [default_function_kernel_34_param_0];
	ld.param.u64 	%rd4, [default_function_kernel_34_param_1];
	ld.param.u64 	%rd3, [default_function_kernel_34_param_2];
	cvta.to.global.u64 	%rd5, %rd4;
	mov.u32 	%r3, %ctaid.x;
	shl.b32 	%r4, %r3, 8;
	mov.u32 	%r5, %tid.x;
	shr.u32 	%r6, %r5, 2;
	or.b32  	%r1, %r4, %r6;
	setp.gt.u32 	%p1, %r1, 3720;
	shl.b32 	%r7, %r3, 10;
	or.b32  	%r2, %r7, %r5;
	mul.wide.u32 	%rd6, %r2, 4;
	add.s64 	%rd1, %rd5, %rd6;
	@%p1 bra 	$L__BB13_2;
	mov.b32 	%r8, 0;
	st.global.u32 	[%rd1], %r8;
$L__BB13_2:
	setp.gt.u32 	%p2, %r1, 3720;
	@%p2 bra 	$L__BB13_4;
	cvta.to.global.u64 	%rd7, %rd3;
	ld.global.f32 	%f1, [%rd1];
	cvta.to.global.u64 	%rd8, %rd2;
	add.s64 	%rd10, %rd8, %rd6;
	ld.global.nc.f32 	%f2, [%rd10];
	ld.global.nc.f32 	%f3, [%rd7];
	fma.rn.f32 	%f4, %f2, %f3, %f1;
	ld.global.nc.f32 	%f5, [%rd10+59536];
	ld.global.nc.f32 	%f6, [%rd7+4];
	fma.rn.f32 	%f7, %f5, %f6, %f4;
	st.global.f32 	[%rd1], %f7;
$L__BB13_4:
	ret;

}
	// .globl	default_function_kernel_63
.visible .entry default_function_kernel_63(
	.param .u64 .ptr .align 1 default_function_kernel_63_param_0,
	.param .u64 .ptr .align 1 default_function_kernel_63_param_1
)
.maxntid 1024
{
	.reg .pred 	%p<2>;
	.reg .b32 	%r<8>;
	.reg .b32 	%f<2>;
	.reg .b64 	%rd<8>;

	ld.param.u64 	%rd1, [default_function_kernel_63_param_0];
	ld.param.u64 	%rd2, [default_function_kernel_63_param_1];
	mov.u32 	%r1, %ctaid.x;
	shl.b32 	%r3, %r1, 8;
	mov.u32 	%r2, %tid.x;
	shr.u32 	%r4, %r2, 2;
	or.b32  	%r5, %r3, %r4;
	setp.gt.u32 	%p1, %r5, 3720;
	@%p1 bra 	$L__BB14_2;
	cvta.to.global.u64 	%rd3, %rd1;
	cvta.to.global.u64 	%rd4, %rd2;
	shl.b32 	%r6, %r1, 10;
	or.b32  	%r7, %r6, %r2;
	mul.wide.u32 	%rd5, %r7, 4;
	add.s64 	%rd6, %rd3, %rd5;
	ld.global.nc.f32 	%f1, [%rd6];
	add.s64 	%rd7, %rd4, %rd5;
	st.global.f32 	[%rd7], %f1;
$L__BB14_2:
	ret;

}
	// .globl	default_function_kernel_18
.visible .entry default_function_kernel_18(
	.param .u64 .ptr .align 1 default_function_kernel_18_param_0,
	.param .u64 .ptr .align 1 default_function_kernel_18_param_1
)
.maxntid 1024
{
	.reg .pred 	%p<2>;
	.reg .b32 	%r<8>;
	.reg .b32 	%f<3>;
	.reg .b64 	%rd<8>;

	ld.param.u64 	%rd1, [default_function_kernel_18_param_0];
	ld.param.u64 	%rd2, [default_function_kernel_18_param_1];
	mov.u32 	%r1, %ctaid.x;
	shl.b32 	%r3, %r1, 8;
	mov.u32 	%r2, %tid.x;
	shr.u32 	%r4, %r2, 2;
	or.b32  	%r5, %r3, %r4;
	setp.gt.u32 	%p1, %r5, 3720;
	@%p1 bra 	$L__BB15_2;
	cvta.to.global.u64 	%rd3, %rd1;
	cvta.to.global.u64 	%rd4, %rd2;
	shl.b32 	%r6, %r1, 10;
	or.b32  	%r7, %r6, %r2;
	mul.wide.u32 	%rd5, %r7, 4;
	add.s64 	%rd6, %rd3, %rd5;
	ld.global.nc.f32 	%f1, [%rd6];
	max.f32 	%f2, %f1, 0f00000000;
	add.s64 	%rd7, %rd4, %rd5;
	st.global.f32 	[%rd7], %f2;
$L__BB15_2:
	ret;

}
	// .globl	default_function_kernel_1
.visible .entry default_function_kernel_1(
	.param .u64 .ptr .align 1 default_function_kernel_1_param_0,
	.param .u64 .ptr .align 1 default_function_kernel_1_param_1,
	.param .u64 .ptr .align 1 default_function_kernel_1_param_2
)
.maxntid 1024
{
	.reg .pred 	%p<8>;
	.reg .b32 	%r<45>;
	.reg .b32 	%f<67>;
	.reg .b64 	%rd<27>;

	ld.param.u64 	%rd13, [default_function_kernel_1_param_0];
	ld.param.u64 	%rd14, [default_function_kernel_1_param_1];
	ld.param.u64 	%rd15, [default_function_kernel_1_param_2];
	cvta.to.global.u64 	%rd1, %rd15;
	cvta.to.global.u64 	%rd2, %rd14;
	cvta.to.global.u64 	%rd16, %rd13;
	mov.u32 	%r1, %ctaid.x;
	shl.b32 	%r18, %r1, 8;
	mov.u32 	%r2, %tid.x;
	shr.u32 	%r19, %r2, 2;
	or.b32  	%r3, %r18, %r19;
	setp.gt.u32 	%p1, %r3, 3720;
	shl.b32 	%r20, %r1, 10;
	or.b32  	%r4, %r20, %r2;
	mul.wide.u32 	%rd17, %r4, 4;
	add.s64 	%rd3, %rd16, %rd17;
	@%p1 bra 	$L__BB16_2;
	mov.b32 	%r21, 0;
	st.global.u32 	[%rd3], %r21;
$L__BB16_2:
	shl.b32 	%r23, %r1, 9;
	shr.u32 	%r24, %r2, 1;
	or.b32  	%r25, %r23, %r24;
	mul.hi.u32 	%r26, %r25, 1126548799;
	mad.lo.s32 	%r27, %r1, -976, %r4;
	shl.b32 	%r28, %r26, 3;
	and.b32  	%r29, %r28, -128;
	add.s32 	%r30, %r2, %r29;
	mad.lo.s32 	%r31, %r1, 48, %r30;
	mul.hi.u32 	%r32, %r27, 1126548799;
	shr.u32 	%r33, %r32, 5;
	mul.lo.s32 	%r34, %r33, 122;
	sub.s32 	%r43, %r31, %r34;
	add.s64 	%rd24, %rd1, 12;
	mov.b32 	%r40, 0;
	mov.u32 	%r39, %r43;
$L__BB16_3:
	setp.gt.u32 	%p2, %r3, 3720;
	@%p2 bra 	$L__BB16_5;
	ld.global.f32 	%f1, [%rd3];
	mul.wide.s32 	%rd18, %r39, 4;
	add.s64 	%rd19, %rd2, %rd18;
	ld.global.nc.f32 	%f2, [%rd19];
	ld.global.nc.f32 	%f3, [%rd24+-12];
	fma.rn.f32 	%f4, %f2, %f3, %f1;
	ld.global.nc.f32 	%f5, [%rd19+4];
	ld.global.nc.f32 	%f6, [%rd24+-8];
	fma.rn.f32 	%f7, %f5, %f6, %f4;
	ld.global.nc.f32 	%f8, [%rd19+8];
	ld.global.nc.f32 	%f9, [%rd24+-4];
	fma.rn.f32 	%f10, %f8, %f9, %f7;
	ld.global.nc.f32 	%f11, [%rd19+12];
	ld.global.nc.f32 	%f12, [%rd24];
	fma.rn.f32 	%f13, %f11, %f12, %f10;
	ld.global.nc.f32 	%f14, [%rd19+16];
	ld.global.nc.f32 	%f15, [%rd24+4];
	fma.rn.f32 	%f16, %f14, %f15, %f13;
	ld.global.nc.f32 	%f17, [%rd19+20];
	ld.global.nc.f32 	%f18, [%rd24+8];
	fma.rn.f32 	%f19, %f17, %f18, %f16;
	ld.global.nc.f32 	%f20, [%rd19+24];
	ld.global.nc.f32 	%f21, [%rd24+12];
	fma.rn.f32 	%f22, %f20, %f21, %f19;
	st.global.f32 	[%rd3], %f22;
$L__BB16_5:
	add.s32 	%r40, %r40, 1;
	add.s32 	%r39, %r39, 128;
	add.s64 	%rd24, %rd24, 28;
	setp.ne.s32 	%p3, %r40, 7;
	@%p3 bra 	$L__BB16_3;
	add.s64 	%rd25, %rd1, 220;
	mov.b32 	%r42, 0;
	mov.u32 	%r41, %r43;
$L__BB16_7:
	setp.gt.u32 	%p4, %r3, 3720;
	@%p4 bra 	$L__BB16_9;
	ld.global.f32 	%f23, [%rd3];
	add.s32 	%r36, %r41, 16384;
	mul.wide.s32 	%rd20, %r36, 4;
	add.s64 	%rd21, %rd2, %rd20;
	ld.global.nc.f32 	%f24, [%rd21];
	ld.global.nc.f32 	%f25, [%rd25+-24];
	fma.rn.f32 	%f26, %f24, %f25, %f23;
	ld.global.nc.f32 	%f27, [%rd21+4];
	ld.global.nc.f32 	%f28, [%rd25+-20];
	fma.rn.f32 	%f29, %f27, %f28, %f26;
	ld.global.nc.f32 	%f30, [%rd21+8];
	ld.global.nc.f32 	%f31, [%rd25+-16];
	fma.rn.f32 	%f32, %f30, %f31, %f29;
	ld.global.nc.f32 	%f33, [%rd21+12];
	ld.global.nc.f32 	%f34, [%rd25+-12];
	fma.rn.f32 	%f35, %f33, %f34, %f32;
	ld.global.nc.f32 	%f36, [%rd21+16];
	ld.global.nc.f32 	%f37, [%rd25+-8];
	fma.rn.f32 	%f38, %f36, %f37, %f35;
	ld.global.nc.f32 	%f39, [%rd21+20];
	ld.global.nc.f32 	%f40, [%rd25+-4];
	fma.rn.f32 	%f41, %f39, %f40, %f38;
	ld.global.nc.f32 	%f42, [%rd21+24];
	ld.global.nc.f32 	%f43, [%rd25];
	fma.rn.f32 	%f44, %f42, %f43, %f41;
	st.global.f32 	[%rd3], %f44;
$L__BB16_9:
	add.s32 	%r42, %r42, 1;
	add.s32 	%r41, %r41, 128;
	add.s64 	%rd25, %rd25, 28;
	setp.ne.s32 	%p5, %r42, 7;
	@%p5 bra 	$L__BB16_7;
	add.s64 	%rd26, %rd1, 416;
	mov.b32 	%r44, 0;
$L__BB16_11:
	setp.gt.u32 	%p6, %r3, 3720;
	@%p6 bra 	$L__BB16_13;
	ld.global.f32 	%f45, [%rd3];
	add.s32 	%r38, %r43, 32768;
	mul.wide.s32 	%rd22, %r38, 4;
	add.s64 	%rd23, %rd2, %rd22;
	ld.global.nc.f32 	%f46, [%rd23];
	ld.global.nc.f32 	%f47, [%rd26+-24];
	fma.rn.f32 	%f48, %f46, %f47, %f45;
	ld.global.nc.f32 	%f49, [%rd23+4];
	ld.global.nc.f32 	%f50, [%rd26+-20];
	fma.rn.f32 	%f51, %f49, %f50, %f48;
	ld.global.nc.f32 	%f52, [%rd23+8];
	ld.global.nc.f32 	%f53, [%rd26+-16];
	fma.rn.f32 	%f54, %f52, %f53, %f51;
	ld.global.nc.f32 	%f55, [%rd23+12];
	ld.global.nc.f32 	%f56, [%rd26+-12];
	fma.rn.f32 	%f57, %f55, %f56, %f54;
	ld.global.nc.f32 	%f58, [%rd23+16];
	ld.global.nc.f32 	%f59, [%rd26+-8];
	fma.rn.f32 	%f60, %f58, %f59, %f57;
	ld.global.nc.f32 	%f61, [%rd23+20];
	ld.global.nc.f32 	%f62, [%rd26+-4];
	fma.rn.f32 	%f63, %f61, %f62, %f60;
	ld.global.nc.f32 	%f64, [%rd23+24];
	ld.global.nc.f32 	%f65, [%rd26];
	fma.rn.f32 	%f66, %f64, %f65, %f63;
	st.global.f32 	[%rd3], %f66;
$L__BB16_13:
	add.s32 	%r44, %r44, 1;
	add.s32 	%r43, %r43, 128;
	add.s64 	%rd26, %rd26, 28;
	setp.ne.s32 	%p7, %r44, 7;
	@%p7 bra 	$L__BB16_11;
	ret;

}
	// .globl	default_function_kernel
.visible .entry default_function_kernel(
	.param .u64 .ptr .align 1 default_function_kernel_param_0,
	.param .u64 .ptr .align 1 default_function_kernel_param_1
)
.maxntid 1024
{
	.reg .b32 	%r<5>;
	.reg .b32 	%f<2>;
	.reg .b64 	%rd<8>;

	ld.param.u64 	%rd1, [default_function_kernel_param_0];
	ld.param.u64 	%rd2, [default_function_kernel_param_1];
	cvta.to.global.u64 	%rd3, %rd1;
	cvta.to.global.u64 	%rd4, %rd2;
	mov.u32 	%r1, %ctaid.x;
	shl.b32 	%r2, %r1, 10;
	mov.u32 	%r3, %tid.x;
	or.b32  	%r4, %r2, %r3;
	mul.wide.u32 	%rd5, %r4, 4;
	add.s64 	%rd6, %rd4, %rd5;
	ld.global.nc.f32 	%f1, [%rd6];
	add.s64 	%rd7, %rd3, %rd5;
	st.global.f32 	[%rd7], %f1;
	ret;

}
	// .globl	default_function_kernel_75
.visible .entry default_function_kernel_75(
	.param .u64 .ptr .align 1 default_function_kernel_75_param_0,
	.param .u64 .ptr .align 1 default_function_kernel_75_param_1,
	.param .u64 .ptr .align 1 default_function_kernel_75_param_2
)
.maxntid 1024
{
	.reg .pred 	%p<2>;
	.reg .b32 	%r<8>;
	.reg .b32 	%f<4>;
	.reg .b64 	%rd<10>;

	ld.param.u64 	%rd1, [default_function_kernel_75_param_0];
	ld.param.u64 	%rd2, [default_function_kernel_75_param_1];
	ld.param.u64 	%rd3, [default_function_kernel_75_param_2];
	mov.u32 	%r1, %ctaid.x;
	shl.b32 	%r3, %r1, 8;
	mov.u32 	%r2, %tid.x;
	shr.u32 	%r4, %r2, 2;
	or.b32  	%r5, %r3, %r4;
	setp.gt.u32 	%p1, %r5, 3720;
	@%p1 bra 	$L__BB18_2;
	cvta.to.global.u64 	%rd4, %rd1;
	cvta.to.global.u64 	%rd5, %rd2;
	cvta.to.global.u64 	%rd6, %rd3;
	shl.b32 	%r6, %r1, 10;
	or.b32  	%r7, %r6, %r2;
	mul.wide.u32 	%rd7, %r7, 4;
	add.s64 	%rd8, %rd4, %rd7;
	add.s64 	%rd9, %rd5, %rd7;
	ld.global.nc.f32 	%f1, [%rd9];
	ld.global.nc.f32 	%f2, [%rd6];
	fma.rn.f32 	%f3, %f1, %f2, 0f00000000;
	st.global.f32 	[%rd8], %f3;
$L__BB18_2:
	ret;

}
	// .globl	default_function_kernel_31
.visible .entry default_function_kernel_31(
	.param .u64 .ptr .align 1 default_function_kernel_31_param_0,
	.param .u64 .ptr .align 1 default_function_kernel_31_param_1,
	.param .u64 .ptr .align 1 default_function_kernel_31_param_2
)
.maxntid 1024
{
	.reg .pred 	%p<3>;
	.reg .b16 	%rs<5>;
	.reg .b32 	%r<31>;
	.reg .b32 	%f<5>;
	.reg .b64 	%rd<13>;

	ld.param.u64 	%rd1, [default_function_kernel_31_param_0];
	ld.param.u64 	%rd2, [default_function_kernel_31_param_1];
	ld.param.u64 	%rd3, [default_function_kernel_31_param_2];
	mov.u32 	%r1, %ctaid.x;
	shl.b32 	%r4, %r1, 7;
	mov.u32 	%r2, %tid.x;
	shr.u32 	%r5, %r2, 3;
	or.b32  	%r6, %r4, %r5;
	setp.gt.u32 	%p1, %r6, 3720;
	@%p1 bra 	$L__BB19_5;
	shl.b32 	%r7, %r1, 8;
	shr.u32 	%r8, %r2, 2;
	or.b32  	%r3, %r7, %r8;
	setp.lt.u32 	%p2, %r3, 3721;
	@%p2 bra 	$L__BB19_3;
	mul.hi.u32 	%r11, %r3, -1931061619;
	shr.u32 	%r12, %r11, 11;
	shl.b32 	%r13, %r1, 9;
	shr.u32 	%r14, %r2, 1;
	or.b32  	%r15, %r13, %r14;
	mul.hi.u32 	%r16, %r15, -1931061619;
	shr.u32 	%r17, %r16, 12;
	mul.lo.s32 	%r18, %r17, 7442;
	sub.s32 	%r19, %r15, %r18;
	cvt.u16.u32 	%rs1, %r19;
	mul.hi.u16 	%rs2, %rs1, 8595;
	shr.u16 	%rs3, %rs2, 3;
	mul.lo.s16 	%rs4, %rs3, 120;
	cvt.u32.u16 	%r20, %rs4;
	mad.lo.s32 	%r21, %r1, 48, %r2;
	mul.hi.u32 	%r22, %r21, 1126548799;
	shr.u32 	%r23, %r22, 5;
	mul.lo.s32 	%r24, %r23, 122;
	sub.s32 	%r25, %r21, %r24;
	mad.lo.s32 	%r26, %r12, 14400, %r25;
	add.s32 	%r27, %r26, %r20;
	add.s32 	%r28, %r27, -14400;
	cvta.to.global.u64 	%rd7, %rd2;
	mul.wide.u32 	%rd8, %r28, 4;
	add.s64 	%rd9, %rd7, %rd8;
	ld.global.nc.f32 	%f4, [%rd9];
	bra.uni 	$L__BB19_4;
$L__BB19_3:
	shl.b32 	%r9, %r1, 10;
	or.b32  	%r10, %r9, %r2;
	cvta.to.global.u64 	%rd4, %rd3;
	mul.wide.u32 	%rd5, %r10, 4;
	add.s64 	%rd6, %rd4, %rd5;
	ld.global.nc.f32 	%f4, [%rd6];
$L__BB19_4:
	shl.b32 	%r29, %r1, 10;
	or.b32  	%r30, %r29, %r2;
	cvta.to.global.u64 	%rd10, %rd1;
	mul.wide.u32 	%rd11, %r30, 4;
	add.s64 	%rd12, %rd10, %rd11;
	st.global.f32 	[%rd12], %f4;
$L__BB19_5:
	ret;

}
	// .globl	default_function_kernel_36
.visible .entry default_function_kernel_36(
	.param .u64 .ptr .align 1 default_function_kernel_36_param_0,
	.param .u64 .ptr .align 1 default_function_kernel_36_param_1
)
.maxntid 1024
{
	.reg .pred 	%p<2>;
	.reg .b32 	%r<8>;
	.reg .b32 	%f<2>;
	.reg .b64 	%rd<8>;

	ld.param.u64 	%rd1, [default_function_kernel_36_param_0];
	ld.param.u64 	%rd2, [default_function_kernel_36_param_1];
	mov.u32 	%r1, %ctaid.x;
	shl.b32 	%r3, %r1, 8;
	mov.u32 	%r2, %tid.x;
	shr.u32 	%r4, %r2, 2;
	or.b32  	%r5, %r3, %r4;
	setp.gt.u32 	%p1, %r5, 3720;
	@%p1 bra 	$L__BB20_2;
	cvta.to.global.u64 	%rd3, %rd1;
	cvta.to.global.u64 	%rd4, %rd2;
	shl.b32 	%r6, %r1, 10;
	or.b32  	%r7, %r6, %r2;
	mul.wide.u32 	%rd5, %r7, 4;
	add.s64 	%rd6, %rd3, %rd5;
	ld.global.nc.f32 	%f1, [%rd6];
	add.s64 	%rd7, %rd4, %rd5;
	st.global.f32 	[%rd7], %f1;
$L__BB20_2:
	ret;

}
	// .globl	default_function_kernel_21
.visible .entry default_function_kernel_21(
	.param .u64 .ptr .align 1 default_function_kernel_21_param_0
)
.maxntid 1024
{
	.reg .pred 	%p<2>;
	.reg .b32 	%r<8>;
	.reg .b32 	%f<3>;
	.reg .b64 	%rd<5>;

	ld.param.u64 	%rd1, [default_function_kernel_21_param_0];
	mov.u32 	%r1, %ctaid.x;
	shl.b32 	%r3, %r1, 4;
	mov.u32 	%r2, %tid.x;
	shr.u32 	%r4, %r2, 6;
	or.b32  	%r5, %r3, %r4;
	setp.gt.u32 	%p1, %r5, 224;
	@%p1 bra 	$L__BB21_2;
	cvta.to.global.u64 	%rd2, %rd1;
	shl.b32 	%r6, %r1, 10;
	or.b32  	%r7, %r6, %r2;
	mul.wide.u32 	%rd3, %r7, 4;
	add.s64 	%rd4, %rd2, %rd3;
	ld.global.f32 	%f1, [%rd4];
	max.f32 	%f2, %f1, 0f00000000;
	st.global.f32 	[%rd4], %f2;
$L__BB21_2:
	ret;

}
	// .globl	default_function_kernel_41
.visible .entry default_function_kernel_41(
	.param .u64 .ptr .align 1 default_function_kernel_41_param_0
)
.maxntid 1024
{
	.reg .pred 	%p<2>;
	.reg .b32 	%r<8>;
	.reg .b32 	%f<3>;
	.reg .b64 	%rd<5>;

	ld.param.u64 	%rd1, [default_function_kernel_41_param_0];
	mov.u32 	%r1, %ctaid.x;
	shl.b32 	%r3, %r1, 4;
	mov.u32 	%r2, %tid.x;
	shr.u32 	%r4, %r2, 6;
	or.b32  	%r5, %r3, %r4;
	setp.gt.u32 	%p1, %r5, 224;
	@%p1 bra 	$L__BB22_2;
	cvta.to.global.u64 	%rd2, %rd1;
	shl.b32 	%r6, %r1, 10;
	or.b32  	%r7, %r6, %r2;
	mul.wide.u32 	%rd3, %r7, 4;
	add.s64 	%rd4, %rd2, %rd3;
	ld.global.f32 	%f1, [%rd4];
	max.f32 	%f2, %f1, 0f00000000;
	st.global.f32 	[%rd4], %f2;
$L__BB22_2:
	ret;

}
	// .globl	default_function_kernel_78
.visible .entry default_function_kernel_78(
	.param .u64 .ptr .align 1 default_function_kernel_78_param_0,
	.param .u64 .ptr .align 1 default_function_kernel_78_param_1,
	.param .u64 .ptr .align 1 default_function_kernel_78_param_2
)
.maxntid 1024
{
	.reg .pred 	%p<5>;
	.reg .b32 	%r<22>;
	.reg .b32 	%f<31>;
	.reg .b64 	%rd<15>;

	ld.param.u64 	%rd4, [default_function_kernel_78_param_0];
	ld.param.u64 	%rd5, [default_function_kernel_78_param_1];
	ld.param.u64 	%rd6, [default_function_kernel_78_param_2];
	cvta.to.global.u64 	%rd1, %rd6;
	cvta.to.global.u64 	%rd2, %rd5;
	cvta.to.global.u64 	%rd7, %rd4;
	mov.u32 	%r1, %ctaid.x;
	shl.b32 	%r6, %r1, 4;
	mov.u32 	%r2, %tid.x;
	shr.u32 	%r7, %r2, 6;
	or.b32  	%r3, %r6, %r7;
	setp.gt.u32 	%p1, %r3, 224;
	shl.b32 	%r8, %r1, 10;
	or.b32  	%r4, %r8, %r2;
	mul.wide.u32 	%rd8, %r4, 4;
	add.s64 	%rd3, %rd7, %rd8;
	@%p1 bra 	$L__BB23_2;
	mov.b32 	%r9, 0;
	st.global.u32 	[%rd3], %r9;
$L__BB23_2:
	setp.gt.u32 	%p2, %r3, 224;
	shl.b32 	%r10, %r1, 7;
	shr.u32 	%r11, %r2, 3;
	or.b32  	%r12, %r10, %r11;
	mul.hi.u32 	%r13, %r12, -2004318071;
	shr.u32 	%r14, %r13, 3;
	mad.lo.s32 	%r15, %r1, -960, %r4;
	mul.hi.u32 	%r16, %r15, -2004318071;
	shr.u32 	%r17, %r16, 6;
	mul.lo.s32 	%r18, %r17, 120;
	sub.s32 	%r19, %r15, %r18;
	mad.lo.s32 	%r5, %r14, 122, %r19;
	@%p2 bra 	$L__BB23_4;
	ld.global.f32 	%f1, [%rd3];
	mul.wide.u32 	%rd9, %r5, 4;
	add.s64 	%rd10, %rd2, %rd9;
	ld.global.nc.f32 	%f2, [%rd10];
	ld.global.nc.f32 	%f3, [%rd1];
	fma.rn.f32 	%f4, %f2, %f3, %f1;
	ld.global.nc.f32 	%f5, [%rd10+4];
	ld.global.nc.f32 	%f6, [%rd1+4];
	fma.rn.f32 	%f7, %f5, %f6, %f4;
	ld.global.nc.f32 	%f8, [%rd10+8];
	ld.global.nc.f32 	%f9, [%rd1+8];
	fma.rn.f32 	%f10, %f8, %f9, %f7;
	st.global.f32 	[%rd3], %f10;
$L__BB23_4:
	setp.gt.u32 	%p3, %r3, 224;
	@%p3 bra 	$L__BB23_6;
	add.s32 	%r20, %r5, 122;
	ld.global.f32 	%f11, [%rd3];
	mul.wide.u32 	%rd11, %r20, 4;
	add.s64 	%rd12, %rd2, %rd11;
	ld.global.nc.f32 	%f12, [%rd12];
	ld.global.nc.f32 	%f13, [%rd1+12];
	fma.rn.f32 	%f14, %f12, %f13, %f11;
	ld.global.nc.f32 	%f15, [%rd12+4];
	ld.global.nc.f32 	%f16, [%rd1+16];
	fma.rn.f32 	%f17, %f15, %f16, %f14;
	ld.global.nc.f32 	%f18, [%rd12+8];
	ld.global.nc.f32 	%f19, [%rd1+20];
	fma.rn.f32 	%f20, %f18, %f19, %f17;
	st.global.f32 	[%rd3], %f20;
$L__BB23_6:
	setp.gt.u32 	%p4, %r3, 224;
	@%p4 bra 	$L__BB23_8;
	add.s32 	%r21, %r5, 244;
	ld.global.f32 	%f21, [%rd3];
	mul.wide.u32 	%rd13, %r21, 4;
	add.s64 	%rd14, %rd2, %rd13;
	ld.global.nc.f32 	%f22, [%rd14];
	ld.global.nc.f32 	%f23, [%rd1+24];
	fma.rn.f32 	%f24, %f22, %f23, %f21;
	ld.global.nc.f32 	%f25, [%rd14+4];
	ld.global.nc.f32 	%f26, [%rd1+28];
	fma.rn.f32 	%f27, %f25, %f26, %f24;
	ld.global.nc.f32 	%f28, [%rd14+8];
	ld.global.nc.f32 	%f29, [%rd1+32];
	fma.rn.f32 	%f30, %f28, %f29, %f27;
	st.global.f32 	[%rd3], %f30;
$L__BB23_8:
	ret;

}
	// .globl	default_function_kernel_55
.visible .entry default_function_kernel_55(
	.param .u64 .ptr .align 1 default_function_kernel_55_param_0,
	.param .u64 .ptr .align 1 default_function_kernel_55_param_1,
	.param .u64 .ptr .align 1 default_function_kernel_55_param_2
)
.maxntid 1024
{
	.reg .pred 	%p<2>;
	.reg .b32 	%r<8>;
	.reg .b32 	%f<4>;
	.reg .b64 	%rd<10>;

	ld.param.u64 	%rd1, [default_function_kernel_55_param_0];
	ld.param.u64 	%rd2, [default_function_kernel_55_param_1];
	ld.param.u64 	%rd3, [default_function_kernel_55_param_2];
	mov.u32 	%r1, %ctaid.x;
	shl.b32 	%r3, %r1, 8;
	mov.u32 	%r2, %tid.x;
	shr.u32 	%r4, %r2, 2;
	or.b32  	%r5, %r3, %r4;
	setp.gt.u32 	%p1, %r5, 3720;
	@%p1 bra 	$L__BB24_2;
	cvta.to.global.u64 	%rd4, %rd1;
	cvta.to.global.u64 	%rd5, %rd2;
	cvta.to.global.u64 	%rd6, %rd3;
	shl.b32 	%r6, %r1, 10;
	or.b32  	%r7, %r6, %r2;
	mul.wide.u32 	%rd7, %r7, 4;
	add.s64 	%rd8, %rd4, %rd7;
	add.s64 	%rd9, %rd5, %rd7;
	ld.global.nc.f32 	%f1, [%rd9];
	ld.global.nc.f32 	%f2, [%rd6];
	fma.rn.f32 	%f3, %f1, %f2, 0f00000000;
	st.global.f32 	[%rd8], %f3;
$L__BB24_2:
	ret;

}
	// .globl	default_function_kernel_43
.visible .entry default_function_kernel_43(
	.param .u64 .ptr .align 1 default_function_kernel_43_param_0,
	.param .u64 .ptr .align 1 default_function_kernel_43_param_1,
	.param .u64 .ptr .align 1 default_function_kernel_43_param_2
)
.maxntid 1024
{
	.reg .pred 	%p<3>;
	.reg .b32 	%r<9>;
	.reg .b32 	%f<8>;
	.reg .b64 	%rd<11>;

	ld.param.u64 	%rd2, [default_function_kernel_43_param_0];
	ld.param.u64 	%rd4, [default_function_kernel_43_param_1];
	ld.param.u64 	%rd3, [default_function_kernel_43_param_2];
	cvta.to.global.u64 	%rd5, %rd4;
	mov.u32 	%r3, %ctaid.x;
	shl.b32 	%r4, %r3, 8;
	mov.u32 	%r5, %tid.x;
	shr.u32 	%r6, %r5, 2;
	or.b32  	%r1, %r4, %r6;
	setp.gt.u32 	%p1, %r1, 3720;
	shl.b32 	%r7, %r3, 10;
	or.b32  	%r2, %r7, %r5;
	mul.wide.u32 	%rd6, %r2, 4;
	add.s64 	%rd1, %rd5, %rd6;
	@%p1 bra 	$L__BB25_2;
	mov.b32 	%r8, 0;
	st.global.u32 	[%rd1], %r8;
$L__BB25_2:
	setp.gt.u32 	%p2, %r1, 3720;
	@%p2 bra 	$L__BB25_4;
	cvta.to.global.u64 	%rd7, %rd3;
	ld.global.f32 	%f1, [%rd1];
	cvta.to.global.u64 	%rd8, %rd2;
	add.s64 	%rd10, %rd8, %rd6;
	ld.global.nc.f32 	%f2, [%rd10];
	ld.global.nc.f32 	%f3, [%rd7];
	fma.rn.f32 	%f4, %f2, %f3, %f1;
	ld.global.nc.f32 	%f5, [%rd10+59536];
	ld.global.nc.f32 	%f6, [%rd7+4];
	fma.rn.f32 	%f7, %f5, %f6, %f4;
	st.global.f32 	[%rd1], %f7;
$L__BB25_4:
	ret;

}
	// .globl	default_function_kernel_70
.visible .entry default_function_kernel_70(
	.param .u64 .ptr .align 1 default_function_kernel_70_param_0,
	.param .u64 .ptr .align 1 default_function_kernel_70_param_1
)
.maxntid 1024
{
	.reg .pred 	%p<5>;
	.reg .b16 	%rs<8>;
	.reg .b32 	%r<37>;
	.reg .b32 	%f<8>;
	.reg .b64 	%rd<9>;

	ld.param.u64 	%rd1, [default_function_kernel_70_param_0];
	ld.param.u64 	%rd2, [default_function_kernel_70_param_1];
	mov.u32 	%r1, %ctaid.x;
	shl.b32 	%r6, %r1, 5;
	mov.u32 	%r2, %tid.x;
	shr.u32 	%r7, %r2, 5;
	or.b32  	%r8, %r6, %r7;
	setp.gt.u32 	%p1, %r8, 960;
	mov.f32 	%f7, 0fFF7FFFFD;
	@%p1 bra 	$L__BB26_6;
	shl.b32 	%r9, %r1, 8;
	shr.u32 	%r10, %r2, 2;
	or.b32  	%r11, %r9, %r10;
	mul.hi.u32 	%r12, %r11, -2006701681;
	shr.u32 	%r13, %r12, 11;
	mul.lo.s32 	%r14, %r13, 3844;
	sub.s32 	%r3, %r11, %r14;
	setp.lt.u32 	%p2, %r3, 31;
	@%p2 bra 	$L__BB26_5;
	shl.b32 	%r15, %r1, 10;
	or.b32  	%r4, %r15, %r2;
	mul.hi.u32 	%r16, %r4, -2006701681;
	shr.u32 	%r17, %r16, 13;
	mul.lo.s32 	%r18, %r17, 15376;
	sub.s32 	%r19, %r4, %r18;
	setp.gt.u32 	%p3, %r19, 15251;
	@%p3 bra 	$L__BB26_5;
	mad.lo.s32 	%r20, %r1, -992, %r4;
	shr.u32 	%r21, %r20, 2;
	mul.hi.u32 	%r22, %r21, 554189329;
	shr.u32 	%r23, %r22, 2;
	mul.lo.s32 	%r24, %r23, 124;
	sub.s32 	%r5, %r20, %r24;
	add.s32 	%r25, %r5, -1;
	setp.gt.u32 	%p4, %r25, 121;
	@%p4 bra 	$L__BB26_5;
	shl.b32 	%r26, %r1, 6;
	shr.u32 	%r27, %r2, 4;
	or.b32  	%r28, %r26, %r27;
	mul.hi.u32 	%r29, %r28, -2006701681;
	shr.u32 	%r30, %r29, 9;
	cvt.u16.u32 	%rs1, %r3;
	mul.hi.u16 	%rs2, %rs1, 2115;
	sub.s16 	%rs3, %rs1, %rs2;
	shr.u16 	%rs4, %rs3, 1;
	add.s16 	%rs5, %rs4, %rs2;
	shr.u16 	%rs6, %rs5, 4;
	mul.lo.s16 	%rs7, %rs6, 122;
	cvt.u32.u16 	%r31, %rs7;
	mad.lo.s32 	%r32, %r30, 14884, %r5;
	add.s32 	%r33, %r32, %r31;
	add.s32 	%r34, %r33, -123;
	cvta.to.global.u64 	%rd3, %rd1;
	mul.wide.u32 	%rd4, %r34, 4;
	add.s64 	%rd5, %rd3, %rd4;
	ld.global.nc.f32 	%f7, [%rd5];
$L__BB26_5:
	shl.b32 	%r35, %r1, 10;
	or.b32  	%r36, %r35, %r2;
	cvta.to.global.u64 	%rd6, %rd2;
	mul.wide.u32 	%rd7, %r36, 4;
	add.s64 	%rd8, %rd6, %rd7;
	st.global.f32 	[%rd8], %f7;
$L__BB26_6:
	ret;

}
	// .globl	default_function_kernel_9
.visible .entry default_function_kernel_9(
	.param .u64 .ptr .align 1 default_function_kernel_9_param_0,
	.param .u64 .ptr .align 1 default_function_kernel_9_param_1
)
.maxntid 1024
{
	.reg .pred 	%p<2>;
	.reg .b32 	%r<8>;
	.reg .b32 	%f<2>;
	.reg .b64 	%rd<8>;

	ld.param.u64 	%rd1, [default_function_kernel_9_param_0];
	ld.param.u64 	%rd2, [default_function_kernel_9_param_1];
	mov.u32 	%r1, %ctaid.x;
	shl.b32 	%r3, %r1, 8;
	mov.u32 	%r2, %tid.x;
	shr.u32 	%r4, %r2, 2;
	or.b32  	%r5, %r3, %r4;
	setp.gt.u32 	%p1, %r5, 3720;
	@%p1 bra 	$L__BB27_2;
	cvta.to.global.u64 	%rd3, %rd1;
	cvta.to.global.u64 	%rd4, %rd2;
	shl.b32 	%r6, %r1, 10;
	or.b32  	%r7, %r6, %r2;
	mul.wide.u32 	%rd5, %r7, 4;
	add.s64 	%rd6, %rd3, %rd5;
	ld.global.nc.f32 	%f1, [%rd6];
	add.s64 	%rd7, %rd4, %rd5;
	st.global.f32 	[%rd7], %f1;
$L__BB27_2:
	ret;

}
	// .globl	default_function_kernel_24
.visible .entry default_function_kernel_24(
	.param .u64 .ptr .align 1 default_function_kernel_24_param_0,
	.param .u64 .ptr .align 1 default_function_kernel_24_param_1
)
.maxntid 1024
{
	.reg .pred 	%p<2>;
	.reg .b32 	%r<8>;
	.reg .b32 	%f<3>;
	.reg .b64 	%rd<8>;

	ld.param.u64 	%rd1, [default_function_kernel_24_param_0];
	ld.param.u64 	%rd2, [default_function_kernel_24_param_1];
	mov.u32 	%r1, %ctaid.x;
	shl.b32 	%r3, %r1, 8;
	mov.u32 	%r2, %tid.x;
	shr.u32 	%r4, %r2, 2;
	or.b32  	%r5, %r3, %r4;
	setp.gt.u32 	%p1, %r5, 3720;
	@%p1 bra 	$L__BB28_2;
	cvta.to.global.u64 	%rd3, %rd2;
	cvta.to.global.u64 	%rd4, %rd1;
	shl.b32 	%r6, %r1, 10;
	or.b32  	%r7, %r6, %r2;
	mul.wide.u32 	%rd5, %r7, 4;
	add.s64 	%rd6, %rd3, %rd5;
	ld.global.nc.f32 	%f1, [%rd6];
	max.f32 	%f2, %f1, 0f00000000;
	add.s64 	%rd7, %rd4, %rd5;
	st.global.f32 	[%rd7], %f2;
$L__BB28_2:
	ret;

}
	// .globl	default_function_kernel_20
.visible .entry default_function_kernel_20(
	.param .u64 .ptr .align 1 default_function_kernel_20_param_0,
	.param .u64 .ptr .align 1 default_function_kernel_20_param_1,
	.param .u64 .ptr .align 1 default_function_kernel_20_param_2
)
.maxntid 1024
{
	.reg .pred 	%p<5>;
	.reg .b32 	%r<22>;
	.reg .b32 	%f<31>;
	.reg .b64 	%rd<15>;

	ld.param.u64 	%rd4, [default_function_kernel_20_param_0];
	ld.param.u64 	%rd5, [default_function_kernel_20_param_1];
	ld.param.u64 	%rd6, [default_function_kernel_20_param_2];
	cvta.to.global.u64 	%rd1, %rd6;
	cvta.to.global.u64 	%rd2, %rd5;
	cvta.to.global.u64 	%rd7, %rd4;
	mov.u32 	%r1, %ctaid.x;
	shl.b32 	%r6, %r1, 4;
	mov.u32 	%r2, %tid.x;
	shr.u32 	%r7, %r2, 6;
	or.b32  	%r3, %r6, %r7;
	setp.gt.u32 	%p1, %r3, 224;
	shl.b32 	%r8, %r1, 10;
	or.b32  	%r4, %r8, %r2;
	mul.wide.u32 	%rd8, %r4, 4;
	add.s64 	%rd3, %rd7, %rd8;
	@%p1 bra 	$L__BB29_2;
	mov.b32 	%r9, 0;
	st.global.u32 	[%rd3], %r9;
$L__BB29_2:
	setp.gt.u32 	%p2, %r3, 224;
	shl.b32 	%r10, %r1, 7;
	shr.u32 	%r11, %r2, 3;
	or.b32  	%r12, %r10, %r11;
	mul.hi.u32 	%r13, %r12, -2004318071;
	shr.u32 	%r14, %r13, 3;
	mad.lo.s32 	%r15, %r1, -960, %r4;
	mul.hi.u32 	%r16, %r15, -2004318071;
	shr.u32 	%r17, %r16, 6;
	mul.lo.s32 	%r18, %r17, 120;
	sub.s32 	%r19, %r15, %r18;
	mad.lo.s32 	%r5, %r14, 122, %r19;
	@%p2 bra 	$L__BB29_4;
	ld.global.f32 	%f1, [%rd3];
	mul.wide.u32 	%rd9, %r5, 4;
	add.s64 	%rd10, %rd2, %rd9;
	ld.global.nc.f32 	%f2, [%rd10];
	ld.global.nc.f32 	%f3, [%rd1];
	fma.rn.f32 	%f4, %f2, %f3, %f1;
	ld.global.nc.f32 	%f5, [%rd10+4];
	ld.global.nc.f32 	%f6, [%rd1+4];
	fma.rn.f32 	%f7, %f5, %f6, %f4;
	ld.global.nc.f32 	%f8, [%rd10+8];
	ld.global.nc.f32 	%f9, [%rd1+8];
	fma.rn.f32 	%f10, %f8, %f9, %f7;
	st.global.f32 	[%rd3], %f10;
$L__BB29_4:
	setp.gt.u32 	%p3, %r3, 224;
	@%p3 bra 	$L__BB29_6;
	add.s32 	%r20, %r5, 122;
	ld.global.f32 	%f11, [%rd3];
	mul.wide.u32 	%rd11, %r20, 4;
	add.s64 	%rd12, %rd2, %rd11;
	ld.global.nc.f32 	%f12, [%rd12];
	ld.global.nc.f32 	%f13, [%rd1+12];
	fma.rn.f32 	%f14, %f12, %f13, %f11;
	ld.global.nc.f32 	%f15, [%rd12+4];
	ld.global.nc.f32 	%f16, [%rd1+16];
	fma.rn.f32 	%f17, %f15, %f16, %f14;
	ld.global.nc.f32 	%f18, [%rd12+8];
	ld.global.nc.f32 	%f19, [%rd1+20];
	fma.rn.f32 	%f20, %f18, %f19, %f17;
	st.global.f32 	[%rd3], %f20;
$L__BB29_6:
	setp.gt.u32 	%p4, %r3, 224;
	@%p4 bra 	$L__BB29_8;
	add.s32 	%r21, %r5, 244;
	ld.global.f32 	%f21, [%rd3];
	mul.wide.u32 	%rd13, %r21, 4;
	add.s64 	%rd14, %rd2, %rd13;
	ld.global.nc.f32 	%f22, [%rd14];
	ld.global.nc.f32 	%f23, [%rd1+24];
	fma.rn.f32 	%f24, %f22, %f23, %f21;
	ld.global.nc.f32 	%f25, [%rd14+4];
	ld.global.nc.f32 	%f26, [%rd1+28];
	fma.rn.f32 	%f27, %f25, %f26, %f24;
	ld.global.nc.f32 	%f28, [%rd14+8];
	ld.global.nc.f32 	%f29, [%rd1+32];
	fma.rn.f32 	%f30, %f28, %f29, %f27;
	st.global.f32 	[%rd3], %f30;
$L__BB29_8:
	ret;

}
	// .globl	default_function_kernel_8
.visible .entry default_function_kernel_8(
	.param .u64 .ptr .align 1 default_function_kernel_8_param_0,
	.param .u64 .ptr .align 1 default_function_kernel_8_param_1
)
.maxntid 1024
{
	.reg .pred 	%p<2>;
	.reg .b32 	%r<8>;
	.reg .b32 	%f<3>;
	.reg .b64 	%rd<8>;

	ld.param.u64 	%rd1, [default_function_kernel_8_param_0];
	ld.param.u64 	%rd2, [default_function_kernel_8_param_1];
	mov.u32 	%r1, %ctaid.x;
	shl.b32 	%r3, %r1, 8;
	mov.u32 	%r2, %tid.x;
	shr.u32 	%r4, %r2, 2;
	or.b32  	%r5, %r3, %r4;
	setp.gt.u32 	%p1, %r5, 3720;
	@%p1 bra 	$L__BB30_2;
	cvta.to.global.u64 	%rd3, %rd2;
	cvta.to.global.u64 	%rd4, %rd1;
	shl.b32 	%r6, %r1, 10;
	or.b32  	%r7, %r6, %r2;
	mul.wide.u32 	%rd5, %r7, 4;
	add.s64 	%rd6, %rd3, %rd5;
	ld.global.nc.f32 	%f1, [%rd6];
	max.f32 	%f2, %f1, 0f00000000;
	add.s64 	%rd7, %rd4, %rd5;
	st.global.f32 	[%rd7], %f2;
$L__BB30_2:
	ret;

}
	// .globl	default_function_kernel_52
.visible .entry default_function_kernel_52(
	.param .u64 .ptr .align 1 default_function_kernel_52_param_0,
	.param .u64 .ptr .align 1 default_function_kernel_52_param_1,
	.param .u64 .ptr .align 1 default_function_kernel_52_param_2
)
.maxntid 1024
{
	.reg .pred 	%p<3>;
	.reg .b32 	%r<9>;
	.reg .b32 	%f<8>;
	.reg .b64 	%rd<11>;

	ld.param.u64 	%rd2, [default_function_kernel_52_param_0];
	ld.param.u64 	%rd4, [default_function_kernel_52_param_1];
	ld.param.u64 	%rd3, [default_function_kernel_52_param_2];
	cvta.to.global.u64 	%rd5, %rd4;
	mov.u32 	%r3, %ctaid.x;
	shl.b32 	%r4, %r3, 8;
	mov.u32 	%r5, %tid.x;
	shr.u32 	%r6, %r5, 2;
	or.b32  	%r1, %r4, %r6;
	setp.gt.u32 	%p1, %r1, 3720;
	shl.b32 	%r7, %r3, 10;
	or.b32  	%r2, %r7, %r5;
	mul.wide.u32 	%rd6, %r2, 4;
	add.s64 	%rd1, %rd5, %rd6;
	@%p1 bra 	$L__BB31_2;
	mov.b32 	%r8, 0;
	st.global.u32 	[%rd1], %r8;
$L__BB31_2:
	setp.gt.u32 	%p2, %r1, 3720;
	@%p2 bra 	$L__BB31_4;
	cvta.to.global.u64 	%rd7, %rd3;
	ld.global.f32 	%f1, [%rd1];
	cvta.to.global.u64 	%rd8, %rd2;
	add.s64 	%rd10, %rd8, %rd6;
	ld.global.nc.f32 	%f2, [%rd10];
	ld.global.nc.f32 	%f3, [%rd7];
	fma.rn.f32 	%f4, %f2, %f3, %f1;
	ld.global.nc.f32 	%f5, [%rd10+59536];
	ld.global.nc.f32 	%f6, [%rd7+4];
	fma.rn.f32 	%f7, %f5, %f6, %f4;
	st.global.f32 	[%rd1], %f7;
$L__BB31_4:
	ret;

}
	// .globl	default_function_kernel_64
.visible .entry default_function_kernel_64(
	.param .u64 .ptr .align 1 default_function_kernel_64_param_0,
	.param .u64 .ptr .align 1 default_function_kernel_64_param_1,
	.param .u64 .ptr .align 1 default_function_kernel_64_param_2
)
.maxntid 1024
{
	.reg .pred 	%p<2>;
	.reg .b32 	%r<8>;
	.reg .b32 	%f<4>;
	.reg .b64 	%rd<10>;

	ld.param.u64 	%rd1, [default_function_kernel_64_param_0];
	ld.param.u64 	%rd2, [default_function_kernel_64_param_1];
	ld.param.u64 	%rd3, [default_function_kernel_64_param_2];
	mov.u32 	%r1, %ctaid.x;
	shl.b32 	%r3, %r1, 8;
	mov.u32 	%r2, %tid.x;
	shr.u32 	%r4, %r2, 2;
	or.b32  	%r5, %r3, %r4;
	setp.gt.u32 	%p1, %r5, 3720;
	@%p1 bra 	$L__BB32_2;
	cvta.to.global.u64 	%rd4, %rd1;
	cvta.to.global.u64 	%rd5, %rd2;
	cvta.to.global.u64 	%rd6, %rd3;
	shl.b32 	%r6, %r1, 10;
	or.b32  	%r7, %r6, %r2;
	mul.wide.u32 	%rd7, %r7, 4;
	add.s64 	%rd8, %rd4, %rd7;
	add.s64 	%rd9, %rd5, %rd7;
	ld.global.nc.f32 	%f1, [%rd9];
	ld.global.nc.f32 	%f2, [%rd6];
	fma.rn.f32 	%f3, %f1, %f2, 0f00000000;
	st.global.f32 	[%rd8], %f3;
$L__BB32_2:
	ret;

}
	// .globl	default_function_kernel_15
.visible .entry default_function_kernel_15(
	.param .u64 .ptr .align 1 default_function_kernel_15_param_0,
	.param .u64 .ptr .align 1 default_function_kernel_15_param_1
)
.maxntid 1024
{
	.reg .pred 	%p<2>;
	.reg .b32 	%r<8>;
	.reg .b32 	%f<3>;
	.reg .b64 	%rd<8>;

	ld.param.u64 	%rd1, [default_function_kernel_15_param_0];
	ld.param.u64 	%rd2, [default_function_kernel_15_param_1];
	mov.u32 	%r1, %ctaid.x;
	shl.b32 	%r3, %r1, 8;
	mov.u32 	%r2, %tid.x;
	shr.u32 	%r4, %r2, 2;
	or.b32  	%r5, %r3, %r4;
	setp.gt.u32 	%p1, %r5, 3720;
	@%p1 bra 	$L__BB33_2;
	cvta.to.global.u64 	%rd3, %rd2;
	cvta.to.global.u64 	%rd4, %rd1;
	shl.b32 	%r6, %r1, 10;
	or.b32  	%r7, %r6, %r2;
	mul.wide.u32 	%rd5, %r7, 4;
	add.s64 	%rd6, %rd3, %rd5;
	ld.global.nc.f32 	%f1, [%rd6];
	max.f32 	%f2, %f1, 0f00000000;
	add.s64 	%rd7, %rd4, %rd5;
	st.global.f32 	[%rd7], %f2;
$L__BB33_2:
	ret;

}
	// .globl	default_function_kernel_48
.visible .entry default_function_kernel_48(
	.param .u64 .ptr .align 1 default_function_kernel_48_param_0,
	.param .u64 .ptr .align 1 default_function_kernel_48_param_1
)
.maxntid 1024
{
	.reg .pred 	%p<2>;
	.reg .b32 	%r<8>;
	.reg .b32 	%f<2>;
	.reg .b64 	%rd<8>;

	ld.param.u64 	%rd1, [default_function_kernel_48_param_0];
	ld.param.u64 	%rd2, [default_function_kernel_48_param_1];
	mov.u32 	%r1, %ctaid.x;
	shl.b32 	%r3, %r1, 8;
	mov.u32 	%r2, %tid.x;
	shr.u32 	%r4, %r2, 2;
	or.b32  	%r5, %r3, %r4;
	setp.gt.u32 	%p1, %r5, 3720;
	@%p1 bra 	$L__BB34_2;
	cvta.to.global.u64 	%rd3, %rd2;
	cvta.to.global.u64 	%rd4, %rd1;
	shl.b32 	%r6, %r1, 10;
	or.b32  	%r7, %r6, %r2;
	mul.wide.u32 	%rd5, %r7, 4;
	add.s64 	%rd6, %rd3, %rd5;
	ld.global.nc.f32 	%f1, [%rd6];
	add.s64 	%rd7, %rd4, %rd5;
	st.global.f32 	[%rd7], %f1;
$L__BB34_2:
	ret;

}
	// .globl	default_function_kernel_59
.visible .entry default_function_kernel_59(
	.param .u64 .ptr .align 1 default_function_kernel_59_param_0
)
.maxntid 1024
{
	.reg .pred 	%p<2>;
	.reg .b32 	%r<8>;
	.reg .b32 	%f<3>;
	.reg .b64 	%rd<5>;

	ld.param.u64 	%rd1, [default_function_kernel_59_param_0];
	mov.u32 	%r1, %ctaid.x;
	shl.b32 	%r3, %r1, 4;
	mov.u32 	%r2, %tid.x;
	shr.u32 	%r4, %r2, 6;
	or.b32  	%r5, %r3, %r4;
	setp.gt.u32 	%p1, %r5, 224;
	@%p1 bra 	$L__BB35_2;
	cvta.to.global.u64 	%rd2, %rd1;
	shl.b32 	%r6, %r1, 10;
	or.b32  	%r7, %r6, %r2;
	mul.wide.u32 	%rd3, %r7, 4;
	add.s64 	%rd4, %rd2, %rd3;
	ld.global.f32 	%f1, [%rd4];
	max.f32 	%f2, %f1, 0f00000000;
	st.global.f32 	[%rd4], %f2;
$L__BB35_2:
	ret;

}
	// .globl	default_function_kernel_53
.visible .entry default_function_kernel_53(
	.param .u64 .ptr .align 1 default_function_kernel_53_param_0,
	.param .u64 .ptr .align 1 default_function_kernel_53_param_1
)
.maxntid 1024
{
	.reg .pred 	%p<2>;
	.reg .b32 	%r<8>;
	.reg .b32 	%f<3>;
	.reg .b64 	%rd<8>;

	ld.param.u64 	%rd1, [default_function_kernel_53_param_0];
	ld.param.u64 	%rd2, [default_function_kernel_53_param_1];
	mov.u32 	%r1, %ctaid.x;
	shl.b32 	%r3, %r1, 8;
	mov.u32 	%r2, %tid.x;
	shr.u32 	%r4, %r2, 2;
	or.b32  	%r5, %r3, %r4;
	setp.gt.u32 	%p1, %r5, 3720;
	@%p1 bra 	$L__BB36_2;
	cvta.to.global.u64 	%rd3, %rd2;
	cvta.to.global.u64 	%rd4, %rd1;
	shl.b32 	%r6, %r1, 10;
	or.b32  	%r7, %r6, %r2;
	mul.wide.u32 	%rd5, %r7, 4;
	add.s64 	%rd6, %rd3, %rd5;
	ld.global.nc.f32 	%f1, [%rd6];
	max.f32 	%f2, %f1, 0f00000000;
	add.s64 	%rd7, %rd4, %rd5;
	st.global.f32 	[%rd7], %f2;
$L__BB36_2:
	ret;

}
	// .globl	default_function_kernel_61
.visible .entry default_function_kernel_61(
	.param .u64 .ptr .align 1 default_function_kernel_61_param_0,
	.param .u64 .ptr .align 1 default_function_kernel_61_param_1,
	.param .u64 .ptr .align 1 default_function_kernel_61_param_2
)
.maxntid 1024
{
	.reg .pred 	%p<3>;
	.reg .b32 	%r<9>;
	.reg .b32 	%f<8>;
	.reg .b64 	%rd<11>;

	ld.param.u64 	%rd2, [default_function_kernel_61_param_0];
	ld.param.u64 	%rd4, [default_function_kernel_61_param_1];
	ld.param.u64 	%rd3, [default_function_kernel_61_param_2];
	cvta.to.global.u64 	%rd5, %rd4;
	mov.u32 	%r3, %ctaid.x;
	shl.b32 	%r4, %r3, 8;
	mov.u32 	%r5, %tid.x;
	shr.u32 	%r6, %r5, 2;
	or.b32  	%r1, %r4, %r6;
	setp.gt.u32 	%p1, %r1, 3720;
	shl.b32 	%r7, %r3, 10;
	or.b32  	%r2, %r7, %r5;
	mul.wide.u32 	%rd6, %r2, 4;
	add.s64 	%rd1, %rd5, %rd6;
	@%p1 bra 	$L__BB37_2;
	mov.b32 	%r8, 0;
	st.global.u32 	[%rd1], %r8;
$L__BB37_2:
	setp.gt.u32 	%p2, %r1, 3720;
	@%p2 bra 	$L__BB37_4;
	cvta.to.global.u64 	%rd7, %rd3;
	ld.global.f32 	%f1, [%rd1];
	cvta.to.global.u64 	%rd8, %rd2;
	add.s64 	%rd10, %rd8, %rd6;
	ld.global.nc.f32 	%f2, [%rd10];
	ld.global.nc.f32 	%f3, [%rd7];
	fma.rn.f32 	%f4, %f2, %f3, %f1;
	ld.global.nc.f32 	%f5, [%rd10+59536];
	ld.global.nc.f32 	%f6, [%rd7+4];
	fma.rn.f32 	%f7, %f5, %f6, %f4;
	st.global.f32 	[%rd1], %f7;
$L__BB37_4:
	ret;

}
	// .globl	default_function_kernel_72
.visible .entry default_function_kernel_72(
	.param .u64 .ptr .align 1 default_function_kernel_72_param_0,
	.param .u64 .ptr .align 1 default_function_kernel_72_param_1,
	.param .u64 .ptr .align 1 default_function_kernel_72_param_2
)
.maxntid 1024
{
	.reg .pred 	%p<3>;
	.reg .b32 	%r<9>;
	.reg .b32 	%f<8>;
	.reg .b64 	%rd<11>;

	ld.param.u64 	%rd2, [default_function_kernel_72_param_0];
	ld.param.u64 	%rd4, [default_function_kernel_72_param_1];
	ld.param.u64 	%rd3, [default_function_kernel_72_param_2];
	cvta.to.global.u64 	%rd5, %rd4;
	mov.u32 	%r3, %ctaid.x;
	shl.b32 	%r4, %r3, 8;
	mov.u32 	%r5, %tid.x;
	shr.u32 	%r6, %r5, 2;
	or.b32  	%r1, %r4, %r6;
	setp.gt.u32 	%p1, %r1, 3720;
	shl.b32 	%r7, %r3, 10;
	or.b32  	%r2, %r7, %r5;
	mul.wide.u32 	%rd6, %r2, 4;
	add.s64 	%rd1, %rd5, %rd6;
	@%p1 bra 	$L__BB38_2;
	mov.b32 	%r8, 0;
	st.global.u32 	[%rd1], %r8;
$L__BB38_2:
	setp.gt.u32 	%p2, %r1, 3720;
	@%p2 bra 	$L__BB38_4;
	cvta.to.global.u64 	%rd7, %rd3;
	ld.global.f32 	%f1, [%rd1];
	cvta.to.global.u64 	%rd8, %rd2;
	add.s64 	%rd10, %rd8, %rd6;
	ld.global.nc.f32 	%f2, [%rd10];
	ld.global.nc.f32 	%f3, [%rd7];
	fma.rn.f32 	%f4, %f2, %f3, %f1;
	ld.global.nc.f32 	%f5, [%rd10+59536];
	ld.global.nc.f32 	%f6, [%rd7+4];
	fma.rn.f32 	%f7, %f5, %f6, %f4;
	st.global.f32 	[%rd1], %f7;
$L__BB38_4:
	ret;

}
	// .globl	default_function_kernel_62
.visible .entry default_function_kernel_62(
	.param .u64 .ptr .align 1 default_function_kernel_62_param_0,
	.param .u64 .ptr .align 1 default_function_kernel_62_param_1
)
.maxntid 1024
{
	.reg .pred 	%p<2>;
	.reg .b32 	%r<8>;
	.reg .b32 	%f<3>;
	.reg .b64 	%rd<8>;

	ld.param.u64 	%rd1, [default_function_kernel_62_param_0];
	ld.param.u64 	%rd2, [default_function_kernel_62_param_1];
	mov.u32 	%r1, %ctaid.x;
	shl.b32 	%r3, %r1, 8;
	mov.u32 	%r2, %tid.x;
	shr.u32 	%r4, %r2, 2;
	or.b32  	%r5, %r3, %r4;
	setp.gt.u32 	%p1, %r5, 3720;
	@%p1 bra 	$L__BB39_2;
	cvta.to.global.u64 	%rd3, %rd2;
	cvta.to.global.u64 	%rd4, %rd1;
	shl.b32 	%r6, %r1, 10;
	or.b32  	%r7, %r6, %r2;
	mul.wide.u32 	%rd5, %r7, 4;
	add.s64 	%rd6, %rd3, %rd5;
	ld.global.nc.f32 	%f1, [%rd6];
	max.f32 	%f2, %f1, 0f00000000;
	add.s64 	%rd7, %rd4, %rd5;
	st.global.f32 	[%rd7], %f2;
$L__BB39_2:
	ret;

}
	// .globl	default_function_kernel_49
.visible .entry default_function_kernel_49(
	.param .u64 .ptr .align 1 default_function_kernel_49_param_0,
	.param .u64 .ptr .align 1 default_function_kernel_49_param_1,
	.param .u64 .ptr .align 1 default_function_kernel_49_param_2
)
.maxntid 1024
{
	.reg .pred 	%p<5>;
	.reg .b32 	%r<22>;
	.reg .b32 	%f<31>;
	.reg .b64 	%rd<15>;

	ld.param.u64 	%rd4, [default_function_kernel_49_param_0];
	ld.param.u64 	%rd5, [default_function_kernel_49_param_1];
	ld.param.u64 	%rd6, [default_function_kernel_49_param_2];
	cvta.to.global.u64 	%rd1, %rd6;
	cvta.to.global.u64 	%rd2, %rd5;
	cvta.to.global.u64 	%rd7, %rd4;
	mov.u32 	%r1, %ctaid.x;
	shl.b32 	%r6, %r1, 4;
	mov.u32 	%r2, %tid.x;
	shr.u32 	%r7, %r2, 6;
	or.b32  	%r3, %r6, %r7;
	setp.gt.u32 	%p1, %r3, 224;
	shl.b32 	%r8, %r1, 10;
	or.b32  	%r4, %r8, %r2;
	mul.wide.u32 	%rd8, %r4, 4;
	add.s64 	%rd3, %rd7, %rd8;
	@%p1 bra 	$L__BB40_2;
	mov.b32 	%r9, 0;
	st.global.u32 	[%rd3], %r9;
$L__BB40_2:
	setp.gt.u32 	%p2, %r3, 224;
	shl.b32 	%r10, %r1, 7;
	shr.u32 	%r11, %r2, 3;
	or.b32  	%r12, %r10, %r11;
	mul.hi.u32 	%r13, %r12, -2004318071;
	shr.u32 	%r14, %r13, 3;
	mad.lo.s32 	%r15, %r1, -960, %r4;
	mul.hi.u32 	%r16, %r15, -2004318071;
	shr.u32 	%r17, %r16, 6;
	mul.lo.s32 	%r18, %r17, 120;
	sub.s32 	%r19, %r15, %r18;
	mad.lo.s32 	%r5, %r14, 122, %r19;
	@%p2 bra 	$L__BB40_4;
	ld.global.f32 	%f1, [%rd3];
	mul.wide.u32 	%rd9, %r5, 4;
	add.s64 	%rd10, %rd2, %rd9;
	ld.global.nc.f32 	%f2, [%rd10];
	ld.global.nc.f32 	%f3, [%rd1];
	fma.rn.f32 	%f4, %f2, %f3, %f1;
	ld.global.nc.f32 	%f5, [%rd10+4];
	ld.global.nc.f32 	%f6, [%rd1+4];
	fma.rn.f32 	%f7, %f5, %f6, %f4;
	ld.global.nc.f32 	%f8, [%rd10+8];
	ld.global.nc.f32 	%f9, [%rd1+8];
	fma.rn.f32 	%f10, %f8, %f9, %f7;
	st.global.f32 	[%rd3], %f10;
$L__BB40_4:
	setp.gt.u32 	%p3, %r3, 224;
	@%p3 bra 	$L__BB40_6;
	add.s32 	%r20, %r5, 122;
	ld.global.f32 	%f11, [%rd3];
	mul.wide.u32 	%rd11, %r20, 4;
	add.s64 	%rd12, %rd2, %rd11;
	ld.global.nc.f32 	%f12, [%rd12];
	ld.global.nc.f32 	%f13, [%rd1+12];
	fma.rn.f32 	%f14, %f12, %f13, %f11;
	ld.global.nc.f32 	%f15, [%rd12+4];
	ld.global.nc.f32 	%f16, [%rd1+16];
	fma.rn.f32 	%f17, %f15, %f16, %f14;
	ld.global.nc.f32 	%f18, [%rd12+8];
	ld.global.nc.f32 	%f19, [%rd1+20];
	fma.rn.f32 	%f20, %f18, %f19, %f17;
	st.global.f32 	[%rd3], %f20;
$L__BB40_6:
	setp.gt.u32 	%p4, %r3, 224;
	@%p4 bra 	$L__BB40_8;
	add.s32 	%r21, %r5, 244;
	ld.global.f32 	%f21, [%rd3];
	mul.wide.u32 	%rd13, %r21, 4;
	add.s64 	%rd14, %rd2, %rd13;
	ld.global.nc.f32 	%f22, [%rd14];
	ld.global.nc.f32 	%f23, [%rd1+24];
	fma.rn.f32 	%f24, %f22, %f23, %f21;
	ld.global.nc.f32 	%f25, [%rd14+4];
	ld.global.nc.f32 	%f26, [%rd1+28];
	fma.rn.f32 	%f27, %f25, %f26, %f24;
	ld.global.nc.f32 	%f28, [%rd14+8];
	ld.global.nc.f32 	%f29, [%rd1+32];
	fma.rn.f32 	%f30, %f28, %f29, %f27;
	st.global.f32 	[%rd3], %f30;
$L__BB40_8:
	ret;

}
	// .globl	default_function_kernel_27
.visible .entry default_function_kernel_27(
	.param .u64 .ptr .align 1 default_function_kernel_27_param_0,
	.param .u64 .ptr .align 1 default_function_kernel_27_param_1
)
.maxntid 1024
{
	.reg .pred 	%p<2>;
	.reg .b32 	%r<8>;
	.reg .b32 	%f<3>;
	.reg .b64 	%rd<8>;

	ld.param.u64 	%rd1, [default_function_kernel_27_param_0];
	ld.param.u64 	%rd2, [default_function_kernel_27_param_1];
	mov.u32 	%r1, %ctaid.x;
	shl.b32 	%r3, %r1, 8;
	mov.u32 	%r2, %tid.x;
	shr.u32 	%r4, %r2, 2;
	or.b32  	%r5, %r3, %r4;
	setp.gt.u32 	%p1, %r5, 3720;
	@%p1 bra 	$L__BB41_2;
	cvta.to.global.u64 	%rd3, %rd1;
	cvta.to.global.u64 	%rd4, %rd2;
	shl.b32 	%r6, %r1, 10;
	or.b32  	%r7, %r6, %r2;
	mul.wide.u32 	%rd5, %r7, 4;
	add.s64 	%rd6, %rd3, %rd5;
	ld.global.nc.f32 	%f1, [%rd6];
	max.f32 	%f2, %f1, 0f00000000;
	add.s64 	%rd7, %rd4, %rd5;
	st.global.f32 	[%rd7], %f2;
$L__BB41_2:
	ret;

}
	// .globl	default_function_kernel_28
.visible .entry default_function_kernel_28(
	.param .u64 .ptr .align 1 default_function_kernel_28_param_0,
	.param .u64 .ptr .align 1 default_function_kernel_28_param_1
)
.maxntid 1024
{
	.reg .pred 	%p<2>;
	.reg .b32 	%r<8>;
	.reg .b32 	%f<2>;
	.reg .b64 	%rd<8>;

	ld.param.u64 	%rd1, [default_function_kernel_28_param_0];
	ld.param.u64 	%rd2, [default_function_kernel_28_param_1];
	mov.u32 	%r1, %ctaid.x;
	shl.b32 	%r3, %r1, 8;
	mov.u32 	%r2, %tid.x;
	shr.u32 	%r4, %r2, 2;
	or.b32  	%r5, %r3, %r4;
	setp.gt.u32 	%p1, %r5, 3720;
	@%p1 bra 	$L__BB42_2;
	cvta.to.global.u64 	%rd3, %rd2;
	cvta.to.global.u64 	%rd4, %rd1;
	shl.b32 	%r6, %r1, 10;
	or.b32  	%r7, %r6, %r2;
	mul.wide.u32 	%rd5, %r7, 4;
	add.s64 	%rd6, %rd3, %rd5;
	ld.global.nc.f32 	%f1, [%rd6];
	add.s64 	%rd7, %rd4, %rd5;
	st.global.f32 	[%rd7], %f1;
$L__BB42_2:
	ret;

}
	// .globl	default_function_kernel_30
.visible .entry default_function_kernel_30(
	.param .u64 .ptr .align 1 default_function_kernel_30_param_0
)
.maxntid 1024
{
	.reg .pred 	%p<2>;
	.reg .b32 	%r<8>;
	.reg .b32 	%f<3>;
	.reg .b64 	%rd<5>;

	ld.param.u64 	%rd1, [default_function_kernel_30_param_0];
	mov.u32 	%r1, %ctaid.x;
	shl.b32 	%r3, %r1, 4;
	mov.u32 	%r2, %tid.x;
	shr.u32 	%r4, %r2, 6;
	or.b32  	%r5, %r3, %r4;
	setp.gt.u32 	%p1, %r5, 224;
	@%p1 bra 	$L__BB43_2;
	cvta.to.global.u64 	%rd2, %rd1;
	shl.b32 	%r6, %r1, 10;
	or.b32  	%r7, %r6, %r2;
	mul.wide.u32 	%rd3, %r7, 4;
	add.s64 	%rd4, %rd2, %rd3;
	ld.global.f32 	%f1, [%rd4];
	max.f32 	%f2, %f1, 0f00000000;
	st.global.f32 	[%rd4], %f2;
$L__BB43_2:
	ret;

}
	// .globl	default_function_kernel_22
.visible .entry default_function_kernel_22(
	.param .u64 .ptr .align 1 default_function_kernel_22_param_0,
	.param .u64 .ptr .align 1 default_function_kernel_22_param_1,
	.param .u64 .ptr .align 1 default_function_kernel_22_param_2
)
.maxntid 1024
{
	.reg .pred 	%p<3>;
	.reg .b16 	%rs<5>;
	.reg .b32 	%r<31>;
	.reg .b32 	%f<5>;
	.reg .b64 	%rd<13>;

	ld.param.u64 	%rd1, [default_function_kernel_22_param_0];
	ld.param.u64 	%rd2, [default_function_kernel_22_param_1];
	ld.param.u64 	%rd3, [default_function_kernel_22_param_2];
	mov.u32 	%r1, %ctaid.x;
	shl.b32 	%r4, %r1, 7;
	mov.u32 	%r2, %tid.x;
	shr.u32 	%r5, %r2, 3;
	or.b32  	%r6, %r4, %r5;
	setp.gt.u32 	%p1, %r6, 3720;
	@%p1 bra 	$L__BB44_5;
	shl.b32 	%r7, %r1, 8;
	shr.u32 	%r8, %r2, 2;
	or.b32  	%r3, %r7, %r8;
	setp.lt.u32 	%p2, %r3, 3721;
	@%p2 bra 	$L__BB44_3;
	mul.hi.u32 	%r11, %r3, -1931061619;
	shr.u32 	%r12, %r11, 11;
	shl.b32 	%r13, %r1, 9;
	shr.u32 	%r14, %r2, 1;
	or.b32  	%r15, %r13, %r14;
	mul.hi.u32 	%r16, %r15, -1931061619;
	shr.u32 	%r17, %r16, 12;
	mul.lo.s32 	%r18, %r17, 7442;
	sub.s32 	%r19, %r15, %r18;
	cvt.u16.u32 	%rs1, %r19;
	mul.hi.u16 	%rs2, %rs1, 8595;
	shr.u16 	%rs3, %rs2, 3;
	mul.lo.s16 	%rs4, %rs3, 120;
	cvt.u32.u16 	%r20, %rs4;
	mad.lo.s32 	%r21, %r1, 48, %r2;
	mul.hi.u32 	%r22, %r21, 1126548799;
	shr.u32 	%r23, %r22, 5;
	mul.lo.s32 	%r24, %r23, 122;
	sub.s32 	%r25, %r21, %r24;
	mad.lo.s32 	%r26, %r12, 14400, %r25;
	add.s32 	%r27, %r26, %r20;
	add.s32 	%r28, %r27, -14400;
	cvta.to.global.u64 	%rd7, %rd2;
	mul.wide.u32 	%rd8, %r28, 4;
	add.s64 	%rd9, %rd7, %rd8;
	ld.global.nc.f32 	%f4, [%rd9];
	bra.uni 	$L__BB44_4;
$L__BB44_3:
	shl.b32 	%r9, %r1, 10;
	or.b32  	%r10, %r9, %r2;
	cvta.to.global.u64 	%rd4, %rd3;
	mul.wide.u32 	%rd5, %r10, 4;
	add.s64 	%rd6, %rd4, %rd5;
	ld.global.nc.f32 	%f4, [%rd6];
$L__BB44_4:
	shl.b32 	%r29, %r1, 10;
	or.b32  	%r30, %r29, %r2;
	cvta.to.global.u64 	%rd10, %rd1;
	mul.wide.u32 	%rd11, %r30, 4;
	add.s64 	%rd12, %rd10, %rd11;
	st.global.f32 	[%rd12], %f4;
$L__BB44_5:
	ret;

}
	// .globl	default_function_kernel_37
.visible .entry default_function_kernel_37(
	.param .u64 .ptr .align 1 default_function_kernel_37_param_0,
	.param .u64 .ptr .align 1 default_function_kernel_37_param_1,
	.param .u64 .ptr .align 1 default_function_kernel_37_param_2
)
.maxntid 1024
{
	.reg .pred 	%p<2>;
	.reg .b32 	%r<8>;
	.reg .b32 	%f<4>;
	.reg .b64 	%rd<10>;

	ld.param.u64 	%rd1, [default_function_kernel_37_param_0];
	ld.param.u64 	%rd2, [default_function_kernel_37_param_1];
	ld.param.u64 	%rd3, [default_function_kernel_37_param_2];
	mov.u32 	%r1, %ctaid.x;
	shl.b32 	%r3, %r1, 8;
	mov.u32 	%r2, %tid.x;
	shr.u32 	%r4, %r2, 2;
	or.b32  	%r5, %r3, %r4;
	setp.gt.u32 	%p1, %r5, 3720;
	@%p1 bra 	$L__BB45_2;
	cvta.to.global.u64 	%rd4, %rd1;
	cvta.to.global.u64 	%rd5, %rd2;
	cvta.to.global.u64 	%rd6, %rd3;
	shl.b32 	%r6, %r1, 10;
	or.b32  	%r7, %r6, %r2;
	mul.wide.u32 	%rd7, %r7, 4;
	add.s64 	%rd8, %rd4, %rd7;
	add.s64 	%rd9, %rd5, %rd7;
	ld.global.nc.f32 	%f1, [%rd9];
	ld.global.nc.f32 	%f2, [%rd6];
	fma.rn.f32 	%f3, %f1, %f2, 0f00000000;
	st.global.f32 	[%rd8], %f3;
$L__BB45_2:
	ret;

}
	// .globl	default_function_kernel_5
.visible .entry default_function_kernel_5(
	.param .u64 .ptr .align 1 default_function_kernel_5_param_0,
	.param .u64 .ptr .align 1 default_function_kernel_5_param_1,
	.param .u64 .ptr .align 1 default_function_kernel_5_param_2
)
.maxntid 1024
{
	.reg .pred 	%p<2>;
	.reg .b32 	%r<8>;
	.reg .b32 	%f<4>;
	.reg .b64 	%rd<10>;

	ld.param.u64 	%rd1, [default_function_kernel_5_param_0];
	ld.param.u64 	%rd2, [default_function_kernel_5_param_1];
	ld.param.u64 	%rd3, [default_function_kernel_5_param_2];
	mov.u32 	%r1, %ctaid.x;
	shl.b32 	%r3, %r1, 8;
	mov.u32 	%r2, %tid.x;
	shr.u32 	%r4, %r2, 2;
	or.b32  	%r5, %r3, %r4;
	setp.gt.u32 	%p1, %r5, 3720;
	@%p1 bra 	$L__BB46_2;
	cvta.to.global.u64 	%rd4, %rd2;
	cvta.to.global.u64 	%rd5, %rd1;
	cvta.to.global.u64 	%rd6, %rd3;
	shl.b32 	%r6, %r1, 10;
	or.b32  	%r7, %r6, %r2;
	mul.wide.u32 	%rd7, %r7, 4;
	add.s64 	%rd8, %rd4, %rd7;
	add.s64 	%rd9, %rd5, %rd7;
	ld.global.nc.f32 	%f1, [%rd9];
	ld.global.nc.f32 	%f2, [%rd6];
	fma.rn.f32 	%f3, %f1, %f2, 0f00000000;
	st.global.f32 	[%rd8], %f3;
$L__BB46_2:
	ret;

}
	// .globl	default_function_kernel_68
.visible .entry default_function_kernel_68(
	.param .u64 .ptr .align 1 default_function_kernel_68_param_0
)
.maxntid 1024
{
	.reg .pred 	%p<2>;
	.reg .b32 	%r<8>;
	.reg .b32 	%f<3>;
	.reg .b64 	%rd<5>;

	ld.param.u64 	%rd1, [default_function_kernel_68_param_0];
	mov.u32 	%r1, %ctaid.x;
	shl.b32 	%r3, %r1, 4;
	mov.u32 	%r2, %tid.x;
	shr.u32 	%r4, %r2, 6;
	or.b32  	%r5, %r3, %r4;
	setp.gt.u32 	%p1, %r5, 224;
	@%p1 bra 	$L__BB47_2;
	cvta.to.global.u64 	%rd2, %rd1;
	shl.b32 	%r6, %r1, 10;
	or.b32  	%r7, %r6, %r2;
	mul.wide.u32 	%rd3, %r7, 4;
	add.s64 	%rd4, %rd2, %rd3;
	ld.global.f32 	%f1, [%rd4];
	max.f32 	%f2, %f1, 0f00000000;
	st.global.f32 	[%rd4], %f2;
$L__BB47_2:
	ret;

}
	// .globl	default_function_kernel_14
.visible .entry default_function_kernel_14(
	.param .u64 .ptr .align 1 default_function_kernel_14_param_0,
	.param .u64 .ptr .align 1 default_function_kernel_14_param_1,
	.param .u64 .ptr .align 1 default_function_kernel_14_param_2
)
.maxntid 1024
{
	.reg .pred 	%p<3>;
	.reg .b32 	%r<9>;
	.reg .b32 	%f<8>;
	.reg .b64 	%rd<11>;

	ld.param.u64 	%rd2, [default_function_kernel_14_param_0];
	ld.param.u64 	%rd4, [default_function_kernel_14_param_1];
	ld.param.u64 	%rd3, [default_function_kernel_14_param_2];
	cvta.to.global.u64 	%rd5, %rd4;
	mov.u32 	%r3, %ctaid.x;
	shl.b32 	%r4, %r3, 8;
	mov.u32 	%r5, %tid.x;
	shr.u32 	%r6, %r5, 2;
	or.b32  	%r1, %r4, %r6;
	setp.gt.u32 	%p1, %r1, 3720;
	shl.b32 	%r7, %r3, 10;
	or.b32  	%r2, %r7, %r5;
	mul.wide.u32 	%rd6, %r2, 4;
	add.s64 	%rd1, %rd5, %rd6;
	@%p1 bra 	$L__BB48_2;
	mov.b32 	%r8, 0;
	st.global.u32 	[%rd1], %r8;
$L__BB48_2:
	setp.gt.u32 	%p2, %r1, 3720;
	@%p2 bra 	$L__BB48_4;
	cvta.to.global.u64 	%rd7, %rd3;
	ld.global.f32 	%f1, [%rd1];
	cvta.to.global.u64 	%rd8, %rd2;
	add.s64 	%rd10, %rd8, %rd6;
	ld.global.nc.f32 	%f2, [%rd10];
	ld.global.nc.f32 	%f3, [%rd7];
	fma.rn.f32 	%f4, %f2, %f3, %f1;
	ld.global.nc.f32 	%f5, [%rd10+59536];
	ld.global.nc.f32 	%f6, [%rd7+4];
	fma.rn.f32 	%f7, %f5, %f6, %f4;
	st.global.f32 	[%rd1], %f7;
$L__BB48_4:
	ret;

}
	// .globl	default_function_kernel_50
.visible .entry default_function_kernel_50(
	.param .u64 .ptr .align 1 default_function_kernel_50_param_0
)
.maxntid 1024
{
	.reg .pred 	%p<2>;
	.reg .b32 	%r<8>;
	.reg .b32 	%f<3>;
	.reg .b64 	%rd<5>;

	ld.param.u64 	%rd1, [default_function_kernel_50_param_0];
	mov.u32 	%r1, %ctaid.x;
	shl.b32 	%r3, %r1, 4;
	mov.u32 	%r2, %tid.x;
	shr.u32 	%r4, %r2, 6;
	or.b32  	%r5, %r3, %r4;
	setp.gt.u32 	%p1, %r5, 224;
	@%p1 bra 	$L__BB49_2;
	cvta.to.global.u64 	%rd2, %rd1;
	shl.b32 	%r6, %r1, 10;
	or.b32  	%r7, %r6, %r2;
	mul.wide.u32 	%rd3, %r7, 4;
	add.s64 	%rd4, %rd2, %rd3;
	ld.global.f32 	%f1, [%rd4];
	max.f32 	%f2, %f1, 0f00000000;
	st.global.f32 	[%rd4], %f2;
$L__BB49_2:
	ret;

}
	// .globl	default_function_kernel_77
.visible .entry default_function_kernel_77(
	.param .u64 .ptr .align 1 default_function_kernel_77_param_0,
	.param .u64 .ptr .align 1 default_function_kernel_77_param_1
)
.maxntid 1024
{
	.reg .pred 	%p<2>;
	.reg .b32 	%r<8>;
	.reg .b32 	%f<2>;
	.reg .b64 	%rd<8>;

	ld.param.u64 	%rd1, [default_function_kernel_77_param_0];
	ld.param.u64 	%rd2, [default_function_kernel_77_param_1];
	mov.u32 	%r1, %ctaid.x;
	shl.b32 	%r3, %r1, 8;
	mov.u32 	%r2, %tid.x;
	shr.u32 	%r4, %r2, 2;
	or.b32  	%r5, %r3, %r4;
	setp.gt.u32 	%p1, %r5, 3720;
	@%p1 bra 	$L__BB50_2;
	cvta.to.global.u64 	%rd3, %rd2;
	cvta.to.global.u64 	%rd4, %rd1;
	shl.b32 	%r6, %r1, 10;
	or.b32  	%r7, %r6, %r2;
	mul.wide.u32 	%rd5, %r7, 4;
	add.s64 	%rd6, %rd3, %rd5;
	ld.global.nc.f32 	%f1, [%rd6];
	add.s64 	%rd7, %rd4, %rd5;
	st.global.f32 	[%rd7], %f1;
$L__BB50_2:
	ret;

}
	// .globl	default_function_kernel_79
.visible .entry default_function_kernel_79(
	.param .u64 .ptr .align 1 default_function_kernel_79_param_0
)
.maxntid 1024
{
	.reg .pred 	%p<2>;
	.reg .b32 	%r<8>;
	.reg .b32 	%f<3>;
	.reg .b64 	%rd<5>;

	ld.param.u64 	%rd1, [default_function_kernel_79_param_0];
	mov.u32 	%r1, %ctaid.x;
	shl.b32 	%r3, %r1, 4;
	mov.u32 	%r2, %tid.x;
	shr.u32 	%r4, %r2, 6;
	or.b32  	%r5, %r3, %r4;
	setp.gt.u32 	%p1, %r5, 224;
	@%p1 bra 	$L__BB51_2;
	cvta.to.global.u64 	%rd2, %rd1;
	shl.b32 	%r6, %r1, 10;
	or.b32  	%r7, %r6, %r2;
	mul.wide.u32 	%rd3, %r7, 4;
	add.s64 	%rd4, %rd2, %rd3;
	ld.global.f32 	%f1, [%rd4];
	max.f32 	%f2, %f1, 0f00000000;
	st.global.f32 	[%rd4], %f2;
$L__BB51_2:
	ret;

}
	// .globl	default_function_kernel_17
.visible .entry default_function_kernel_17(
	.param .u64 .ptr .align 1 default_function_kernel_17_param_0,
	.param .u64 .ptr .align 1 default_function_kernel_17_param_1,
	.param .u64 .ptr .align 1 default_function_kernel_17_param_2
)
.maxntid 1024
{
	.reg .pred 	%p<2>;
	.reg .b32 	%r<8>;
	.reg .b32 	%f<4>;
	.reg .b64 	%rd<10>;

	ld.param.u64 	%rd1, [default_function_kernel_17_param_0];
	ld.param.u64 	%rd2, [default_function_kernel_17_param_1];
	ld.param.u64 	%rd3, [default_function_kernel_17_param_2];
	mov.u32 	%r1, %ctaid.x;
	shl.b32 	%r3, %r1, 8;
	mov.u32 	%r2, %tid.x;
	shr.u32 	%r4, %r2, 2;
	or.b32  	%r5, %r3, %r4;
	setp.gt.u32 	%p1, %r5, 3720;
	@%p1 bra 	$L__BB52_2;
	cvta.to.global.u64 	%rd4, %rd1;
	cvta.to.global.u64 	%rd5, %rd2;
	cvta.to.global.u64 	%rd6, %rd3;
	shl.b32 	%r6, %r1, 10;
	or.b32  	%r7, %r6, %r2;
	mul.wide.u32 	%rd7, %r7, 4;
	add.s64 	%rd8, %rd4, %rd7;
	add.s64 	%rd9, %rd5, %rd7;
	ld.global.nc.f32 	%f1, [%rd9];
	ld.global.nc.f32 	%f2, [%rd6];
	fma.rn.f32 	%f3, %f1, %f2, 0f00000000;
	st.global.f32 	[%rd8], %f3;
$L__BB52_2:
	ret;

}
	// .globl	default_function_kernel_54
.visible .entry default_function_kernel_54(
	.param .u64 .ptr .align 1 default_function_kernel_54_param_0,
	.param .u64 .ptr .align 1 default_function_kernel_54_param_1
)
.maxntid 1024
{
	.reg .pred 	%p<2>;
	.reg .b32 	%r<8>;
	.reg .b32 	%f<2>;
	.reg .b64 	%rd<8>;

	ld.param.u64 	%rd1, [default_function_kernel_54_param_0];
	ld.param.u64 	%rd2, [default_function_kernel_54_param_1];
	mov.u32 	%r1, %ctaid.x;
	shl.b32 	%r3, %r1, 8;
	mov.u32 	%r2, %tid.x;
	shr.u32 	%r4, %r2, 2;
	or.b32  	%r5, %r3, %r4;
	setp.gt.u32 	%p1, %r5, 3720;
	@%p1 bra 	$L__BB53_2;
	cvta.to.global.u64 	%rd3, %rd1;
	cvta.to.global.u64 	%rd4, %rd2;
	shl.b32 	%r6, %r1, 10;
	or.b32  	%r7, %r6, %r2;
	mul.wide.u32 	%rd5, %r7, 4;
	add.s64 	%rd6, %rd3, %rd5;
	ld.global.nc.f32 	%f1, [%rd6];
	add.s64 	%rd7, %rd4, %rd5;
	st.global.f32 	[%rd7], %f1;
$L__BB53_2:
	ret;

}
	// .globl	default_function_kernel_42
.visible .entry default_function_kernel_42(
	.param .u64 .ptr .align 1 default_function_kernel_42_param_0,
	.param .u64 .ptr .align 1 default_function_kernel_42_param_1,
	.param .u64 .ptr .align 1 default_function_kernel_42_param_2
)
.maxntid 1024
{
	.reg .pred 	%p<3>;
	.reg .b16 	%rs<5>;
	.reg .b32 	%r<31>;
	.reg .b32 	%f<5>;
	.reg .b64 	%rd<13>;

	ld.param.u64 	%rd1, [default_function_kernel_42_param_0];
	ld.param.u64 	%rd2, [default_function_kernel_42_param_1];
	ld.param.u64 	%rd3, [default_function_kernel_42_param_2];
	mov.u32 	%r1, %ctaid.x;
	shl.b32 	%r4, %r1, 7;
	mov.u32 	%r2, %tid.x;
	shr.u32 	%r5, %r2, 3;
	or.b32  	%r6, %r4, %r5;
	setp.gt.u32 	%p1, %r6, 3720;
	@%p1 bra 	$L__BB54_5;
	shl.b32 	%r7, %r1, 8;
	shr.u32 	%r8, %r2, 2;
	or.b32  	%r3, %r7, %r8;
	setp.lt.u32 	%p2, %r3, 3721;
	@%p2 bra 	$L__BB54_3;
	mul.hi.u32 	%r11, %r3, -1931061619;
	shr.u32 	%r12, %r11, 11;
	shl.b32 	%r13, %r1, 9;
	shr.u32 	%r14, %r2, 1;
	or.b32  	%r15, %r13, %r14;
	mul.hi.u32 	%r16, %r15, -1931061619;
	shr.u32 	%r17, %r16, 12;
	mul.lo.s32 	%r18, %r17, 7442;
	sub.s32 	%r19, %r15, %r18;
	cvt.u16.u32 	%rs1, %r19;
	mul.hi.u16 	%rs2, %rs1, 8595;
	shr.u16 	%rs3, %rs2, 3;
	mul.lo.s16 	%rs4, %rs3, 120;
	cvt.u32.u16 	%r20, %rs4;
	mad.lo.s32 	%r21, %r1, 48, %r2;
	mul.hi.u32 	%r22, %r21, 1126548799;
	shr.u32 	%r23, %r22, 5;
	mul.lo.s32 	%r24, %r23, 122;
	sub.s32 	%r25, %r21, %r24;
	mad.lo.s32 	%r26, %r12, 14400, %r25;
	add.s32 	%r27, %r26, %r20;
	add.s32 	%r28, %r27, -14400;
	cvta.to.global.u64 	%rd7, %rd2;
	mul.wide.u32 	%rd8, %r28, 4;
	add.s64 	%rd9, %rd7, %rd8;
	ld.global.nc.f32 	%f4, [%rd9];
	bra.uni 	$L__BB54_4;
$L__BB54_3:
	shl.b32 	%r9, %r1, 10;
	or.b32  	%r10, %r9, %r2;
	cvta.to.global.u64 	%rd4, %rd3;
	mul.wide.u32 	%rd5, %r10, 4;
	add.s64 	%rd6, %rd4, %rd5;
	ld.global.nc.f32 	%f4, [%rd6];
$L__BB54_4:
	shl.b32 	%r29, %r1, 10;
	or.b32  	%r30, %r29, %r2;
	cvta.to.global.u64 	%rd10, %rd1;
	mul.wide.u32 	%rd11, %r30, 4;
	add.s64 	%rd12, %rd10, %rd11;
	st.global.f32 	[%rd12], %f4;
$L__BB54_5:
	ret;

}
	// .globl	default_function_kernel_3
.visible .entry default_function_kernel_3(
	.param .u64 .ptr .align 1 default_function_kernel_3_param_0,
	.param .u64 .ptr .align 1 default_function_kernel_3_param_1
)
.maxntid 1024
{
	.reg .pred 	%p<4>;
	.reg .b16 	%rs<8>;
	.reg .b32 	%r<22>;
	.reg .b32 	%f<7>;
	.reg .b64 	%rd<9>;

	ld.param.u64 	%rd1, [default_function_kernel_3_param_0];
	ld.param.u64 	%rd2, [default_function_kernel_3_param_1];
	mov.u32 	%r1, %ctaid.x;
	shl.b32 	%r5, %r1, 6;
	mov.u32 	%r2, %tid.x;
	shr.u32 	%r6, %r2, 4;
	or.b32  	%r7, %r5, %r6;
	setp.gt.u32 	%p1, %r7, 960;
	mov.f32 	%f6, 0fFF7FFFFD;
	@%p1 bra 	$L__BB55_5;
	shl.b32 	%r8, %r1, 8;
	shr.u32 	%r9, %r2, 2;
	or.b32  	%r3, %r8, %r9;
	add.s32 	%r10, %r3, -31;
	setp.gt.u32 	%p2, %r10, 3781;
	@%p2 bra 	$L__BB55_4;
	shl.b32 	%r11, %r1, 5;
	add.s32 	%r12, %r11, %r2;
	mul.hi.u32 	%r13, %r12, -2078209981;
	shr.u32 	%r14, %r13, 6;
	mul.lo.s32 	%r15, %r14, 124;
	sub.s32 	%r4, %r12, %r15;
	add.s32 	%r16, %r4, -1;
	setp.gt.u32 	%p3, %r16, 121;
	@%p3 bra 	$L__BB55_4;
	cvt.u16.u32 	%rs1, %r3;
	mul.hi.u16 	%rs2, %rs1, 2115;
	sub.s16 	%rs3, %rs1, %rs2;
	shr.u16 	%rs4, %rs3, 1;
	add.s16 	%rs5, %rs4, %rs2;
	shr.u16 	%rs6, %rs5, 4;
	mul.lo.s16 	%rs7, %rs6, 122;
	cvt.u32.u16 	%r17, %rs7;
	add.s32 	%r18, %r4, %r17;
	add.s32 	%r19, %r18, -123;
	cvta.to.global.u64 	%rd3, %rd1;
	mul.wide.u32 	%rd4, %r19, 4;
	add.s64 	%rd5, %rd3, %rd4;
	ld.global.nc.f32 	%f6, [%rd5];
$L__BB55_4:
	shl.b32 	%r20, %r1, 10;
	or.b32  	%r21, %r20, %r2;
	cvta.to.global.u64 	%rd6, %rd2;
	mul.wide.u32 	%rd7, %r21, 4;
	add.s64 	%rd8, %rd6, %rd7;
	st.global.f32 	[%rd8], %f6;
$L__BB55_5:
	ret;

}
	// .globl	default_function_kernel_16
.visible .entry default_function_kernel_16(
	.param .u64 .ptr .align 1 default_function_kernel_16_param_0,
	.param .u64 .ptr .align 1 default_function_kernel_16_param_1
)
.maxntid 1024
{
	.reg .pred 	%p<2>;
	.reg .b32 	%r<8>;
	.reg .b32 	%f<2>;
	.reg .b64 	%rd<8>;

	ld.param.u64 	%rd1, [default_function_kernel_16_param_0];
	ld.param.u64 	%rd2, [default_function_kernel_16_param_1];
	mov.u32 	%r1, %ctaid.x;
	shl.b32 	%r3, %r1, 8;
	mov.u32 	%r2, %tid.x;
	shr.u32 	%r4, %r2, 2;
	or.b32  	%r5, %r3, %r4;
	setp.gt.u32 	%p1, %r5, 3720;
	@%p1 bra 	$L__BB56_2;
	cvta.to.global.u64 	%rd3, %rd1;
	cvta.to.global.u64 	%rd4, %rd2;
	shl.b32 	%r6, %r1, 10;
	or.b32  	%r7, %r6, %r2;
	mul.wide.u32 	%rd5, %r7, 4;
	add.s64 	%rd6, %rd3, %rd5;
	ld.global.nc.f32 	%f1, [%rd6];
	add.s64 	%rd7, %rd4, %rd5;
	st.global.f32 	[%rd7], %f1;
$L__BB56_2:
	ret;

}
	// .globl	default_function_kernel_56
.visible .entry default_function_kernel_56(
	.param .u64 .ptr .align 1 default_function_kernel_56_param_0,
	.param .u64 .ptr .align 1 default_function_kernel_56_param_1
)
.maxntid 1024
{
	.reg .pred 	%p<2>;
	.reg .b32 	%r<8>;
	.reg .b32 	%f<3>;
	.reg .b64 	%rd<8>;

	ld.param.u64 	%rd1, [default_function_kernel_56_param_0];
	ld.param.u64 	%rd2, [default_function_kernel_56_param_1];
	mov.u32 	%r1, %ctaid.x;
	shl.b32 	%r3, %r1, 8;
	mov.u32 	%r2, %tid.x;
	shr.u32 	%r4, %r2, 2;
	or.b32  	%r5, %r3, %r4;
	setp.gt.u32 	%p1, %r5, 3720;
	@%p1 bra 	$L__BB57_2;
	cvta.to.global.u64 	%rd3, %rd1;
	cvta.to.global.u64 	%rd4, %rd2;
	shl.b32 	%r6, %r1, 10;
	or.b32  	%r7, %r6, %r2;
	mul.wide.u32 	%rd5, %r7, 4;
	add.s64 	%rd6, %rd3, %rd5;
	ld.global.nc.f32 	%f1, [%rd6];
	max.f32 	%f2, %f1, 0f00000000;
	add.s64 	%rd7, %rd4, %rd5;
	st.global.f32 	[%rd7], %f2;
$L__BB57_2:
	ret;

}
	// .globl	default_function_kernel_60
.visible .entry default_function_kernel_60(
	.param .u64 .ptr .align 1 default_function_kernel_60_param_0,
	.param .u64 .ptr .align 1 default_function_kernel_60_param_1,
	.param .u64 .ptr .align 1 default_function_kernel_60_param_2
)
.maxntid 1024
{
	.reg .pred 	%p<3>;
	.reg .b16 	%rs<5>;
	.reg .b32 	%r<31>;
	.reg .b32 	%f<5>;
	.reg .b64 	%rd<13>;

	ld.param.u64 	%rd1, [default_function_kernel_60_param_0];
	ld.param.u64 	%rd2, [default_function_kernel_60_param_1];
	ld.param.u64 	%rd3, [default_function_kernel_60_param_2];
	mov.u32 	%r1, %ctaid.x;
	shl.b32 	%r4, %r1, 7;
	mov.u32 	%r2, %tid.x;
	shr.u32 	%r5, %r2, 3;
	or.b32  	%r6, %r4, %r5;
	setp.gt.u32 	%p1, %r6, 3720;
	@%p1 bra 	$L__BB58_5;
	shl.b32 	%r7, %r1, 8;
	shr.u32 	%r8, %r2, 2;
	or.b32  	%r3, %r7, %r8;
	setp.lt.u32 	%p2, %r3, 3721;
	@%p2 bra 	$L__BB58_3;
	mul.hi.u32 	%r11, %r3, -1931061619;
	shr.u32 	%r12, %r11, 11;
	shl.b32 	%r13, %r1, 9;
	shr.u32 	%r14, %r2, 1;
	or.b32  	%r15, %r13, %r14;
	mul.hi.u32 	%r16, %r15, -1931061619;
	shr.u32 	%r17, %r16, 12;
	mul.lo.s32 	%r18, %r17, 7442;
	sub.s32 	%r19, %r15, %r18;
	cvt.u16.u32 	%rs1, %r19;
	mul.hi.u16 	%rs2, %rs1, 8595;
	shr.u16 	%rs3, %rs2, 3;
	mul.lo.s16 	%rs4, %rs3, 120;
	cvt.u32.u16 	%r20, %rs4;
	mad.lo.s32 	%r21, %r1, 48, %r2;
	mul.hi.u32 	%r22, %r21, 1126548799;
	shr.u32 	%r23, %r22, 5;
	mul.lo.s32 	%r24, %r23, 122;
	sub.s32 	%r25, %r21, %r24;
	mad.lo.s32 	%r26, %r12, 14400, %r25;
	add.s32 	%r27, %r26, %r20;
	add.s32 	%r28, %r27, -14400;
	cvta.to.global.u64 	%rd7, %rd2;
	mul.wide.u32 	%rd8, %r28, 4;
	add.s64 	%rd9, %rd7, %rd8;
	ld.global.nc.f32 	%f4, [%rd9];
	bra.uni 	$L__BB58_4;
$L__BB58_3:
	shl.b32 	%r9, %r1, 10;
	or.b32  	%r10, %r9, %r2;
	cvta.to.global.u64 	%rd4, %rd3;
	mul.wide.u32 	%rd5, %r10, 4;
	add.s64 	%rd6, %rd4, %rd5;
	ld.global.nc.f32 	%f4, [%rd6];
$L__BB58_4:
	shl.b32 	%r29, %r1, 10;
	or.b32  	%r30, %r29, %r2;
	cvta.to.global.u64 	%rd10, %rd1;
	mul.wide.u32 	%rd11, %r30, 4;
	add.s64 	%rd12, %rd10, %rd11;
	st.global.f32 	[%rd12], %f4;
$L__BB58_5:
	ret;

}
	// .globl	default_function_kernel_29
.visible .entry default_function_kernel_29(
	.param .u64 .ptr .align 1 default_function_kernel_29_param_0,
	.param .u64 .ptr .align 1 default_function_kernel_29_param_1,
	.param .u64 .ptr .align 1 default_function_kernel_29_param_2
)
.maxntid 1024
{
	.reg .pred 	%p<5>;
	.reg .b32 	%r<22>;
	.reg .b32 	%f<31>;
	.reg .b64 	%rd<15>;

	ld.param.u64 	%rd4, [default_function_kernel_29_param_0];
	ld.param.u64 	%rd5, [default_function_kernel_29_param_1];
	ld.param.u64 	%rd6, [default_function_kernel_29_param_2];
	cvta.to.global.u64 	%rd1, %rd6;
	cvta.to.global.u64 	%rd2, %rd5;
	cvta.to.global.u64 	%rd7, %rd4;
	mov.u32 	%r1, %ctaid.x;
	shl.b32 	%r6, %r1, 4;
	mov.u32 	%r2, %tid.x;
	shr.u32 	%r7, %r2, 6;
	or.b32  	%r3, %r6, %r7;
	setp.gt.u32 	%p1, %r3, 224;
	shl.b32 	%r8, %r1, 10;
	or.b32  	%r4, %r8, %r2;
	mul.wide.u32 	%rd8, %r4, 4;
	add.s64 	%rd3, %rd7, %rd8;
	@%p1 bra 	$L__BB59_2;
	mov.b32 	%r9, 0;
	st.global.u32 	[%rd3], %r9;
$L__BB59_2:
	setp.gt.u32 	%p2, %r3, 224;
	shl.b32 	%r10, %r1, 7;
	shr.u32 	%r11, %r2, 3;
	or.b32  	%r12, %r10, %r11;
	mul.hi.u32 	%r13, %r12, -2004318071;
	shr.u32 	%r14, %r13, 3;
	mad.lo.s32 	%r15, %r1, -960, %r4;
	mul.hi.u32 	%r16, %r15, -2004318071;
	shr.u32 	%r17, %r16, 6;
	mul.lo.s32 	%r18, %r17, 120;
	sub.s32 	%r19, %r15, %r18;
	mad.lo.s32 	%r5, %r14, 122, %r19;
	@%p2 bra 	$L__BB59_4;
	ld.global.f32 	%f1, [%rd3];
	mul.wide.u32 	%rd9, %r5, 4;
	add.s64 	%rd10, %rd2, %rd9;
	ld.global.nc.f32 	%f2, [%rd10];
	ld.global.nc.f32 	%f3, [%rd1];
	fma.rn.f32 	%f4, %f2, %f3, %f1;
	ld.global.nc.f32 	%f5, [%rd10+4];
	ld.global.nc.f32 	%f6, [%rd1+4];
	fma.rn.f32 	%f7, %f5, %f6, %f4;
	ld.global.nc.f32 	%f8, [%rd10+8];
	ld.global.nc.f32 	%f9, [%rd1+8];
	fma.rn.f32 	%f10, %f8, %f9, %f7;
	st.global.f32 	[%rd3], %f10;
$L__BB59_4:
	setp.gt.u32 	%p3, %r3, 224;
	@%p3 bra 	$L__BB59_6;
	add.s32 	%r20, %r5, 122;
	ld.global.f32 	%f11, [%rd3];
	mul.wide.u32 	%rd11, %r20, 4;
	add.s64 	%rd12, %rd2, %rd11;
	ld.global.nc.f32 	%f12, [%rd12];
	ld.global.nc.f32 	%f13, [%rd1+12];
	fma.rn.f32 	%f14, %f12, %f13, %f11;
	ld.global.nc.f32 	%f15, [%rd12+4];
	ld.global.nc.f32 	%f16, [%rd1+16];
	fma.rn.f32 	%f17, %f15, %f16, %f14;
	ld.global.nc.f32 	%f18, [%rd12+8];
	ld.global.nc.f32 	%f19, [%rd1+20];
	fma.rn.f32 	%f20, %f18, %f19, %f17;
	st.global.f32 	[%rd3], %f20;
$L__BB59_6:
	setp.gt.u32 	%p4, %r3, 224;
	@%p4 bra 	$L__BB59_8;
	add.s32 	%r21, %r5, 244;
	ld.global.f32 	%f21, [%rd3];
	mul.wide.u32 	%rd13, %r21, 4;
	add.s64 	%rd14, %rd2, %rd13;
	ld.global.nc.f32 	%f22, [%rd14];
	ld.global.nc.f32 	%f23, [%rd1+24];
	fma.rn.f32 	%f24, %f22, %f23, %f21;
	ld.global.nc.f32 	%f25, [%rd14+4];
	ld.global.nc.f32 	%f26, [%rd1+28];
	fma.rn.f32 	%f27, %f25, %f26, %f24;
	ld.global.nc.f32 	%f28, [%rd14+8];
	ld.global.nc.f32 	%f29, [%rd1+32];
	fma.rn.f32 	%f30, %f28, %f29, %f27;
	st.global.f32 	[%rd3], %f30;
$L__BB59_8:
	ret;

}
	// .globl	default_function_kernel_76
.visible .entry default_function_kernel_76(
	.param .u64 .ptr .align 1 default_function_kernel_76_param_0,
	.param .u64 .ptr .align 1 default_function_kernel_76_param_1
)
.maxntid 1024
{
	.reg .pred 	%p<2>;
	.reg .b32 	%r<8>;
	.reg .b32 	%f<3>;
	.reg .b64 	%rd<8>;

	ld.param.u64 	%rd1, [default_function_kernel_76_param_0];
	ld.param.u64 	%rd2, [default_function_kernel_76_param_1];
	mov.u32 	%r1, %ctaid.x;
	shl.b32 	%r3, %r1, 8;
	mov.u32 	%r2, %tid.x;
	shr.u32 	%r4, %r2, 2;
	or.b32  	%r5, %r3, %r4;
	setp.gt.u32 	%p1, %r5, 3720;
	@%p1 bra 	$L__BB60_2;
	cvta.to.global.u64 	%rd3, %rd1;
	cvta.to.global.u64 	%rd4, %rd2;
	shl.b32 	%r6, %r1, 10;
	or.b32  	%r7, %r6, %r2;
	mul.wide.u32 	%rd5, %r7, 4;
	add.s64 	%rd6, %rd3, %rd5;
	ld.global.nc.f32 	%f1, [%rd6];
	max.f32 	%f2, %f1, 0f00000000;
	add.s64 	%rd7, %rd4, %rd5;
	st.global.f32 	[%rd7], %f2;
$L__BB60_2:
	ret;

}
	// .globl	default_function_kernel_65
.visible .entry default_function_kernel_65(
	.param .u64 .ptr .align 1 default_function_kernel_65_param_0,
	.param .u64 .ptr .align 1 default_function_kernel_65_param_1
)
.maxntid 1024
{
	.reg .pred 	%p<2>;
	.reg .b32 	%r<8>;
	.reg .b32 	%f<3>;
	.reg .b64 	%rd<8>;

	ld.param.u64 	%rd1, [default_function_kernel_65_param_0];
	ld.param.u64 	%rd2, [default_function_kernel_65_param_1];
	mov.u32 	%r1, %ctaid.x;
	shl.b32 	%r3, %r1, 8;
	mov.u32 	%r2, %tid.x;
	shr.u32 	%r4, %r2, 2;
	or.b32  	%r5, %r3, %r4;
	setp.gt.u32 	%p1, %r5, 3720;
	@%p1 bra 	$L__BB61_2;
	cvta.to.global.u64 	%rd3, %rd1;
	cvta.to.global.u64 	%rd4, %rd2;
	shl.b32 	%r6, %r1, 10;
	or.b32  	%r7, %r6, %r2;
	mul.wide.u32 	%rd5, %r7, 4;
	add.s64 	%rd6, %rd3, %rd5;
	ld.global.nc.f32 	%f1, [%rd6];
	max.f32 	%f2, %f1, 0f00000000;
	add.s64 	%rd7, %rd4, %rd5;
	st.global.f32 	[%rd7], %f2;
$L__BB61_2:
	ret;

}
	// .globl	default_function_kernel_80
.visible .entry default_function_kernel_80(
	.param .u64 .ptr .align 1 default_function_kernel_80_param_0,
	.param .u64 .ptr .align 1 default_function_kernel_80_param_1,
	.param .u64 .ptr .align 1 default_function_kernel_80_param_2
)
.maxntid 1024
{
	.reg .pred 	%p<3>;
	.reg .b16 	%rs<5>;
	.reg .b32 	%r<31>;
	.reg .b32 	%f<5>;
	.reg .b64 	%rd<13>;

	ld.param.u64 	%rd1, [default_function_kernel_80_param_0];
	ld.param.u64 	%rd2, [default_function_kernel_80_param_1];
	ld.param.u64 	%rd3, [default_function_kernel_80_param_2];
	mov.u32 	%r1, %ctaid.x;
	shl.b32 	%r4, %r1, 7;
	mov.u32 	%r2, %tid.x;
	shr.u32 	%r5, %r2, 3;
	or.b32  	%r6, %r4, %r5;
	setp.gt.u32 	%p1, %r6, 3720;
	@%p1 bra 	$L__BB62_5;
	shl.b32 	%r7, %r1, 8;
	shr.u32 	%r8, %r2, 2;
	or.b32  	%r3, %r7, %r8;
	setp.lt.u32 	%p2, %r3, 3721;
	@%p2 bra 	$L__BB62_3;
	mul.hi.u32 	%r11, %r3, -1931061619;
	shr.u32 	%r12, %r11, 11;
	shl.b32 	%r13, %r1, 9;
	shr.u32 	%r14, %r2, 1;
	or.b32  	%r15, %r13, %r14;
	mul.hi.u32 	%r16, %r15, -1931061619;
	shr.u32 	%r17, %r16, 12;
	mul.lo.s32 	%r18, %r17, 7442;
	sub.s32 	%r19, %r15, %r18;
	cvt.u16.u32 	%rs1, %r19;
	mul.hi.u16 	%rs2, %rs1, 8595;
	shr.u16 	%rs3, %rs2, 3;
	mul.lo.s16 	%rs4, %rs3, 120;
	cvt.u32.u16 	%r20, %rs4;
	mad.lo.s32 	%r21, %r1, 48, %r2;
	mul.hi.u32 	%r22, %r21, 1126548799;
	shr.u32 	%r23, %r22, 5;
	mul.lo.s32 	%r24, %r23, 122;
	sub.s32 	%r25, %r21, %r24;
	mad.lo.s32 	%r26, %r12, 14400, %r25;
	add.s32 	%r27, %r26, %r20;
	add.s32 	%r28, %r27, -14400;
	cvta.to.global.u64 	%rd7, %rd2;
	mul.wide.u32 	%rd8, %r28, 4;
	add.s64 	%rd9, %rd7, %rd8;
	ld.global.nc.f32 	%f4, [%rd9];
	bra.uni 	$L__BB62_4;
$L__BB62_3:
	shl.b32 	%r9, %r1, 10;
	or.b32  	%r10, %r9, %r2;
	cvta.to.global.u64 	%rd4, %rd3;
	mul.wide.u32 	%rd5, %r10, 4;
	add.s64 	%rd6, %rd4, %rd5;
	ld.global.nc.f32 	%f4, [%rd6];
$L__BB62_4:
	shl.b32 	%r29, %r1, 10;
	or.b32  	%r30, %r29, %r2;
	cvta.to.global.u64 	%rd10, %rd1;
	mul.wide.u32 	%rd11, %r30, 4;
	add.s64 	%rd12, %rd10, %rd11;
	st.global.f32 	[%rd12], %f4;
$L__BB62_5:
	ret;

}
	// .globl	default_function_kernel_46
.visible .entry default_function_kernel_46(
	.param .u64 .ptr .align 1 default_function_kernel_46_param_0,
	.param .u64 .ptr .align 1 default_function_kernel_46_param_1,
	.param .u64 .ptr .align 1 default_function_kernel_46_param_2
)
.maxntid 1024
{
	.reg .pred 	%p<2>;
	.reg .b32 	%r<8>;
	.reg .b32 	%f<4>;
	.reg .b64 	%rd<10>;

	ld.param.u64 	%rd1, [default_function_kernel_46_param_0];
	ld.param.u64 	%rd2, [default_function_kernel_46_param_1];
	ld.param.u64 	%rd3, [default_function_kernel_46_param_2];
	mov.u32 	%r1, %ctaid.x;
	shl.b32 	%r3, %r1, 8;
	mov.u32 	%r2, %tid.x;
	shr.u32 	%r4, %r2, 2;
	or.b32  	%r5, %r3, %r4;
	setp.gt.u32 	%p1, %r5, 3720;
	@%p1 bra 	$L__BB63_2;
	cvta.to.global.u64 	%rd4, %rd1;
	cvta.to.global.u64 	%rd5, %rd2;
	cvta.to.global.u64 	%rd6, %rd3;
	shl.b32 	%r6, %r1, 10;
	or.b32  	%r7, %r6, %r2;
	mul.wide.u32 	%rd7, %r7, 4;
	add.s64 	%rd8, %rd4, %rd7;
	add.s64 	%rd9, %rd5, %rd7;
	ld.global.nc.f32 	%f1, [%rd9];
	ld.global.nc.f32 	%f2, [%rd6];
	fma.rn.f32 	%f3, %f1, %f2, 0f00000000;
	st.global.f32 	[%rd8], %f3;
$L__BB63_2:
	ret;

}
	// .globl	default_function_kernel_47
.visible .entry default_function_kernel_47(
	.param .u64 .ptr .align 1 default_function_kernel_47_param_0,
	.param .u64 .ptr .align 1 default_function_kernel_47_param_1
)
.maxntid 1024
{
	.reg .pred 	%p<2>;
	.reg .b32 	%r<8>;
	.reg .b32 	%f<3>;
	.reg .b64 	%rd<8>;

	ld.param.u64 	%rd1, [default_function_kernel_47_param_0];
	ld.param.u64 	%rd2, [default_function_kernel_47_param_1];
	mov.u32 	%r1, %ctaid.x;
	shl.b32 	%r3, %r1, 8;
	mov.u32 	%r2, %tid.x;
	shr.u32 	%r4, %r2, 2;
	or.b32  	%r5, %r3, %r4;
	setp.gt.u32 	%p1, %r5, 3720;
	@%p1 bra 	$L__BB64_2;
	cvta.to.global.u64 	%rd3, %rd1;
	cvta.to.global.u64 	%rd4, %rd2;
	shl.b32 	%r6, %r1, 10;
	or.b32  	%r7, %r6, %r2;
	mul.wide.u32 	%rd5, %r7, 4;
	add.s64 	%rd6, %rd3, %rd5;
	ld.global.nc.f32 	%f1, [%rd6];
	max.f32 	%f2, %f1, 0f00000000;
	add.s64 	%rd7, %rd4, %rd5;
	st.global.f32 	[%rd7], %f2;
$L__BB64_2:
	ret;

}
	// .globl	default_function_kernel_6
.visible .entry default_function_kernel_6(
	.param .u64 .ptr .align 1 default_function_kernel_6_param_0,
	.param .u64 .ptr .align 1 default_function_kernel_6_param_1
)
.maxntid 1024
{
	.reg .pred 	%p<2>;
	.reg .b32 	%r<8>;
	.reg .b32 	%f<3>;
	.reg .b64 	%rd<8>;

	ld.param.u64 	%rd1, [default_function_kernel_6_param_0];
	ld.param.u64 	%rd2, [default_function_kernel_6_param_1];
	mov.u32 	%r1, %ctaid.x;
	shl.b32 	%r3, %r1, 8;
	mov.u32 	%r2, %tid.x;
	shr.u32 	%r4, %r2, 2;
	or.b32  	%r5, %r3, %r4;
	setp.gt.u32 	%p1, %r5, 3720;
	@%p1 bra 	$L__BB65_2;
	cvta.to.global.u64 	%rd3, %rd2;
	cvta.to.global.u64 	%rd4, %rd1;
	shl.b32 	%r6, %r1, 10;
	or.b32  	%r7, %r6, %r2;
	mul.wide.u32 	%rd5, %r7, 4;
	add.s64 	%rd6, %rd3, %rd5;
	ld.global.nc.f32 	%f1, [%rd6];
	max.f32 	%f2, %f1, 0f00000000;
	add.s64 	%rd7, %rd4, %rd5;
	st.global.f32 	[%rd7], %f2;
$L__BB65_2:
	ret;

}
	// .globl	default_function_kernel_71
.visible .entry default_function_kernel_71(
	.param .u64 .ptr .align 1 default_function_kernel_71_param_0,
	.param .u64 .ptr .align 1 default_function_kernel_71_param_1
)
.maxntid 1024
{
	.reg .pred 	%p<3>;
	.reg .b16 	%rs<5>;
	.reg .b32 	%r<29>;
	.reg .b32 	%f<20>;
	.reg .b64 	%rd<9>;

	ld.param.u64 	%rd3, [default_function_kernel_71_param_0];
	ld.param.u64 	%rd2, [default_function_kernel_71_param_1];
	cvta.to.global.u64 	%rd4, %rd3;
	mov.u32 	%r1, %ctaid.x;
	shl.b32 	%r6, %r1, 7;
	mov.u32 	%r2, %tid.x;
	shr.u32 	%r7, %r2, 3;
	or.b32  	%r3, %r6, %r7;
	setp.gt.u32 	%p1, %r3, 3720;
	shl.b32 	%r8, %r1, 10;
	or.b32  	%r4, %r8, %r2;
	mul.wide.u32 	%rd5, %r4, 4;
	add.s64 	%rd1, %rd4, %rd5;
	@%p1 bra 	$L__BB66_2;
	mov.b32 	%r9, -8388611;
	st.global.u32 	[%rd1], %r9;
$L__BB66_2:
	setp.gt.u32 	%p2, %r3, 3720;
	shl.b32 	%r10, %r1, 8;
	shr.u32 	%r11, %r2, 2;
	or.b32  	%r12, %r10, %r11;
	mul.hi.u32 	%r13, %r12, -1931061619;
	shr.u32 	%r14, %r13, 11;
	shl.b32 	%r15, %r1, 9;
	shr.u32 	%r16, %r2, 1;
	or.b32  	%r17, %r15, %r16;
	mul.hi.u32 	%r18, %r17, -1931061619;
	shr.u32 	%r19, %r18, 12;
	mul.lo.s32 	%r20, %r19, 7442;
	sub.s32 	%r21, %r17, %r20;
	cvt.u16.u32 	%rs1, %r21;
	mul.hi.u16 	%rs2, %rs1, 8595;
	shr.u16 	%rs3, %rs2, 3;
	mul.lo.s16 	%rs4, %rs3, 124;
	cvt.u32.u16 	%r22, %rs4;
	mad.lo.s32 	%r23, %r1, -976, %r4;
	mul.hi.u32 	%r24, %r23, 1126548799;
	shr.u32 	%r25, %r24, 5;
	mul.lo.s32 	%r26, %r25, 122;
	sub.s32 	%r27, %r23, %r26;
	mad.lo.s32 	%r28, %r14, 15376, %r27;
	add.s32 	%r5, %r28, %r22;
	@%p2 bra 	$L__BB66_4;
	ld.global.f32 	%f1, [%rd1];
	cvta.to.global.u64 	%rd6, %rd2;
	mul.wide.u32 	%rd7, %r5, 4;
	add.s64 	%rd8, %rd6, %rd7;
	ld.global.nc.f32 	%f2, [%rd8];
	max.f32 	%f3, %f1, %f2;
	ld.global.nc.f32 	%f4, [%rd8+4];
	max.f32 	%f5, %f3, %f4;
	ld.global.nc.f32 	%f6, [%rd8+8];
	max.f32 	%f7, %f5, %f6;
	ld.global.nc.f32 	%f8, [%rd8+496];
	max.f32 	%f9, %f7, %f8;
	ld.global.nc.f32 	%f10, [%rd8+500];
	max.f32 	%f11, %f9, %f10;
	ld.global.nc.f32 	%f12, [%rd8+504];
	max.f32 	%f13, %f11, %f12;
	ld.global.nc.f32 	%f14, [%rd8+992];
	max.f32 	%f15, %f13, %f14;
	ld.global.nc.f32 	%f16, [%rd8+996];
	max.f32 	%f17, %f15, %f16;
	ld.global.nc.f32 	%f18, [%rd8+1000];
	max.f32 	%f19, %f17, %f18;
	st.global.f32 	[%rd1], %f19;
$L__BB66_4:
	ret;

}
	// .globl	default_function_kernel_19
.visible .entry default_function_kernel_19(
	.param .u64 .ptr .align 1 default_function_kernel_19_param_0,
	.param .u64 .ptr .align 1 default_function_kernel_19_param_1
)
.maxntid 1024
{
	.reg .pred 	%p<2>;
	.reg .b32 	%r<8>;
	.reg .b32 	%f<2>;
	.reg .b64 	%rd<8>;

	ld.param.u64 	%rd1, [default_function_kernel_19_param_0];
	ld.param.u64 	%rd2, [default_function_kernel_19_param_1];
	mov.u32 	%r1, %ctaid.x;
	shl.b32 	%r3, %r1, 8;
	mov.u32 	%r2, %tid.x;
	shr.u32 	%r4, %r2, 2;
	or.b32  	%r5, %r3, %r4;
	setp.gt.u32 	%p1, %r5, 3720;
	@%p1 bra 	$L__BB67_2;
	cvta.to.global.u64 	%rd3, %rd2;
	cvta.to.global.u64 	%rd4, %rd1;
	shl.b32 	%r6, %r1, 10;
	or.b32  	%r7, %r6, %r2;
	mul.wide.u32 	%rd5, %r7, 4;
	add.s64 	%rd6, %rd3, %rd5;
	ld.global.nc.f32 	%f1, [%rd6];
	add.s64 	%rd7, %rd4, %rd5;
	st.global.f32 	[%rd7], %f1;
$L__BB67_2:
	ret;

}
	// .globl	default_function_kernel_51
.visible .entry default_function_kernel_51(
	.param .u64 .ptr .align 1 default_function_kernel_51_param_0,
	.param .u64 .ptr .align 1 default_function_kernel_51_param_1,
	.param .u64 .ptr .align 1 default_function_kernel_51_param_2
)
.maxntid 1024
{
	.reg .pred 	%p<3>;
	.reg .b16 	%rs<5>;
	.reg .b32 	%r<31>;
	.reg .b32 	%f<5>;
	.reg .b64 	%rd<13>;

	ld.param.u64 	%rd1, [default_function_kernel_51_param_0];
	ld.param.u64 	%rd2, [default_function_kernel_51_param_1];
	ld.param.u64 	%rd3, [default_function_kernel_51_param_2];
	mov.u32 	%r1, %ctaid.x;
	shl.b32 	%r4, %r1, 7;
	mov.u32 	%r2, %tid.x;
	shr.u32 	%r5, %r2, 3;
	or.b32  	%r6, %r4, %r5;
	setp.gt.u32 	%p1, %r6, 3720;
	@%p1 bra 	$L__BB68_5;
	shl.b32 	%r7, %r1, 8;
	shr.u32 	%r8, %r2, 2;
	or.b32  	%r3, %r7, %r8;
	setp.lt.u32 	%p2, %r3, 3721;
	@%p2 bra 	$L__BB68_3;
	mul.hi.u32 	%r11, %r3, -1931061619;
	shr.u32 	%r12, %r11, 11;
	shl.b32 	%r13, %r1, 9;
	shr.u32 	%r14, %r2, 1;
	or.b32  	%r15, %r13, %r14;
	mul.hi.u32 	%r16, %r15, -1931061619;
	shr.u32 	%r17, %r16, 12;
	mul.lo.s32 	%r18, %r17, 7442;
	sub.s32 	%r19, %r15, %r18;
	cvt.u16.u32 	%rs1, %r19;
	mul.hi.u16 	%rs2, %rs1, 8595;
	shr.u16 	%rs3, %rs2, 3;
	mul.lo.s16 	%rs4, %rs3, 120;
	cvt.u32.u16 	%r20, %rs4;
	mad.lo.s32 	%r21, %r1, 48, %r2;
	mul.hi.u32 	%r22, %r21, 1126548799;
	shr.u32 	%r23, %r22, 5;
	mul.lo.s32 	%r24, %r23, 122;
	sub.s32 	%r25, %r21, %r24;
	mad.lo.s32 	%r26, %r12, 14400, %r25;
	add.s32 	%r27, %r26, %r20;
	add.s32 	%r28, %r27, -14400;
	cvta.to.global.u64 	%rd7, %rd2;
	mul.wide.u32 	%rd8, %r28, 4;
	add.s64 	%rd9, %rd7, %rd8;
	ld.global.nc.f32 	%f4, [%rd9];
	bra.uni 	$L__BB68_4;
$L__BB68_3:
	shl.b32 	%r9, %r1, 10;
	or.b32  	%r10, %r9, %r2;
	cvta.to.global.u64 	%rd4, %rd3;
	mul.wide.u32 	%rd5, %r10, 4;
	add.s64 	%rd6, %rd4, %rd5;
	ld.global.nc.f32 	%f4, [%rd6];
$L__BB68_4:
	shl.b32 	%r29, %r1, 10;
	or.b32  	%r30, %r29, %r2;
	cvta.to.global.u64 	%rd10, %rd1;
	mul.wide.u32 	%rd11, %r30, 4;
	add.s64 	%rd12, %rd10, %rd11;
	st.global.f32 	[%rd12], %f4;
$L__BB68_5:
	ret;

}
	// .globl	default_function_kernel_74
.visible .entry default_function_kernel_74(
	.param .u64 .ptr .align 1 default_function_kernel_74_param_0,
	.param .u64 .ptr .align 1 default_function_kernel_74_param_1
)
.maxntid 1024
{
	.reg .pred 	%p<2>;
	.reg .b32 	%r<8>;
	.reg .b32 	%f<2>;
	.reg .b64 	%rd<8>;

	ld.param.u64 	%rd1, [default_function_kernel_74_param_0];
	ld.param.u64 	%rd2, [default_function_kernel_74_param_1];
	mov.u32 	%r1, %ctaid.x;
	shl.b32 	%r3, %r1, 8;
	mov.u32 	%r2, %tid.x;
	shr.u32 	%r4, %r2, 2;
	or.b32  	%r5, %r3, %r4;
	setp.gt.u32 	%p1, %r5, 3720;
	@%p1 bra 	$L__BB69_2;
	cvta.to.global.u64 	%rd3, %rd1;
	cvta.to.global.u64 	%rd4, %rd2;
	shl.b32 	%r6, %r1, 10;
	or.b32  	%r7, %r6, %r2;
	mul.wide.u32 	%rd5, %r7, 4;
	add.s64 	%rd6, %rd3, %rd5;
	ld.global.nc.f32 	%f1, [%rd6];
	add.s64 	%rd7, %rd4, %rd5;
	st.global.f32 	[%rd7], %f1;
$L__BB69_2:
	ret;

}
	// .globl	default_function_kernel_7
.visible .entry default_function_kernel_7(
	.param .u64 .ptr .align 1 default_function_kernel_7_param_0,
	.param .u64 .ptr .align 1 default_function_kernel_7_param_1,
	.param .u64 .ptr .align 1 default_function_kernel_7_param_2
)
.maxntid 1024
{
	.reg .pred 	%p<2>;
	.reg .b32 	%r<8>;
	.reg .b32 	%f<4>;
	.reg .b64 	%rd<10>;

	ld.param.u64 	%rd1, [default_function_kernel_7_param_0];
	ld.param.u64 	%rd2, [default_function_kernel_7_param_1];
	ld.param.u64 	%rd3, [default_function_kernel_7_param_2];
	mov.u32 	%r1, %ctaid.x;
	shl.b32 	%r3, %r1, 8;
	mov.u32 	%r2, %tid.x;
	shr.u32 	%r4, %r2, 2;
	or.b32  	%r5, %r3, %r4;
	setp.gt.u32 	%p1, %r5, 3720;
	@%p1 bra 	$L__BB70_2;
	cvta.to.global.u64 	%rd4, %rd2;
	cvta.to.global.u64 	%rd5, %rd1;
	cvta.to.global.u64 	%rd6, %rd3;
	shl.b32 	%r6, %r1, 10;
	or.b32  	%r7, %r6, %r2;
	mul.wide.u32 	%rd7, %r7, 4;
	add.s64 	%rd8, %rd4, %rd7;
	add.s64 	%rd9, %rd5, %rd7;
	ld.global.nc.f32 	%f1, [%rd9];
	ld.global.nc.f32 	%f2, [%rd6];
	fma.rn.f32 	%f3, %f1, %f2, 0f00000000;
	st.global.f32 	[%rd8], %f3;
$L__BB70_2:
	ret;

}
	// .globl	default_function_kernel_33
.visible .entry default_function_kernel_33(
	.param .u64 .ptr .align 1 default_function_kernel_33_param_0,
	.param .u64 .ptr .align 1 default_function_kernel_33_param_1
)
.maxntid 1024
{
	.reg .pred 	%p<3>;
	.reg .b16 	%rs<5>;
	.reg .b32 	%r<29>;
	.reg .b32 	%f<20>;
	.reg .b64 	%rd<9>;

	ld.param.u64 	%rd3, [default_function_kernel_33_param_0];
	ld.param.u64 	%rd2, [default_function_kernel_33_param_1];
	cvta.to.global.u64 	%rd4, %rd3;
	mov.u32 	%r1, %ctaid.x;
	shl.b32 	%r6, %r1, 7;
	mov.u32 	%r2, %tid.x;
	shr.u32 	%r7, %r2, 3;
	or.b32  	%r3, %r6, %r7;
	setp.gt.u32 	%p1, %r3, 3720;
	shl.b32 	%r8, %r1, 10;
	or.b32  	%r4, %r8, %r2;
	mul.wide.u32 	%rd5, %r4, 4;
	add.s64 	%rd1, %rd4, %rd5;
	@%p1 bra 	$L__BB71_2;
	mov.b32 	%r9, -8388611;
	st.global.u32 	[%rd1], %r9;
$L__BB71_2:
	setp.gt.u32 	%p2, %r3, 3720;
	shl.b32 	%r10, %r1, 8;
	shr.u32 	%r11, %r2, 2;
	or.b32  	%r12, %r10, %r11;
	mul.hi.u32 	%r13, %r12, -1931061619;
	shr.u32 	%r14, %r13, 11;
	shl.b32 	%r15, %r1, 9;
	shr.u32 	%r16, %r2, 1;
	or.b32  	%r17, %r15, %r16;
	mul.hi.u32 	%r18, %r17, -1931061619;
	shr.u32 	%r19, %r18, 12;
	mul.lo.s32 	%r20, %r19, 7442;
	sub.s32 	%r21, %r17, %r20;
	cvt.u16.u32 	%rs1, %r21;
	mul.hi.u16 	%rs2, %rs1, 8595;
	shr.u16 	%rs3, %rs2, 3;
	mul.lo.s16 	%rs4, %rs3, 124;
	cvt.u32.u16 	%r22, %rs4;
	mad.lo.s32 	%r23, %r1, -976, %r4;
	mul.hi.u32 	%r24, %r23, 1126548799;
	shr.u32 	%r25, %r24, 5;
	mul.lo.s32 	%r26, %r25, 122;
	sub.s32 	%r27, %r23, %r26;
	mad.lo.s32 	%r28, %r14, 15376, %r27;
	add.s32 	%r5, %r28, %r22;
	@%p2 bra 	$L__BB71_4;
	ld.global.f32 	%f1, [%rd1];
	cvta.to.global.u64 	%rd6, %rd2;
	mul.wide.u32 	%rd7, %r5, 4;
	add.s64 	%rd8, %rd6, %rd7;
	ld.global.nc.f32 	%f2, [%rd8];
	max.f32 	%f3, %f1, %f2;
	ld.global.nc.f32 	%f4, [%rd8+4];
	max.f32 	%f5, %f3, %f4;
	ld.global.nc.f32 	%f6, [%rd8+8];
	max.f32 	%f7, %f5, %f6;
	ld.global.nc.f32 	%f8, [%rd8+496];
	max.f32 	%f9, %f7, %f8;
	ld.global.nc.f32 	%f10, [%rd8+500];
	max.f32 	%f11, %f9, %f10;
	ld.global.nc.f32 	%f12, [%rd8+504];
	max.f32 	%f13, %f11, %f12;
	ld.global.nc.f32 	%f14, [%rd8+992];
	max.f32 	%f15, %f13, %f14;
	ld.global.nc.f32 	%f16, [%rd8+996];
	max.f32 	%f17, %f15, %f16;
	ld.global.nc.f32 	%f18, [%rd8+1000];
	max.f32 	%f19, %f17, %f18;
	st.global.f32 	[%rd1], %f19;
$L__BB71_4:
	ret;

}
	// .globl	default_function_kernel_44
.visible .entry default_function_kernel_44(
	.param .u64 .ptr .align 1 default_function_kernel_44_param_0,
	.param .u64 .ptr .align 1 default_function_kernel_44_param_1
)
.maxntid 1024
{
	.reg .pred 	%p<2>;
	.reg .b32 	%r<8>;
	.reg .b32 	%f<3>;
	.reg .b64 	%rd<8>;

	ld.param.u64 	%rd1, [default_function_kernel_44_param_0];
	ld.param.u64 	%rd2, [default_function_kernel_44_param_1];
	mov.u32 	%r1, %ctaid.x;
	shl.b32 	%r3, %r1, 8;
	mov.u32 	%r2, %tid.x;
	shr.u32 	%r4, %r2, 2;
	or.b32  	%r5, %r3, %r4;
	setp.gt.u32 	%p1, %r5, 3720;
	@%p1 bra 	$L__BB72_2;
	cvta.to.global.u64 	%rd3, %rd2;
	cvta.to.global.u64 	%rd4, %rd1;
	shl.b32 	%r6, %r1, 10;
	or.b32  	%r7, %r6, %r2;
	mul.wide.u32 	%rd5, %r7, 4;
	add.s64 	%rd6, %rd3, %rd5;
	ld.global.nc.f32 	%f1, [%rd6];
	max.f32 	%f2, %f1, 0f00000000;
	add.s64 	%rd7, %rd4, %rd5;
	st.global.f32 	[%rd7], %f2;
$L__BB72_2:
	ret;

}
	// .globl	default_function_kernel_12
.visible .entry default_function_kernel_12(
	.param .u64 .ptr .align 1 default_function_kernel_12_param_0,
	.param .u64 .ptr .align 1 default_function_kernel_12_param_1,
	.param .u64 .ptr .align 1 default_function_kernel_12_param_2
)
.maxntid 1024
{
	.reg .pred 	%p<3>;
	.reg .b16 	%rs<5>;
	.reg .b32 	%r<31>;
	.reg .b32 	%f<5>;
	.reg .b64 	%rd<13>;

	ld.param.u64 	%rd1, [default_function_kernel_12_param_0];
	ld.param.u64 	%rd2, [default_function_kernel_12_param_1];
	ld.param.u64 	%rd3, [default_function_kernel_12_param_2];
	mov.u32 	%r1, %ctaid.x;
	shl.b32 	%r4, %r1, 7;
	mov.u32 	%r2, %tid.x;
	shr.u32 	%r5, %r2, 3;
	or.b32  	%r6, %r4, %r5;
	setp.gt.u32 	%p1, %r6, 3720;
	@%p1 bra 	$L__BB73_5;
	shl.b32 	%r7, %r1, 8;
	shr.u32 	%r8, %r2, 2;
	or.b32  	%r3, %r7, %r8;
	setp.lt.u32 	%p2, %r3, 3721;
	@%p2 bra 	$L__BB73_3;
	mul.hi.u32 	%r11, %r3, -1931061619;
	shr.u32 	%r12, %r11, 11;
	shl.b32 	%r13, %r1, 9;
	shr.u32 	%r14, %r2, 1;
	or.b32  	%r15, %r13, %r14;
	mul.hi.u32 	%r16, %r15, -1931061619;
	shr.u32 	%r17, %r16, 12;
	mul.lo.s32 	%r18, %r17, 7442;
	sub.s32 	%r19, %r15, %r18;
	cvt.u16.u32 	%rs1, %r19;
	mul.hi.u16 	%rs2, %rs1, 8595;
	shr.u16 	%rs3, %rs2, 3;
	mul.lo.s16 	%rs4, %rs3, 120;
	cvt.u32.u16 	%r20, %rs4;
	mad.lo.s32 	%r21, %r1, 48, %r2;
	mul.hi.u32 	%r22, %r21, 1126548799;
	shr.u32 	%r23, %r22, 5;
	mul.lo.s32 	%r24, %r23, 122;
	sub.s32 	%r25, %r21, %r24;
	mad.lo.s32 	%r26, %r12, 14400, %r25;
	add.s32 	%r27, %r26, %r20;
	add.s32 	%r28, %r27, -14400;
	cvta.to.global.u64 	%rd7, %rd1;
	mul.wide.u32 	%rd8, %r28, 4;
	add.s64 	%rd9, %rd7, %rd8;
	ld.global.nc.f32 	%f4, [%rd9];
	bra.uni 	$L__BB73_4;
$L__BB73_3:
	shl.b32 	%r9, %r1, 10;
	or.b32  	%r10, %r9, %r2;
	cvta.to.global.u64 	%rd4, %rd2;
	mul.wide.u32 	%rd5, %r10, 4;
	add.s64 	%rd6, %rd4, %rd5;
	ld.global.nc.f32 	%f4, [%rd6];
$L__BB73_4:
	shl.b32 	%r29, %r1, 10;
	or.b32  	%r30, %r29, %r2;
	cvta.to.global.u64 	%rd10, %rd3;
	mul.wide.u32 	%rd11, %r30, 4;
	add.s64 	%rd12, %rd10, %rd11;
	st.global.f32 	[%rd12], %f4;
$L__BB73_5:
	ret;

}
	// .globl	default_function_kernel_58
.visible .entry default_function_kernel_58(
	.param .u64 .ptr .align 1 default_function_kernel_58_param_0,
	.param .u64 .ptr .align 1 default_function_kernel_58_param_1,
	.param .u64 .ptr .align 1 default_function_kernel_58_param_2
)
.maxntid 1024
{
	.reg .pred 	%p<5>;
	.reg .b32 	%r<22>;
	.reg .b32 	%f<31>;
	.reg .b64 	%rd<15>;

	ld.param.u64 	%rd4, [default_function_kernel_58_param_0];
	ld.param.u64 	%rd5, [default_function_kernel_58_param_1];
	ld.param.u64 	%rd6, [default_function_kernel_58_param_2];
	cvta.to.global.u64 	%rd1, %rd6;
	cvta.to.global.u64 	%rd2, %rd5;
	cvta.to.global.u64 	%rd7, %rd4;
	mov.u32 	%r1, %ctaid.x;
	shl.b32 	%r6, %r1, 4;
	mov.u32 	%r2, %tid.x;
	shr.u32 	%r7, %r2, 6;
	or.b32  	%r3, %r6, %r7;
	setp.gt.u32 	%p1, %r3, 224;
	shl.b32 	%r8, %r1, 10;
	or.b32  	%r4, %r8, %r2;
	mul.wide.u32 	%rd8, %r4, 4;
	add.s64 	%rd3, %rd7, %rd8;
	@%p1 bra 	$L__BB74_2;
	mov.b32 	%r9, 0;
	st.global.u32 	[%rd3], %r9;
$L__BB74_2:
	setp.gt.u32 	%p2, %r3, 224;
	shl.b32 	%r10, %r1, 7;
	shr.u32 	%r11, %r2, 3;
	or.b32  	%r12, %r10, %r11;
	mul.hi.u32 	%r13, %r12, -2004318071;
	shr.u32 	%r14, %r13, 3;
	mad.lo.s32 	%r15, %r1, -960, %r4;
	mul.hi.u32 	%r16, %r15, -2004318071;
	shr.u32 	%r17, %r16, 6;
	mul.lo.s32 	%r18, %r17, 120;
	sub.s32 	%r19, %r15, %r18;
	mad.lo.s32 	%r5, %r14, 122, %r19;
	@%p2 bra 	$L__BB74_4;
	ld.global.f32 	%f1, [%rd3];
	mul.wide.u32 	%rd9, %r5, 4;
	add.s64 	%rd10, %rd2, %rd9;
	ld.global.nc.f32 	%f2, [%rd10];
	ld.global.nc.f32 	%f3, [%rd1];
	fma.rn.f32 	%f4, %f2, %f3, %f1;
	ld.global.nc.f32 	%f5, [%rd10+4];
	ld.global.nc.f32 	%f6, [%rd1+4];
	fma.rn.f32 	%f7, %f5, %f6, %f4;
	ld.global.nc.f32 	%f8, [%rd10+8];
	ld.global.nc.f32 	%f9, [%rd1+8];
	fma.rn.f32 	%f10, %f8, %f9, %f7;
	st.global.f32 	[%rd3], %f10;
$L__BB74_4:
	setp.gt.u32 	%p3, %r3, 224;
	@%p3 bra 	$L__BB74_6;
	add.s32 	%r20, %r5, 122;
	ld.global.f32 	%f11, [%rd3];
	mul.wide.u32 	%rd11, %r20, 4;
	add.s64 	%rd12, %rd2, %rd11;
	ld.global.nc.f32 	%f12, [%rd12];
	ld.global.nc.f32 	%f13, [%rd1+12];
	fma.rn.f32 	%f14, %f12, %f13, %f11;
	ld.global.nc.f32 	%f15, [%rd12+4];
	ld.global.nc.f32 	%f16, [%rd1+16];
	fma.rn.f32 	%f17, %f15, %f16, %f14;
	ld.global.nc.f32 	%f18, [%rd12+8];
	ld.global.nc.f32 	%f19, [%rd1+20];
	fma.rn.f32 	%f20, %f18, %f19, %f17;
	st.global.f32 	[%rd3], %f20;
$L__BB74_6:
	setp.gt.u32 	%p4, %r3, 224;
	@%p4 bra 	$L__BB74_8;
	add.s32 	%r21, %r5, 244;
	ld.global.f32 	%f21, [%rd3];
	mul.wide.u32 	%rd13, %r21, 4;
	add.s64 	%rd14, %rd2, %rd13;
	ld.global.nc.f32 	%f22, [%rd14];
	ld.global.nc.f32 	%f23, [%rd1+24];
	fma.rn.f32 	%f24, %f22, %f23, %f21;
	ld.global.nc.f32 	%f25, [%rd14+4];
	ld.global.nc.f32 	%f26, [%rd1+28];
	fma.rn.f32 	%f27, %f25, %f26, %f24;
	ld.global.nc.f32 	%f28, [%rd14+8];
	ld.global.nc.f32 	%f29, [%rd1+32];
	fma.rn.f32 	%f30, %f28, %f29, %f27;
	st.global.f32 	[%rd3], %f30;
$L__BB74_8:
	ret;

}
	// .globl	default_function_kernel_38
.visible .entry default_function_kernel_38(
	.param .u64 .ptr .align 1 default_function_kernel_38_param_0,
	.param .u64 .ptr .align 1 default_function_kernel_38_param_1
)
.maxntid 1024
{
	.reg .pred 	%p<2>;
	.reg .b32 	%r<8>;
	.reg .b32 	%f<3>;
	.reg .b64 	%rd<8>;

	ld.param.u64 	%rd1, [default_function_kernel_38_param_0];
	ld.param.u64 	%rd2, [default_function_kernel_38_param_1];
	mov.u32 	%r1, %ctaid.x;
	shl.b32 	%r3, %r1, 8;
	mov.u32 	%r2, %tid.x;
	shr.u32 	%r4, %r2, 2;
	or.b32  	%r5, %r3, %r4;
	setp.gt.u32 	%p1, %r5, 3720;
	@%p1 bra 	$L__BB75_2;
	cvta.to.global.u64 	%rd3, %rd1;
	cvta.to.global.u64 	%rd4, %rd2;
	shl.b32 	%r6, %r1, 10;
	or.b32  	%r7, %r6, %r2;
	mul.wide.u32 	%rd5, %r7, 4;
	add.s64 	%rd6, %rd3, %rd5;
	ld.global.nc.f32 	%f1, [%rd6];
	max.f32 	%f2, %f1, 0f00000000;
	add.s64 	%rd7, %rd4, %rd5;
	st.global.f32 	[%rd7], %f2;
$L__BB75_2:
	ret;

}
	// .globl	default_function_kernel_73
.visible .entry default_function_kernel_73(
	.param .u64 .ptr .align 1 default_function_kernel_73_param_0,
	.param .u64 .ptr .align 1 default_function_kernel_73_param_1
)
.maxntid 1024
{
	.reg .pred 	%p<2>;
	.reg .b32 	%r<8>;
	.reg .b32 	%f<3>;
	.reg .b64 	%rd<8>;

	ld.param.u64 	%rd1, [default_function_kernel_73_param_0];
	ld.param.u64 	%rd2, [default_function_kernel_73_param_1];
	mov.u32 	%r1, %ctaid.x;
	shl.b32 	%r3, %r1, 8;
	mov.u32 	%r2, %tid.x;
	shr.u32 	%r4, %r2, 2;
	or.b32  	%r5, %r3, %r4;
	setp.gt.u32 	%p1, %r5, 3720;
	@%p1 bra 	$L__BB76_2;
	cvta.to.global.u64 	%rd3, %rd2;
	cvta.to.global.u64 	%rd4, %rd1;
	shl.b32 	%r6, %r1, 10;
	or.b32  	%r7, %r6, %r2;
	mul.wide.u32 	%rd5, %r7, 4;
	add.s64 	%rd6, %rd3, %rd5;
	ld.global.nc.f32 	%f1, [%rd6];
	max.f32 	%f2, %f1, 0f00000000;
	add.s64 	%rd7, %rd4, %rd5;
	st.global.f32 	[%rd7], %f2;
$L__BB76_2:
	ret;

}
	// .globl	default_function_kernel_57
.visible .entry default_function_kernel_57(
	.param .u64 .ptr .align 1 default_function_kernel_57_param_0,
	.param .u64 .ptr .align 1 default_function_kernel_57_param_1
)
.maxntid 1024
{
	.reg .pred 	%p<2>;
	.reg .b32 	%r<8>;
	.reg .b32 	%f<2>;
	.reg .b64 	%rd<8>;

	ld.param.u64 	%rd1, [default_function_kernel_57_param_0];
	ld.param.u64 	%rd2, [default_function_kernel_57_param_1];
	mov.u32 	%r1, %ctaid.x;
	shl.b32 	%r3, %r1, 8;
	mov.u32 	%r2, %tid.x;
	shr.u32 	%r4, %r2, 2;
	or.b32  	%r5, %r3, %r4;
	setp.gt.u32 	%p1, %r5, 3720;
	@%p1 bra 	$L__BB77_2;
	cvta.to.global.u64 	%rd3, %rd2;
	cvta.to.global.u64 	%rd4, %rd1;
	shl.b32 	%r6, %r1, 10;
	or.b32  	%r7, %r6, %r2;
	mul.wide.u32 	%rd5, %r7, 4;
	add.s64 	%rd6, %rd3, %rd5;
	ld.global.nc.f32 	%f1, [%rd6];
	add.s64 	%rd7, %rd4, %rd5;
	st.global.f32 	[%rd7], %f1;
$L__BB77_2:
	ret;

}
	// .globl	default_function_kernel_4
.visible .entry default_function_kernel_4(
	.param .u64 .ptr .align 1 default_function_kernel_4_param_0,
	.param .u64 .ptr .align 1 default_function_kernel_4_param_1
)
.maxntid 1024
{
	.reg .pred 	%p<5>;
	.reg .b32 	%r<22>;
	.reg .b32 	%f<22>;
	.reg .b64 	%rd<13>;

	ld.param.u64 	%rd3, [default_function_kernel_4_param_0];
	ld.param.u64 	%rd4, [default_function_kernel_4_param_1];
	cvta.to.global.u64 	%rd1, %rd4;
	cvta.to.global.u64 	%rd5, %rd3;
	mov.u32 	%r1, %ctaid.x;
	shl.b32 	%r6, %r1, 8;
	mov.u32 	%r2, %tid.x;
	shr.u32 	%r7, %r2, 2;
	or.b32  	%r3, %r6, %r7;
	setp.gt.u32 	%p1, %r3, 3720;
	shl.b32 	%r8, %r1, 10;
	or.b32  	%r4, %r8, %r2;
	mul.wide.u32 	%rd6, %r4, 4;
	add.s64 	%rd2, %rd5, %rd6;
	@%p1 bra 	$L__BB78_2;
	mov.b32 	%r9, -8388611;
	st.global.u32 	[%rd2], %r9;
$L__BB78_2:
	setp.gt.u32 	%p2, %r3, 3720;
	shl.b32 	%r10, %r1, 9;
	shr.u32 	%r11, %r2, 1;
	or.b32  	%r12, %r10, %r11;
	mul.hi.u32 	%r13, %r12, 1126548799;
	shr.u32 	%r14, %r13, 4;
	mad.lo.s32 	%r15, %r1, -976, %r4;
	mul.hi.u32 	%r16, %r15, 1126548799;
	shr.u32 	%r17, %r16, 5;
	mul.lo.s32 	%r18, %r17, 122;
	sub.s32 	%r19, %r15, %r18;
	mad.lo.s32 	%r5, %r14, 124, %r19;
	@%p2 bra 	$L__BB78_4;
	ld.global.f32 	%f1, [%rd2];
	mul.wide.u32 	%rd7, %r5, 4;
	add.s64 	%rd8, %rd1, %rd7;
	ld.global.nc.f32 	%f2, [%rd8];
	max.f32 	%f3, %f1, %f2;
	ld.global.nc.f32 	%f4, [%rd8+4];
	max.f32 	%f5, %f3, %f4;
	ld.global.nc.f32 	%f6, [%rd8+8];
	max.f32 	%f7, %f5, %f6;
	st.global.f32 	[%rd2], %f7;
$L__BB78_4:
	setp.gt.u32 	%p3, %r3, 3720;
	@%p3 bra 	$L__BB78_6;
	add.s32 	%r20, %r5, 124;
	ld.global.f32 	%f8, [%rd2];
	mul.wide.u32 	%rd9, %r20, 4;
	add.s64 	%rd10, %rd1, %rd9;
	ld.global.nc.f32 	%f9, [%rd10];
	max.f32 	%f10, %f8, %f9;
	ld.global.nc.f32 	%f11, [%rd10+4];
	max.f32 	%f12, %f10, %f11;
	ld.global.nc.f32 	%f13, [%rd10+8];
	max.f32 	%f14, %f12, %f13;
	st.global.f32 	[%rd2], %f14;
$L__BB78_6:
	setp.gt.u32 	%p4, %r3, 3720;
	@%p4 bra 	$L__BB78_8;
	add.s32 	%r21, %r5, 248;
	ld.global.f32 	%f15, [%rd2];
	mul.wide.u32 	%rd11, %r21, 4;
	add.s64 	%rd12, %rd1, %rd11;
	ld.global.nc.f32 	%f16, [%rd12];
	max.f32 	%f17, %f15, %f16;
	ld.global.nc.f32 	%f18, [%rd12+4];
	max.f32 	%f19, %f17, %f18;
	ld.global.nc.f32 	%f20, [%rd12+8];
	max.f32 	%f21, %f19, %f20;
	st.global.f32 	[%rd2], %f21;
$L__BB78_8:
	ret;

}
	// .globl	default_function_kernel_35
.visible .entry default_function_kernel_35(
	.param .u64 .ptr .align 1 default_function_kernel_35_param_0,
	.param .u64 .ptr .align 1 default_function_kernel_35_param_1
)
.maxntid 1024
{
	.reg .pred 	%p<2>;
	.reg .b32 	%r<8>;
	.reg .b32 	%f<3>;
	.reg .b64 	%rd<8>;

	ld.param.u64 	%rd1, [default_function_kernel_35_param_0];
	ld.param.u64 	%rd2, [default_function_kernel_35_param_1];
	mov.u32 	%r1, %ctaid.x;
	shl.b32 	%r3, %r1, 8;
	mov.u32 	%r2, %tid.x;
	shr.u32 	%r4, %r2, 2;
	or.b32  	%r5, %r3, %r4;
	setp.gt.u32 	%p1, %r5, 3720;
	@%p1 bra 	$L__BB79_2;
	cvta.to.global.u64 	%rd3, %rd2;
	cvta.to.global.u64 	%rd4, %rd1;
	shl.b32 	%r6, %r1, 10;
	or.b32  	%r7, %r6, %r2;
	mul.wide.u32 	%rd5, %r7, 4;
	add.s64 	%rd6, %rd3, %rd5;
	ld.global.nc.f32 	%f1, [%rd6];
	max.f32 	%f2, %f1, 0f00000000;
	add.s64 	%rd7, %rd4, %rd5;
	st.global.f32 	[%rd7], %f2;
$L__BB79_2:
	ret;

}
	// .globl	default_function_kernel_67
.visible .entry default_function_kernel_67(
	.param .u64 .ptr .align 1 default_function_kernel_67_param_0,
	.param .u64 .ptr .align 1 default_function_kernel_67_param_1,
	.param .u64 .ptr .align 1 default_function_kernel_67_param_2
)
.maxntid 1024
{
	.reg .pred 	%p<5>;
	.reg .b32 	%r<22>;
	.reg .b32 	%f<31>;
	.reg .b64 	%rd<15>;

	ld.param.u64 	%rd4, [default_function_kernel_67_param_0];
	ld.param.u64 	%rd5, [default_function_kernel_67_param_1];
	ld.param.u64 	%rd6, [default_function_kernel_67_param_2];
	cvta.to.global.u64 	%rd1, %rd6;
	cvta.to.global.u64 	%rd2, %rd5;
	cvta.to.global.u64 	%rd7, %rd4;
	mov.u32 	%r1, %ctaid.x;
	shl.b32 	%r6, %r1, 4;
	mov.u32 	%r2, %tid.x;
	shr.u32 	%r7, %r2, 6;
	or.b32  	%r3, %r6, %r7;
	setp.gt.u32 	%p1, %r3, 224;
	shl.b32 	%r8, %r1, 10;
	or.b32  	%r4, %r8, %r2;
	mul.wide.u32 	%rd8, %r4, 4;
	add.s64 	%rd3, %rd7, %rd8;
	@%p1 bra 	$L__BB80_2;
	mov.b32 	%r9, 0;
	st.global.u32 	[%rd3], %r9;
$L__BB80_2:
	setp.gt.u32 	%p2, %r3, 224;
	shl.b32 	%r10, %r1, 7;
	shr.u32 	%r11, %r2, 3;
	or.b32  	%r12, %r10, %r11;
	mul.hi.u32 	%r13, %r12, -2004318071;
	shr.u32 	%r14, %r13, 3;
	mad.lo.s32 	%r15, %r1, -960, %r4;
	mul.hi.u32 	%r16, %r15, -2004318071;
	shr.u32 	%r17, %r16, 6;
	mul.lo.s32 	%r18, %r17, 120;
	sub.s32 	%r19, %r15, %r18;
	mad.lo.s32 	%r5, %r14, 122, %r19;
	@%p2 bra 	$L__BB80_4;
	ld.global.f32 	%f1, [%rd3];
	mul.wide.u32 	%rd9, %r5, 4;
	add.s64 	%rd10, %rd2, %rd9;
	ld.global.nc.f32 	%f2, [%rd10];
	ld.global.nc.f32 	%f3, [%rd1];
	fma.rn.f32 	%f4, %f2, %f3, %f1;
	ld.global.nc.f32 	%f5, [%rd10+4];
	ld.global.nc.f32 	%f6, [%rd1+4];
	fma.rn.f32 	%f7, %f5, %f6, %f4;
	ld.global.nc.f32 	%f8, [%rd10+8];
	ld.global.nc.f32 	%f9, [%rd1+8];
	fma.rn.f32 	%f10, %f8, %f9, %f7;
	st.global.f32 	[%rd3], %f10;
$L__BB80_4:
	setp.gt.u32 	%p3, %r3, 224;
	@%p3 bra 	$L__BB80_6;
	add.s32 	%r20, %r5, 122;
	ld.global.f32 	%f11, [%rd3];
	mul.wide.u32 	%rd11, %r20, 4;
	add.s64 	%rd12, %rd2, %rd11;
	ld.global.nc.f32 	%f12, [%rd12];
	ld.global.nc.f32 	%f13, [%rd1+12];
	fma.rn.f32 	%f14, %f12, %f13, %f11;
	ld.global.nc.f32 	%f15, [%rd12+4];
	ld.global.nc.f32 	%f16, [%rd1+16];
	fma.rn.f32 	%f17, %f15, %f16, %f14;
	ld.global.nc.f32 	%f18, [%rd12+8];
	ld.global.nc.f32 	%f19, [%rd1+20];
	fma.rn.f32 	%f20, %f18, %f19, %f17;
	st.global.f32 	[%rd3], %f20;
$L__BB80_6:
	setp.gt.u32 	%p4, %r3, 224;
	@%p4 bra 	$L__BB80_8;
	add.s32 	%r21, %r5, 244;
	ld.global.f32 	%f21, [%rd3];
	mul.wide.u32 	%rd13, %r21, 4;
	add.s64 	%rd14, %rd2, %rd13;
	ld.global.nc.f32 	%f22, [%rd14];
	ld.global.nc.f32 	%f23, [%rd1+24];
	fma.rn.f32 	%f24, %f22, %f23, %f21;
	ld.global.nc.f32 	%f25, [%rd14+4];
	ld.global.nc.f32 	%f26, [%rd1+28];
	fma.rn.f32 	%f27, %f25, %f26, %f24;
	ld.global.nc.f32 	%f28, [%rd14+8];
	ld.global.nc.f32 	%f29, [%rd1+32];
	fma.rn.f32 	%f30, %f28, %f29, %f27;
	st.global.f32 	[%rd3], %f30;
$L__BB80_8:
	ret;

}


// ===== COMPILED SASS (sm_100) =====

	.target	sm_100

	.elftype	@"ET_EXEC"


//--------------------- .note.nv.tkinfo           --------------------------
	.section	.note.nv.tkinfo,"",@"SHT_NOTE"
	.sectionflags	@"SHF_NOTE_NV_TKINFO"
	.tkinfo
        /*0018*/ 	.word	0x00000002
        /*0030*/ 	.string	""
        /*0030*/ 	.string	"ptxas"
        /*0030*/ 	.string	"Cuda compilation tools, release 13.0, V13.0.88"
        /*0030*/ 	.string	"Build cuda_13.0.r13.0/compiler.36424714_0"
        /*0030*/ 	.string	"-arch sm_100 -m 64 "



//--------------------- .note.nv.cuinfo           --------------------------
	.section	.note.nv.cuinfo,"",@"SHT_NOTE"
	.sectionflags	@"SHF_NOTE_NV_CUINFO"
        /*0018*/ 	.short	0x0002
        /*001a*/ 	.short	0x0064
        /*001c*/ 	.short	0x0082
	.zero		2


//--------------------- .nv.info                  --------------------------
	.section	.nv.info,"",@"SHT_CUDA_INFO"
	.align	4


	//----- nvinfo : EIATTR_REGCOUNT
	.align		4
        /*0000*/ 	.byte	0x04, 0x2f
        /*0002*/ 	.short	(.L_1 - .L_0)
	.align		4
.L_0:
        /*0004*/ 	.word	index@(default_function_kernel_40)
        /*0008*/ 	.word	0x00000016


	//----- nvinfo : EIATTR_FRAME_SIZE
	.align		4
.L_1:
        /*000c*/ 	.byte	0x04, 0x11
        /*000e*/ 	.short	(.L_3 - .L_2)
	.align		4
.L_2:
        /*0010*/ 	.word	index@(default_function_kernel_40)
        /*0014*/ 	.word	0x00000000


	//----- nvinfo : EIATTR_REGCOUNT
	.align		4
.L_3:
        /*0018*/ 	.byte	0x04, 0x2f
        /*001a*/ 	.short	(.L_5 - .L_4)
	.align		4
.L_4:
        /*001c*/ 	.word	index@(default_function_kernel_10)
        /*0020*/ 	.word	0x00000016


	//----- nvinfo : EIATTR_FRAME_SIZE
	.align		4
.L_5:
        /*0024*/ 	.byte	0x04, 0x11
        /*0026*/ 	.short	(.L_7 - .L_6)
	.align		4
.L_6:
        /*0028*/ 	.word	index@(default_function_kernel_10)
        /*002c*/ 	.word	0x00000000


	//----- nvinfo : EIATTR_REGCOUNT
	.align		4
.L_7:
        /*0030*/ 	.byte	0x04, 0x2f
        /*0032*/ 	.short	(.L_9 - .L_8)
	.align		4
.L_8:
        /*0034*/ 	.word	index@(default_function_kernel_39)
        /*0038*/ 	.word	0x0000000a


	//----- nvinfo : EIATTR_FRAME_SIZE
	.align		4
.L_9:
        /*003c*/ 	.byte	0x04, 0x11
        /*003e*/ 	.short	(.L_11 - .L_10)
	.align		4
.L_10:
        /*0040*/ 	.word	index@(default_function_kernel_39)
        /*0044*/ 	.word	0x00000000


	//----- nvinfo : EIATTR_REGCOUNT
	.align		4
.L_11:
        /*0048*/ 	.byte	0x04, 0x2f
        /*004a*/ 	.short	(.L_13 - .L_12)
	.align		4
.L_12:
        /*004c*/ 	.word	index@(default_function_kernel_69)
        /*0050*/ 	.word	0x0000000b


	//----- nvinfo : EIATTR_FRAME_SIZE
	.align		4
.L_13:
        /*0054*/ 	.byte	0x04, 0x11
        /*0056*/ 	.short	(.L_15 - .L_14)
	.align		4
.L_14:
        /*0058*/ 	.word	index@(default_function_kernel_69)
        /*005c*/ 	.word	0x00000000


	//----- nvinfo : EIATTR_REGCOUNT
	.align		4
.L_15:
        /*0060*/ 	.byte	0x04, 0x2f
        /*0062*/ 	.short	(.L_17 - .L_16)
	.align		4
.L_16:
        /*0064*/ 	.word	index@(default_function_kernel_66)
        /*0068*/ 	.word	0x0000000a


	//----- nvinfo : EIATTR_FRAME_SIZE
	.align		4
.L_17:
        /*006c*/ 	.byte	0x04, 0x11
        /*006e*/ 	.short	(.L_19 - .L_18)
	.align		4
.L_18:
        /*0070*/ 	.word	index@(default_function_kernel_66)
        /*0074*/ 	.word	0x00000000


	//----- nvinfo : EIATTR_REGCOUNT
	.align		4
.L_19:
        /*0078*/ 	.byte	0x04, 0x2f
        /*007a*/ 	.short	(.L_21 - .L_20)
	.align		4
.L_20:
        /*007c*/ 	.word	index@(default_function_kernel_32)
        /*0080*/ 	.word	0x0000000a


	//----- nvinfo : EIATTR_FRAME_SIZE
	.align		4
.L_21:
        /*0084*/ 	.byte	0x04, 0x11
        /*0086*/ 	.short	(.L_23 - .L_22)
	.align		4
.L_22:
        /*0088*/ 	.word	index@(default_function_kernel_32)
        /*008c*/ 	.word	0x00000000


	//----- nvinfo : EIATTR_REGCOUNT
	.align		4
.L_23:
        /*0090*/ 	.byte	0x04, 0x2f
        /*0092*/ 	.short	(.L_25 - .L_24)
	.align		4
.L_24:
        /*0094*/ 	.word	index@(default_function_kernel_26)
        /*0098*/ 	.word	0x0000000c


	//----- nvinfo : EIATTR_FRAME_SIZE
	.align		4
.L_25:
        /*009c*/ 	.byte	0x04, 0x11
        /*009e*/ 	.short	(.L_27 - .L_26)
	.align		4
.L_26:
        /*00a0*/ 	.word	index@(default_function_kernel_26)
        /*00a4*/ 	.word	0x00000000


	//----- nvinfo : EIATTR_REGCOUNT
	.align		4
.L_27:
        /*00a8*/ 	.byte	0x04, 0x2f
        /*00aa*/ 	.short	(.L_29 - .L_28)
	.align		4
.L_28:
        /*00ac*/ 	.word	index@(default_function_kernel_2)
        /*00b0*/ 	.word	0x00000008


	//----- nvinfo : EIATTR_FRAME_SIZE
	.align		4
.L_29:
        /*00b4*/ 	.byte	0x04, 0x11
        /*00b6*/ 	.short	(.L_31 - .L_30)
	.align		4
.L_30:
        /*00b8*/ 	.word	index@(default_function_kernel_2)
        /*00bc*/ 	.word	0x00000000


	//----- nvinfo : EIATTR_REGCOUNT
	.align		4
.L_31:
        /*00c0*/ 	.byte	0x04, 0x2f
        /*00c2*/ 	.short	(.L_33 - .L_32)
	.align		4
.L_32:
        /*00c4*/ 	.word	index@(default_function_kernel_13)
        /*00c8*/ 	.word	0x0000000a


	//----- nvinfo : EIATTR_FRAME_SIZE
	.align		4
.L_33:
        /*00cc*/ 	.byte	0x04, 0x11
        /*00ce*/ 	.short	(.L_35 - .L_34)
	.align		4
.L_34:
        /*00d0*/ 	.word	index@(default_function_kernel_13)
        /*00d4*/ 	.word	0x00000000


	//----- nvinfo : EIATTR_REGCOUNT
	.align		4
.L_35:
        /*00d8*/ 	.byte	0x04, 0x2f
        /*00da*/ 	.short	(.L_37 - .L_36)
	.align		4
.L_36:
        /*00dc*/ 	.word	index@(default_function_kernel_45)
        /*00e0*/ 	.word	0x0000000a


	//----- nvinfo : EIATTR_FRAME_SIZE
	.align		4
.L_37:
        /*00e4*/ 	.byte	0x04, 0x11
        /*00e6*/ 	.short	(.L_39 - .L_38)
	.align		4
.L_38:
        /*00e8*/ 	.word	index@(default_function_kernel_45)
        /*00ec*/ 	.word	0x00000000


	//----- nvinfo : EIATTR_REGCOUNT
	.align		4
.L_39:
        /*00f0*/ 	.byte	0x04, 0x2f
        /*00f2*/ 	.short	(.L_41 - .L_40)
	.align		4
.L_40:
        /*00f4*/ 	.word	index@(default_function_kernel_11)
        /*00f8*/ 	.word	0x00000008


	//----- nvinfo : EIATTR_FRAME_SIZE
	.align		4
.L_41:
        /*00fc*/ 	.byte	0x04, 0x11
        /*00fe*/ 	.short	(.L_43 - .L_42)
	.align		4
.L_42:
        /*0100*/ 	.word	index@(default_function_kernel_11)
        /*0104*/ 	.word	0x00000000


	//----- nvinfo : EIATTR_REGCOUNT
	.align		4
.L_43:
        /*0108*/ 	.byte	0x04, 0x2f
        /*010a*/ 	.short	(.L_45 - .L_44)
	.align		4
.L_44:
        /*010c*/ 	.word	index@(default_function_kernel_25)
        /*0110*/ 	.word	0x0000000a


	//----- nvinfo : EIATTR_FRAME_SIZE
	.align		4
.L_45:
        /*0114*/ 	.byte	0x04, 0x11
        /*0116*/ 	.short	(.L_47 - .L_46)
	.align		4
.L_46:
        /*0118*/ 	.word	index@(default_function_kernel_25)
        /*011c*/ 	.word	0x00000000


	//----- nvinfo : EIATTR_REGCOUNT
	.align		4
.L_47:
        /*0120*/ 	.byte	0x04, 0x2f
        /*0122*/ 	.short	(.L_49 - .L_48)
	.align		4
.L_48:
        /*0124*/ 	.word	index@(default_function_kernel_23)
        /*0128*/ 	.word	0x00000010


	//----- nvinfo : EIATTR_FRAME_SIZE
	.align		4
.L_49:
        /*012c*/ 	.byte	0x04, 0x11
        /*012e*/ 	.short	(.L_51 - .L_50)
	.align		4
.L_50:
        /*0130*/ 	.word	index@(default_function_kernel_23)
        /*0134*/ 	.word	0x00000000


	//----- nvinfo : EIATTR_REGCOUNT
	.align		4
.L_51:
        /*0138*/ 	.byte	0x04, 0x2f
        /*013a*/ 	.short	(.L_53 - .L_52)
	.align		4
.L_52:
        /*013c*/ 	.word	index@(default_function_kernel_34)
        /*0140*/ 	.word	0x00000010


	//----- nvinfo : EIATTR_FRAME_SIZE
	.align		4
.L_53:
        /*0144*/ 	.byte	0x04, 0x11
        /*0146*/ 	.short	(.L_55 - .L_54)
	.align		4
.L_54:
        /*0148*/ 	.word	index@(default_function_kernel_34)
        /*014c*/ 	.word	0x00000000


	//----- nvinfo : EIATTR_REGCOUNT
	.align		4
.L_55:
        /*0150*/ 	.byte	0x04, 0x2f
        /*0152*/ 	.short	(.L_57 - .L_56)
	.align		4
.L_56:
        /*0154*/ 	.word	index@(default_function_kernel_63)
        /*0158*/ 	.word	0x0000000a


	//----- nvinfo : EIATTR_FRAME_SIZE
	.align		4
.L_57:
        /*015c*/ 	.byte	0x04, 0x11
        /*015e*/ 	.short	(.L_59 - .L_58)
	.align		4
.L_58:
        /*0160*/ 	.word	index@(default_function_kernel_63)
        /*0164*/ 	.word	0x00000000


	//----- nvinfo : EIATTR_REGCOUNT
	.align		4
.L_59:
        /*0168*/ 	.byte	0x04, 0x2f
        /*016a*/ 	.short	(.L_61 - .L_60)
	.align		4
.L_60:
        /*016c*/ 	.word	index@(default_function_kernel_18)
        /*0170*/ 	.word	0x0000000a


	//----- nvinfo : EIATTR_FRAME_SIZE
	.align		4
.L_61:
        /*0174*/ 	.byte	0x04, 0x11
        /*0176*/ 	.short	(.L_63 - .L_62)
	.align		4
.L_62:
        /*0178*/ 	.word	index@(default_function_kernel_18)
        /*017c*/ 	.word	0x00000000


	//----- nvinfo : EIATTR_REGCOUNT
	.align		4
.L_63:
        /*0180*/ 	.byte	0x04, 0x2f
        /*0182*/ 	.short	(.L_65 - .L_64)
	.align		4
.L_64:
        /*0184*/ 	.word	index@(default_function_kernel_1)
        /*0188*/ 	.word	0x0000001c


	//----- nvinfo : EIATTR_FRAME_SIZE
	.align		4
.L_65:
        /*018c*/ 	.byte	0x04, 0x11
        /*018e*/ 	.short	(.L_67 - .L_66)
	.align		4
.L_66:
        /*0190*/ 	.word	index@(default_function_kernel_1)
        /*0194*/ 	.word	0x00000000


	//----- nvinfo : EIATTR_REGCOUNT
	.align		4
.L_67:
        /*0198*/ 	.byte	0x04, 0x2f
        /*019a*/ 	.short	(.L_69 - .L_68)
	.align		4
.L_68:
        /*019c*/ 	.word	index@(default_function_kernel)
        /*01a0*/ 	.word	0x0000000a


	//----- nvinfo : EIATTR_FRAME_SIZE
	.align		4
.L_69:
        /*01a4*/ 	.byte	0x04, 0x11
        /*01a6*/ 	.short	(.L_71 - .L_70)
	.align		4
.L_70:
        /*01a8*/ 	.word	index@(default_function_kernel)
        /*01ac*/ 	.word	0x00000000


	//----- nvinfo : EIATTR_REGCOUNT
	.align		4
.L_71:
        /*01b0*/ 	.byte	0x04, 0x2f
        /*01b2*/ 	.short	(.L_73 - .L_72)
	.align		4
.L_72:
        /*01b4*/ 	.word	index@(default_function_kernel_75)
        /*01b8*/ 	.word	0x0000000c


	//----- nvinfo : EIATTR_FRAME_SIZE
	.align		4
.L_73:
        /*01bc*/ 	.byte	0x04, 0x11
        /*01be*/ 	.short	(.L_75 - .L_74)
	.align		4
.L_74:
        /*01c0*/ 	.word	index@(default_function_kernel_75)
        /*01c4*/ 	.word	0x00000000


	//----- nvinfo : EIATTR_REGCOUNT
	.align		4
.L_75:
        /*01c8*/ 	.byte	0x04, 0x2f
        /*01ca*/ 	.short	(.L_77 - .L_76)
	.align		4
.L_76:
        /*01cc*/ 	.word	index@(default_function_kernel_31)
        /*01d0*/ 	.word	0x0000000b


	//----- nvinfo : EIATTR_FRAME_SIZE
	.align		4
.L_77:
        /*01d4*/ 	.byte	0x04, 0x11
        /*01d6*/ 	.short	(.L_79 - .L_78)
	.align		4
.L_78:
        /*01d8*/ 	.word	index@(default_function_kernel_31)
        /*01dc*/ 	.word	0x00000000


	//----- nvinfo : EIATTR_REGCOUNT
	.align		4
.L_79:
        /*01e0*/ 	.byte	0x04, 0x2f
        /*01e2*/ 	.short	(.L_81 - .L_80)
	.align		4
.L_80:
        /*01e4*/ 	.word	index@(default_function_kernel_36)
        /*01e8*/ 	.word	0x0000000a


	//----- nvinfo : EIATTR_FRAME_SIZE
	.align		4
.L_81:
        /*01ec*/ 	.byte	0x04, 0x11
        /*01ee*/ 	.short	(.L_83 - .L_82)
	.align		4
.L_82:
        /*01f0*/ 	.word	index@(default_function_kernel_36)
        /*01f4*/ 	.word	0x00000000


	//----- nvinfo : EIATTR_REGCOUNT
	.align		4
.L_83:
        /*01f8*/ 	.byte	0x04, 0x2f
        /*01fa*/ 	.short	(.L_85 - .L_84)
	.align		4
.L_84:
        /*01fc*/ 	.word	index@(default_function_kernel_21)
        /*0200*/ 	.word	0x00000008


	//----- nvinfo : EIATTR_FRAME_SIZE
	.align		4
.L_85:
        /*0204*/ 	.byte	0x04, 0x11
        /*0206*/ 	.short	(.L_87 - .L_86)
	.align		4
.L_86:
        /*0208*/ 	.word	index@(default_function_kernel_21)
        /*020c*/ 	.word	0x00000000


	//----- nvinfo : EIATTR_REGCOUNT
	.align		4
.L_87:
        /*0210*/ 	.byte	0x04, 0x2f
        /*0212*/ 	.short	(.L_89 - .L_88)
	.align		4
.L_88:
        /*0214*/ 	.word	index@(default_function_kernel_41)
        /*0218*/ 	.word	0x00000008


	//----- nvinfo : EIATTR_FRAME_SIZE
	.align		4
.L_89:
        /*021c*/ 	.byte	0x04, 0x11
        /*021e*/ 	.short	(.L_91 - .L_90)
	.align		4
.L_90:
        /*0220*/ 	.word	index@(default_function_kernel_41)
        /*0224*/ 	.word	0x00000000


	//----- nvinfo : EIATTR_REGCOUNT
	.align		4
.L_91:
        /*0228*/ 	.byte	0x04, 0x2f
        /*022a*/ 	.short	(.L_93 - .L_92)
	.align		4
.L_92:
        /*022c*/ 	.word	index@(default_function_kernel_78)
        /*0230*/ 	.word	0x00000016


	//----- nvinfo : EIATTR_FRAME_SIZE
	.align		4
.L_93:
        /*0234*/ 	.byte	0x04, 0x11
        /*0236*/ 	.short	(.L_95 - .L_94)
	.align		4
.L_94:
        /*0238*/ 	.word	index@(default_function_kernel_78)
        /*023c*/ 	.word	0x00000000


	//----- nvinfo : EIATTR_REGCOUNT
	.align		4
.L_95:
        /*0240*/ 	.byte	0x04, 0x2f
        /*0242*/ 	.short	(.L_97 - .L_96)
	.align		4
.L_96:
        /*0244*/ 	.word	index@(default_function_kernel_55)
        /*0248*/ 	.word	0x0000000c


	//----- nvinfo : EIATTR_FRAME_SIZE
	.align		4
.L_97:
        /*024c*/ 	.byte	0x04, 0x11
        /*024e*/ 	.short	(.L_99 - .L_98)
	.align		4
.L_98:
        /*0250*/ 	.word	index@(default_function_kernel_55)
        /*0254*/ 	.word	0x00000000


	//----- nvinfo : EIATTR_REGCOUNT
	.align		4
.L_99:
        /*0258*/ 	.byte	0x04, 0x2f
        /*025a*/ 	.short	(.L_101 - .L_100)
	.align		4
.L_100:
        /*025c*/ 	.word	index@(default_function_kernel_43)
        /*0260*/ 	.word	0x00000010


	//----- nvinfo : EIATTR_FRAME_SIZE
	.align		4
.L_101:
        /*0264*/ 	.byte	0x04, 0x11
        /*0266*/ 	.short	(.L_103 - .L_102)
	.align		4
.L_102:
        /*0268*/ 	.word	index@(default_function_kernel_43)
        /*026c*/ 	.word	0x00000000


	//----- nvinfo : EIATTR_REGCOUNT
	.align		4
.L_103:
        /*0270*/ 	.byte	0x04, 0x2f
        /*0272*/ 	.short	(.L_105 - .L_104)
	.align		4
.L_104:
        /*0274*/ 	.word	index@(default_function_kernel_70)
        /*0278*/ 	.word	0x0000000a


	//----- nvinfo : EIATTR_FRAME_SIZE
	.align		4
.L_105:
        /*027c*/ 	.byte	0x04, 0x11
        /*027e*/ 	.short	(.L_107 - .L_106)
	.align		4
.L_106:
        /*0280*/ 	.word	index@(default_function_kernel_70)
        /*0284*/ 	.word	0x00000000


	//----- nvinfo : EIATTR_REGCOUNT
	.align		4
.L_107:
        /*0288*/ 	.byte	0x04, 0x2f
        /*028a*/ 	.short	(.L_109 - .L_108)
	.align		4
.L_108:
        /*028c*/ 	.word	index@(default_function_kernel_9)
        /*0290*/ 	.word	0x0000000a


	//----- nvinfo : EIATTR_FRAME_SIZE
	.align		4
.L_109:
        /*0294*/ 	.byte	0x04, 0x11
        /*0296*/ 	.short	(.L_111 - .L_110)
	.align		4
.L_110:
        /*0298*/ 	.word	index@(default_function_kernel_9)
        /*029c*/ 	.word	0x00000000


	//----- nvinfo : EIATTR_REGCOUNT
	.align		4
.L_111:
        /*02a0*/ 	.byte	0x04, 0x2f
        /*02a2*/ 	.short	(.L_113 - .L_112)
	.align		4
.L_112:
        /*02a4*/ 	.word	index@(default_function_kernel_24)
        /*02a8*/ 	.word	0x0000000a


	//----- nvinfo : EIATTR_FRAME_SIZE
	.align		4
.L_113:
        /*02ac*/ 	.byte	0x04, 0x11
        /*02ae*/ 	.short	(.L_115 - .L_114)
	.align		4
.L_114:
        /*02b0*/ 	.word	index@(default_function_kernel_24)
        /*02b4*/ 	.word	0x00000000


	//----- nvinfo : EIATTR_REGCOUNT
	.align		4
.L_115:
        /*02b8*/ 	.byte	0x04, 0x2f
        /*02ba*/ 	.short	(.L_117 - .L_116)
	.align		4
.L_116:
        /*02bc*/ 	.word	index@(default_function_kernel_20)
        /*02c0*/ 	.word	0x00000016


	//----- nvinfo : EIATTR_FRAME_SIZE
	.align		4
.L_117:
        /*02c4*/ 	.byte	0x04, 0x11
        /*02c6*/ 	.short	(.L_119 - .L_118)
	.align		4
.L_118:
        /*02c8*/ 	.word	index@(default_function_kernel_20)
        /*02cc*/ 	.word	0x00000000


	//----- nvinfo : EIATTR_REGCOUNT
	.align		4
.L_119:
        /*02d0*/ 	.byte	0x04, 0x2f
        /*02d2*/ 	.short	(.L_121 - .L_120)
	.align		4
.L_120:
        /*02d4*/ 	.word	index@(default_function_kernel_8)
        /*02d8*/ 	.word	0x0000000a


	//----- nvinfo : EIATTR_FRAME_SIZE
	.align		4
.L_121:
        /*02dc*/ 	.byte	0x04, 0x11
        /*02de*/ 	.short	(.L_123 - .L_122)
	.align		4
.L_122:
        /*02e0*/ 	.word	index@(default_function_kernel_8)
        /*02e4*/ 	.word	0x00000000


	//----- nvinfo : EIATTR_REGCOUNT
	.align		4
.L_123:
        /*02e8*/ 	.byte	0x04, 0x2f
        /*02ea*/ 	.short	(.L_125 - .L_124)
	.align		4
.L_124:
        /*02ec*/ 	.word	index@(default_function_kernel_52)
        /*02f0*/ 	.word	0x00000010


	//----- nvinfo : EIATTR_FRAME_SIZE
	.align		4
.L_125:
        /*02f4*/ 	.byte	0x04, 0x11
        /*02f6*/ 	.short	(.L_127 - .L_126)
	.align		4
.L_126:
        /*02f8*/ 	.word	index@(default_function_kernel_52)
        /*02fc*/ 	.word	0x00000000


	//----- nvinfo : EIATTR_REGCOUNT
	.align		4
.L_127:
        /*0300*/ 	.byte	0x04, 0x2f
        /*0302*/ 	.short	(.L_129 - .L_128)
	.align		4
.L_128:
        /*0304*/ 	.word	index@(default_function_kernel_64)
        /*0308*/ 	.word	0x0000000c


	//----- nvinfo : EIATTR_FRAME_SIZE
	.align		4
.L_129:
        /*030c*/ 	.byte	0x04, 0x11
        /*030e*/ 	.short	(.L_131 - .L_130)
	.align		4
.L_130:
        /*0310*/ 	.word	index@(default_function_kernel_64)
        /*0314*/ 	.word	0x00000000


	//----- nvinfo : EIATTR_REGCOUNT
	.align		4
.L_131:
        /*0318*/ 	.byte	0x04, 0x2f
        /*031a*/ 	.short	(.L_133 - .L_132)
	.align		4
.L_132:
        /*031c*/ 	.word	index@(default_function_kernel_15)
        /*0320*/ 	.word	0x0000000a


	//----- nvinfo : EIATTR_FRAME_SIZE
	.align		4
.L_133:
        /*0324*/ 	.byte	0x04, 0x11
        /*0326*/ 	.short	(.L_135 - .L_134)
	.align		4
.L_134:
        /*0328*/ 	.word	index@(default_function_kernel_15)
        /*032c*/ 	.word	0x00000000


	//----- nvinfo : EIATTR_REGCOUNT
	.align		4
.L_135:
        /*0330*/ 	.byte	0x04, 0x2f
        /*0332*/ 	.short	(.L_137 - .L_136)
	.align		4
.L_136:
        /*0334*/ 	.word	index@(default_function_kernel_48)
        /*0338*/ 	.word	0x0000000a


	//----- nvinfo : EIATTR_FRAME_SIZE
	.align		4
.L_137:
        /*033c*/ 	.byte	0x04, 0x11
        /*033e*/ 	.short	(.L_139 - .L_138)
	.align		4
.L_138:
        /*0340*/ 	.word	index@(default_function_kernel_48)
        /*0344*/ 	.word	0x00000000


	//----- nvinfo : EIATTR_REGCOUNT
	.align		4
.L_139:
        /*0348*/ 	.byte	0x04, 0x2f
        /*034a*/ 	.short	(.L_141 - .L_140)
	.align		4
.L_140:
        /*034c*/ 	.word	index@(default_function_kernel_59)
        /*0350*/ 	.word	0x00000008


	//----- nvinfo : EIATTR_FRAME_SIZE
	.align		4
.L_141:
        /*0354*/ 	.byte	0x04, 0x11
        /*0356*/ 	.short	(.L_143 - .L_142)
	.align		4
.L_142:
        /*0358*/ 	.word	index@(default_function_kernel_59)
        /*035c*/ 	.word	0x00000000


	//----- nvinfo : EIATTR_REGCOUNT
	.align		4
.L_143:
        /*0360*/ 	.byte	0x04, 0x2f
        /*0362*/ 	.short	(.L_145 - .L_144)
	.align		4
.L_144:
        /*0364*/ 	.word	index@(default_function_kernel_53)
        /*0368*/ 	.word	0x0000000a


	//----- nvinfo : EIATTR_FRAME_SIZE
	.align		4
.L_145:
        /*036c*/ 	.byte	0x04, 0x11
        /*036e*/ 	.short	(.L_147 - .L_146)
	.align		4
.L_146:
        /*0370*/ 	.word	index@(default_function_kernel_53)
        /*0374*/ 	.word	0x00000000


	//----- nvinfo : EIATTR_REGCOUNT
	.align		4
.L_147:
        /*0378*/ 	.byte	0x04, 0x2f
        /*037a*/ 	.short	(.L_149 - .L_148)
	.align		4
.L_148:
        /*037c*/ 	.word	index@(default_function_kernel_61)
        /*0380*/ 	.word	0x00000010


	//----- nvinfo : EIATTR_FRAME_SIZE
	.align		4
.L_149:
        /*0384*/ 	.byte	0x04, 0x11
        /*0386*/ 	.short	(.L_151 - .L_150)
	.align		4
.L_150:
        /*0388*/ 	.word	index@(default_function_kernel_61)
        /*038c*/ 	.word	0x00000000


	//----- nvinfo : EIATTR_REGCOUNT
	.align		4
.L_151:
        /*0390*/ 	.byte	0x04, 0x2f
        /*0392*/ 	.short	(.L_153 - .L_152)
	.align		4
.L_152:
        /*0394*/ 	.word	index@(default_function_kernel_72)
        /*0398*/ 	.word	0x00000010


	//----- nvinfo : EIATTR_FRAME_SIZE
	.align		4
.L_153:
        /*039c*/ 	.byte	0x04, 0x11
        /*039e*/ 	.short	(.L_155 - .L_154)
	.align		4
.L_154:
        /*03a0*/ 	.word	index@(default_function_kernel_72)
        /*03a4*/ 	.word	0x00000000


	//----- nvinfo : EIATTR_REGCOUNT
	.align		4
.L_155:
        /*03a8*/ 	.byte	0x04, 0x2f
        /*03aa*/ 	.short	(.L_157 - .L_156)
	.align		4
.L_156:
        /*03ac*/ 	.word	index@(default_function_kernel_62)
        /*03b0*/ 	.word	0x0000000a


	//----- nvinfo : EIATTR_FRAME_SIZE
	.align		4
.L_157:
        /*03b4*/ 	.byte	0x04, 0x11
        /*03b6*/ 	.short	(.L_159 - .L_158)
	.align		4
.L_158:
        /*03b8*/ 	.word	index@(default_function_kernel_62)
        /*03bc*/ 	.word	0x00000000


	//----- nvinfo : EIATTR_REGCOUNT
	.align		4
.L_159:
        /*03c0*/ 	.byte	0x04, 0x2f
        /*03c2*/ 	.short	(.L_161 - .L_160)
	.align		4
.L_160:
        /*03c4*/ 	.word	index@(default_function_kernel_49)
        /*03c8*/ 	.word	0x00000016


	//----- nvinfo : EIATTR_FRAME_SIZE
	.align		4
.L_161:
        /*03cc*/ 	.byte	0x04, 0x11
        /*03ce*/ 	.short	(.L_163 - .L_162)
	.align		4
.L_162:
        /*03d0*/ 	.word	index@(default_function_kernel_49)
        /*03d4*/ 	.word	0x00000000


	//----- nvinfo : EIATTR_REGCOUNT
	.align		4
.L_163:
        /*03d8*/ 	.byte	0x04, 0x2f
        /*03da*/ 	.short	(.L_165 - .L_164)
	.align		4
.L_164:
        /*03dc*/ 	.word	index@(default_function_kernel_27)
        /*03e0*/ 	.word	0x0000000a


	//----- nvinfo : EIATTR_FRAME_SIZE
	.align		4
.L_165:
        /*03e4*/ 	.byte	0x04, 0x11
        /*03e6*/ 	.short	(.L_167 - .L_166)
	.align		4
.L_166:
        /*03e8*/ 	.word	index@(default_function_kernel_27)
        /*03ec*/ 	.word	0x00000000


	//----- nvinfo : EIATTR_REGCOUNT
	.align		4
.L_167:
        /*03f0*/ 	.byte	0x04, 0x2f
        /*03f2*/ 	.short	(.L_169 - .L_168)
	.align		4
.L_168:
        /*03f4*/ 	.word	index@(default_function_kernel_28)
        /*03f8*/ 	.word	0x0000000a


	//----- nvinfo : EIATTR_FRAME_SIZE
	.align		4
.L_169:
        /*03fc*/ 	.byte	0x04, 0x11
        /*03fe*/ 	.short	(.L_171 - .L_170)
	.align		4
.L_170:
        /*0400*/ 	.word	index@(default_function_kernel_28)
        /*0404*/ 	.word	0x00000000


	//----- nvinfo : EIATTR_REGCOUNT
	.align		4
.L_171:
        /*0408*/ 	.byte	0x04, 0x2f
        /*040a*/ 	.short	(.L_173 - .L_172)
	.align		4
.L_172:
        /*040c*/ 	.word	index@(default_function_kernel_30)
        /*0410*/ 	.word	0x00000008


	//----- nvinfo : EIATTR_FRAME_SIZE
	.align		4
.L_173:
        /*0414*/ 	.byte	0x04, 0x11
        /*0416*/ 	.short	(.L_175 - .L_174)
	.align		4
.L_174:
        /*0418*/ 	.word	index@(default_function_kernel_30)
        /*041c*/ 	.word	0x00000000


	//----- nvinfo : EIATTR_REGCOUNT
	.align		4
.L_175:
        /*0420*/ 	.byte	0x04, 0x2f
        /*0422*/ 	.short	(.L_177 - .L_176)
	.align		4
.L_176:
        /*0424*/ 	.word	index@(default_function_kernel_22)
        /*0428*/ 	.word	0x0000000b


	//----- nvinfo : EIATTR_FRAME_SIZE
	.align		4
.L_177:
        /*042c*/ 	.byte	0x04, 0x11
        /*042e*/ 	.short	(.L_179 - .L_178)
	.align		4
.L_178:
        /*0430*/ 	.word	index@(default_function_kernel_22)
        /*0434*/ 	.word	0x00000000


	//----- nvinfo : EIATTR_REGCOUNT
	.align		4
.L_179:
        /*0438*/ 	.byte	0x04, 0x2f
        /*043a*/ 	.short	(.L_181 - .L_180)
	.align		4
.L_180:
        /*043c*/ 	.word	index@(default_function_kernel_37)
        /*0440*/ 	.word	0x0000000c


	//----- nvinfo : EIATTR_FRAME_SIZE
	.align		4
.L_181:
        /*0444*/ 	.byte	0x04, 0x11
        /*0446*/ 	.short	(.L_183 - .L_182)
	.align		4
.L_182:
        /*0448*/ 	.word	index@(default_function_kernel_37)
        /*044c*/ 	.word	0x00000000


	//----- nvinfo : EIATTR_REGCOUNT
	.align		4
.L_183:
        /*0450*/ 	.byte	0x04, 0x2f
        /*0452*/ 	.short	(.L_185 - .L_184)
	.align		4
.L_184:
        /*0454*/ 	.word	index@(default_function_kernel_5)
        /*0458*/ 	.word	0x0000000c


	//----- nvinfo : EIATTR_FRAME_SIZE
	.align		4
.L_185:
        /*045c*/ 	.byte	0x04, 0x11
        /*045e*/ 	.short	(.L_187 - .L_186)
	.align		4
.L_186:
        /*0460*/ 	.word	index@(default_function_kernel_5)
        /*0464*/ 	.word	0x00000000


	//----- nvinfo : EIATTR_REGCOUNT
	.align		4
.L_187:
        /*0468*/ 	.byte	0x04, 0x2f
        /*046a*/ 	.short	(.L_189 - .L_188)
	.align		4
.L_188:
        /*046c*/ 	.word	index@(default_function_kernel_68)
        /*0470*/ 	.word	0x00000008


	//----- nvinfo : EIATTR_FRAME_SIZE
	.align		4
.L_189:
        /*0474*/ 	.byte	0x04, 0x11
        /*0476*/ 	.short	(.L_191 - .L_190)
	.align		4
.L_190:
        /*0478*/ 	.word	index@(default_function_kernel_68)
        /*047c*/ 	.word	0x00000000


	//----- nvinfo : EIATTR_REGCOUNT
	.align		4
.L_191:
        /*0480*/ 	.byte	0x04, 0x2f
        /*0482*/ 	.short	(.L_193 - .L_192)
	.align		4
.L_192:
        /*0484*/ 	.word	index@(default_function_kernel_14)
        /*0488*/ 	.word	0x00000010


	//----- nvinfo : EIATTR_FRAME_SIZE
	.align		4
.L_193:
        /*048c*/ 	.byte	0x04, 0x11
        /*048e*/ 	.short	(.L_195 - .L_194)
	.align		4
.L_194:
        /*0490*/ 	.word	index@(default_function_kernel_14)
        /*0494*/ 	.word	0x00000000


	//----- nvinfo : EIATTR_REGCOUNT
	.align		4
.L_195:
        /*0498*/ 	.byte	0x04, 0x2f
        /*049a*/ 	.short	(.L_197 - .L_196)
	.align		4
.L_196:
        /*049c*/ 	.word	index@(default_function_kernel_50)
        /*04a0*/ 	.word	0x00000008


	//----- nvinfo : EIATTR_FRAME_SIZE
	.align		4
.L_197:
        /*04a4*/ 	.byte	0x04, 0x11
        /*04a6*/ 	.short	(.L_199 - .L_198)
	.align		4
.L_198:
        /*04a8*/ 	.word	index@(default_function_kernel_50)
        /*04ac*/ 	.word	0x00000000


	//----- nvinfo : EIATTR_REGCOUNT
	.align		4
.L_199:
        /*04b0*/ 	.byte	0x04, 0x2f
        /*04b2*/ 	.short	(.L_201 - .L_200)
	.align		4
.L_200:
        /*04b4*/ 	.word	index@(default_function_kernel_77)
        /*04b8*/ 	.word	0x0000000a


	//----- nvinfo : EIATTR_FRAME_SIZE
	.align		4
.L_201:
        /*04bc*/ 	.byte	0x04, 0x11
        /*04be*/ 	.short	(.L_203 - .L_202)
	.align		4
.L_202:
        /*04c0*/ 	.word	index@(default_function_kernel_77)
        /*04c4*/ 	.word	0x00000000


	//----- nvinfo : EIATTR_REGCOUNT
	.align		4
.L_203:
        /*04c8*/ 	.byte	0x04, 0x2f
        /*04ca*/ 	.short	(.L_205 - .L_204)
	.align		4
.L_204:
        /*04cc*/ 	.word	index@(default_function_kernel_79)
        /*04d0*/ 	.word	0x00000008


	//----- nvinfo : EIATTR_FRAME_SIZE
	.align		4
.L_205:
        /*04d4*/ 	.byte	0x04, 0x11
        /*04d6*/ 	.short	(.L_207 - .L_206)
	.align		4
.L_206:
        /*04d8*/ 	.word	index@(default_function_kernel_79)
        /*04dc*/ 	.word	0x00000000


	//----- nvinfo : EIATTR_REGCOUNT
	.align		4
.L_207:
        /*04e0*/ 	.byte	0x04, 0x2f
        /*04e2*/ 	.short	(.L_209 - .L_208)
	.align		4
.L_208:
        /*04e4*/ 	.word	index@(default_function_kernel_17)
        /*04e8*/ 	.word	0x0000000c


	//----- nvinfo : EIATTR_FRAME_SIZE
	.align		4
.L_209:
        /*04ec*/ 	.byte	0x04, 0x11
        /*04ee*/ 	.short	(.L_211 - .L_210)
	.align		4
.L_210:
        /*04f0*/ 	.word	index@(default_function_kernel_17)
        /*04f4*/ 	.word	0x00000000


	//----- nvinfo : EIATTR_REGCOUNT
	.align		4
.L_211:
        /*04f8*/ 	.byte	0x04, 0x2f
        /*04fa*/ 	.short	(.L_213 - .L_212)
	.align		4
.L_212:
        /*04fc*/ 	.word	index@(default_function_kernel_54)
        /*0500*/ 	.word	0x0000000a


	//----- nvinfo : EIATTR_FRAME_SIZE
	.align		4
.L_213:
        /*0504*/ 	.byte	0x04, 0x11
        /*0506*/ 	.short	(.L_215 - .L_214)
	.align		4
.L_214:
        /*0508*/ 	.word	index@(default_function_kernel_54)
        /*050c*/ 	.word	0x00000000


	//----- nvinfo : EIATTR_REGCOUNT
	.align		4
.L_215:
        /*0510*/ 	.byte	0x04, 0x2f
        /*0512*/ 	.short	(.L_217 - .L_216)
	.align		4
.L_216:
        /*0514*/ 	.word	index@(default_function_kernel_42)
        /*0518*/ 	.word	0x0000000b


	//----- nvinfo : EIATTR_FRAME_SIZE
	.align		4
.L_217:
        /*051c*/ 	.byte	0x04, 0x11
        /*051e*/ 	.short	(.L_219 - .L_218)
	.align		4
.L_218:
        /*0520*/ 	.word	index@(default_function_kernel_42)
        /*0524*/ 	.word	0x00000000


	//----- nvinfo : EIATTR_REGCOUNT
	.align		4
.L_219:
        /*0528*/ 	.byte	0x04, 0x2f
        /*052a*/ 	.short	(.L_221 - .L_220)
	.align		4
.L_220:
        /*052c*/ 	.word	index@(default_function_kernel_3)
        /*0530*/ 	.word	0x0000000a


	//----- nvinfo : EIATTR_FRAME_SIZE
	.align		4
.L_221:
        /*0534*/ 	.byte	0x04, 0x11
        /*0536*/ 	.short	(.L_223 - .L_222)
	.align		4
.L_222:
        /*0538*/ 	.word	index@(default_function_kernel_3)
        /*053c*/ 	.word	0x00000000


	//----- nvinfo : EIATTR_REGCOUNT
	.align		4
.L_223:
        /*0540*/ 	.byte	0x04, 0x2f
        /*0542*/ 	.short	(.L_225 - .L_224)
	.align		4
.L_224:
        /*0544*/ 	.word	index@(default_function_kernel_16)
        /*0548*/ 	.word	0x0000000a


	//----- nvinfo : EIATTR_FRAME_SIZE
	.align		4
.L_225:
        /*054c*/ 	.byte	0x04, 0x11
        /*054e*/ 	.short	(.L_227 - .L_226)
	.align		4
.L_226:
        /*0550*/ 	.word	index@(default_function_kernel_16)
        /*0554*/ 	.word	0x00000000


	//----- nvinfo : EIATTR_REGCOUNT
	.align		4
.L_227:
        /*0558*/ 	.byte	0x04, 0x2f
        /*055a*/ 	.short	(.L_229 - .L_228)
	.align		4
.L_228:
        /*055c*/ 	.word	index@(default_function_kernel_56)
        /*0560*/ 	.word	0x0000000a


	//----- nvinfo : EIATTR_FRAME_SIZE
	.align		4
.L_229:
        /*0564*/ 	.byte	0x04, 0x11
        /*0566*/ 	.short	(.L_231 - .L_230)
	.align		4
.L_230:
        /*0568*/ 	.word	index@(default_function_kernel_56)
        /*056c*/ 	.word	0x00000000


	//----- nvinfo : EIATTR_REGCOUNT
	.align		4
.L_231:
        /*0570*/ 	.byte	0x04, 0x2f
        /*0572*/ 	.short	(.L_233 - .L_232)
	.align		4
.L_232:
        /*0574*/ 	.word	index@(default_function_kernel_60)
        /*0578*/ 	.word	0x0000000b


	//----- nvinfo : EIATTR_FRAME_SIZE
	.align		4
.L_233:
        /*057c*/ 	.byte	0x04, 0x11
        /*057e*/ 	.short	(.L_235 - .L_234)
	.align		4
.L_234:
        /*0580*/ 	.word	index@(default_function_kernel_60)
        /*0584*/ 	.word	0x00000000


	//----- nvinfo : EIATTR_REGCOUNT
	.align		4
.L_235:
        /*0588*/ 	.byte	0x04, 0x2f
        /*058a*/ 	.short	(.L_237 - .L_236)
	.align		4
.L_236:
        /*058c*/ 	.word	index@(default_function_kernel_29)
        /*0590*/ 	.word	0x00000016


	//----- nvinfo : EIATTR_FRAME_SIZE
	.align		4
.L_237:
        /*0594*/ 	.byte	0x04, 0x11
        /*0596*/ 	.short	(.L_239 - .L_238)
	.align		4
.L_238:
        /*0598*/ 	.word	index@(default_function_kernel_29)
        /*059c*/ 	.word	0x00000000


	//----- nvinfo : EIATTR_REGCOUNT
	.align		4
.L_239:
        /*05a0*/ 	.byte	0x04, 0x2f
        /*05a2*/ 	.short	(.L_241 - .L_240)
	.align		4
.L_240:
        /*05a4*/ 	.word	index@(default_function_kernel_76)
        /*05a8*/ 	.word	0x0000000a


	//----- nvinfo : EIATTR_FRAME_SIZE
	.align		4
.L_241:
        /*05ac*/ 	.byte	0x04, 0x11
        /*05ae*/ 	.short	(.L_243 - .L_242)
	.align		4
.L_242:
        /*05b0*/ 	.word	index@(default_function_kernel_76)
        /*05b4*/ 	.word	0x00000000


	//----- nvinfo : EIATTR_REGCOUNT
	.align		4
.L_243:
        /*05b8*/ 	.byte	0x04, 0x2f
        /*05ba*/ 	.short	(.L_245 - .L_244)
	.align		4
.L_244:
        /*05bc*/ 	.word	index@(default_function_kernel_65)
        /*05c0*/ 	.word	0x0000000a


	//----- nvinfo : EIATTR_FRAME_SIZE
	.align		4
.L_245:
        /*05c4*/ 	.byte	0x04, 0x11
        /*05c6*/ 	.short	(.L_247 - .L_246)
	.align		4
.L_246:
        /*05c8*/ 	.word	index@(default_function_kernel_65)
        /*05cc*/ 	.word	0x00000000


	//----- nvinfo : EIATTR_REGCOUNT
	.align		4
.L_247:
        /*05d0*/ 	.byte	0x04, 0x2f
        /*05d2*/ 	.short	(.L_249 - .L_248)
	.align		4
.L_248:
        /*05d4*/ 	.word	index@(default_function_kernel_80)
        /*05d8*/ 	.word	0x0000000b


	//----- nvinfo : EIATTR_FRAME_SIZE
	.align		4
.L_249:
        /*05dc*/ 	.byte	0x04, 0x11
        /*05de*/ 	.short	(.L_251 - .L_250)
	.align		4
.L_250:
        /*05e0*/ 	.word	index@(default_function_kernel_80)
        /*05e4*/ 	.word	0x00000000


	//----- nvinfo : EIATTR_REGCOUNT
	.align		4
.L_251:
        /*05e8*/ 	.byte	0x04, 0x2f
        /*05ea*/ 	.short	(.L_253 - .L_252)
	.align		4
.L_252:
        /*05ec*/ 	.word	index@(default_function_kernel_46)
        /*05f0*/ 	.word	0x0000000c


	//----- nvinfo : EIATTR_FRAME_SIZE
	.align		4
.L_253:
        /*05f4*/ 	.byte	0x04, 0x11
        /*05f6*/ 	.short	(.L_255 - .L_254)
	.align		4
.L_254:
        /*05f8*/ 	.word	index@(default_function_kernel_46)
        /*05fc*/ 	.word	0x00000000


	//----- nvinfo : EIATTR_REGCOUNT
	.align		4
.L_255:
        /*0600*/ 	.byte	0x04, 0x2f
        /*0602*/ 	.short	(.L_257 - .L_256)
	.align		4
.L_256:
        /*0604*/ 	.word	index@(default_function_kernel_47)
        /*0608*/ 	.word	0x0000000a


	//----- nvinfo : EIATTR_FRAME_SIZE
	.align		4
.L_257:
        /*060c*/ 	.byte	0x04, 0x11
        /*060e*/ 	.short	(.L_259 - .L_258)
	.align		4
.L_258:
        /*0610*/ 	.word	index@(default_function_kernel_47)
        /*0614*/ 	.word	0x00000000


	//----- nvinfo : EIATTR_REGCOUNT
	.align		4
.L_259:
        /*0618*/ 	.byte	0x04, 0x2f
        /*061a*/ 	.short	(.L_261 - .L_260)
	.align		4
.L_260:
        /*061c*/ 	.word	index@(default_function_kernel_6)
        /*0620*/ 	.word	0x0000000a


	//----- nvinfo : EIATTR_FRAME_SIZE
	.align		4
.L_261:
        /*0624*/ 	.byte	0x04, 0x11
        /*0626*/ 	.short	(.L_263 - .L_262)
	.align		4
.L_262:
        /*0628*/ 	.word	index@(default_function_kernel_6)
        /*062c*/ 	.word	0x00000000


	//----- nvinfo : EIATTR_REGCOUNT
	.align		4
.L_263:
        /*0630*/ 	.byte	0x04, 0x2f
        /*0632*/ 	.short	(.L_265 - .L_264)
	.align		4
.L_264:
        /*0634*/ 	.word	index@(default_function_kernel_71)
        /*0638*/ 	.word	0x00000012


	//----- nvinfo : EIATTR_FRAME_SIZE
	.align		4
.L_265:
        /*063c*/ 	.byte	0x04, 0x11
        /*063e*/ 	.short	(.L_267 - .L_266)
	.align		4
.L_266:
        /*0640*/ 	.word	index@(default_function_kernel_71)
        /*0644*/ 	.word	0x00000000


	//----- nvinfo : EIATTR_REGCOUNT
	.align		4
.L_267:
        /*0648*/ 	.byte	0x04, 0x2f
        /*064a*/ 	.short	(.L_269 - .L_268)
	.align		4
.L_268:
        /*064c*/ 	.word	index@(default_function_kernel_19)
        /*0650*/ 	.word	0x0000000a


	//----- nvinfo : EIATTR_FRAME_SIZE
	.align		4
.L_269:
        /*0654*/ 	.byte	0x04, 0x11
        /*0656*/ 	.short	(.L_271 - .L_270)
	.align		4
.L_270:
        /*0658*/ 	.word	index@(default_function_kernel_19)
        /*065c*/ 	.word	0x00000000


	//----- nvinfo : EIATTR_REGCOUNT
	.align		4
.L_271:
        /*0660*/ 	.byte	0x04, 0x2f
        /*0662*/ 	.short	(.L_273 - .L_272)
	.align		4
.L_272:
        /*0664*/ 	.word	index@(default_function_kernel_51)
        /*0668*/ 	.word	0x0000000b


	//----- nvinfo : EIATTR_FRAME_SIZE
	.align		4
.L_273:
        /*066c*/ 	.byte	0x04, 0x11
        /*066e*/ 	.short	(.L_275 - .L_274)
	.align		4
.L_274:
        /*0670*/ 	.word	index@(default_function_kernel_51)
        /*0674*/ 	.word	0x00000000


	//----- nvinfo : EIATTR_REGCOUNT
	.align		4
.L_275:
        /*0678*/ 	.byte	0x04, 0x2f
        /*067a*/ 	.short	(.L_277 - .L_276)
	.align		4
.L_276:
        /*067c*/ 	.word	index@(default_function_kernel_74)
        /*0680*/ 	.word	0x0000000a


	//----- nvinfo : EIATTR_FRAME_SIZE
	.align		4
.L_277:
        /*0684*/ 	.byte	0x04, 0x11
        /*0686*/ 	.short	(.L_279 - .L_278)
	.align		4
.L_278:
        /*0688*/ 	.word	index@(default_function_kernel_74)
        /*068c*/ 	.word	0x00000000


	//----- nvinfo : EIATTR_REGCOUNT
	.align		4
.L_279:
        /*0690*/ 	.byte	0x04, 0x2f
        /*0692*/ 	.short	(.L_281 - .L_280)
	.align		4
.L_280:
        /*0694*/ 	.word	index@(default_function_kernel_7)
        /*0698*/ 	.word	0x0000000c


	//----- nvinfo : EIATTR_FRAME_SIZE
	.align		4
.L_281:
        /*069c*/ 	.byte	0x04, 0x11
        /*069e*/ 	.short	(.L_283 - .L_282)
	.align		4
.L_282:
        /*06a0*/ 	.word	index@(default_function_kernel_7)
        /*06a4*/ 	.word	0x00000000


	//----- nvinfo : EIATTR_REGCOUNT
	.align		4
.L_283:
        /*06a8*/ 	.byte	0x04, 0x2f
        /*06aa*/ 	.short	(.L_285 - .L_284)
	.align		4
.L_284:
        /*06ac*/ 	.word	index@(default_function_kernel_33)
        /*06b0*/ 	.word	0x00000012


	//----- nvinfo : EIATTR_FRAME_SIZE
	.align		4
.L_285:
        /*06b4*/ 	.byte	0x04, 0x11
        /*06b6*/ 	.short	(.L_287 - .L_286)
	.align		4
.L_286:
        /*06b8*/ 	.word	index@(default_function_kernel_33)
        /*06bc*/ 	.word	0x00000000


	//----- nvinfo : EIATTR_REGCOUNT
	.align		4
.L_287:
        /*06c0*/ 	.byte	0x04, 0x2f
        /*06c2*/ 	.short	(.L_289 - .L_288)
	.align		4
.L_288:
        /*06c4*/ 	.word	index@(default_function_kernel_44)
        /*06c8*/ 	.word	0x0000000a


	//----- nvinfo : EIATTR_FRAME_SIZE
	.align		4
.L_289:
        /*06cc*/ 	.byte	0x04, 0x11
        /*06ce*/ 	.short	(.L_291 - .L_290)
	.align		4
.L_290:
        /*06d0*/ 	.word	index@(default_function_kernel_44)
        /*06d4*/ 	.word	0x00000000


	//----- nvinfo : EIATTR_REGCOUNT
	.align		4
.L_291:
        /*06d8*/ 	.byte	0x04, 0x2f
        /*06da*/ 	.short	(.L_293 - .L_292)
	.align		4
.L_292:
        /*06dc*/ 	.word	index@(default_function_kernel_12)
        /*06e0*/ 	.word	0x0000000b


	//----- nvinfo : EIATTR_FRAME_SIZE
	.align		4
.L_293:
        /*06e4*/ 	.byte	0x04, 0x11
        /*06e6*/ 	.short	(.L_295 - .L_294)
	.align		4
.L_294:
        /*06e8*/ 	.word	index@(default_function_kernel_12)
        /*06ec*/ 	.word	0x00000000


	//----- nvinfo : EIATTR_REGCOUNT
	.align		4
.L_295:
        /*06f0*/ 	.byte	0x04, 0x2f
        /*06f2*/ 	.short	(.L_297 - .L_296)
	.align		4
.L_296:
        /*06f4*/ 	.word	index@(default_function_kernel_58)
        /*06f8*/ 	.word	0x00000016


	//----- nvinfo : EIATTR_FRAME_SIZE
	.align		4
.L_297:
        /*06fc*/ 	.byte	0x04, 0x11
        /*06fe*/ 	.short	(.L_299 - .L_298)
	.align		4
.L_298:
        /*0700*/ 	.word	index@(default_function_kernel_58)
        /*0704*/ 	.word	0x00000000


	//----- nvinfo : EIATTR_REGCOUNT
	.align		4
.L_299:
        /*0708*/ 	.byte	0x04, 0x2f
        /*070a*/ 	.short	(.L_301 - .L_300)
	.align		4
.L_300:
        /*070c*/ 	.word	index@(default_function_kernel_38)
        /*0710*/ 	.word	0x0000000a


	//----- nvinfo : EIATTR_FRAME_SIZE
	.align		4
.L_301:
        /*0714*/ 	.byte	0x04, 0x11
        /*0716*/ 	.short	(.L_303 - .L_302)
	.align		4
.L_302:
        /*0718*/ 	.word	index@(default_function_kernel_38)
        /*071c*/ 	.word	0x00000000


	//----- nvinfo : EIATTR_REGCOUNT
	.align		4
.L_303:
        /*0720*/ 	.byte	0x04, 0x2f
        /*0722*/ 	.short	(.L_305 - .L_304)
	.align		4
.L_304:
        /*0724*/ 	.word	index@(default_function_kernel_73)
        /*0728*/ 	.word	0x0000000a


	//----- nvinfo : EIATTR_FRAME_SIZE
	.align		4
.L_305:
        /*072c*/ 	.byte	0x04, 0x11
        /*072e*/ 	.short	(.L_307 - .L_306)
	.align		4
.L_306:
        /*0730*/ 	.word	index@(default_function_kernel_73)
        /*0734*/ 	.word	0x00000000


	//----- nvinfo : EIATTR_REGCOUNT
	.align		4
.L_307:
        /*0738*/ 	.byte	0x04, 0x2f
        /*073a*/ 	.short	(.L_309 - .L_308)
	.align		4
.L_308:
        /*073c*/ 	.word	index@(default_function_kernel_57)
        /*0740*/ 	.word	0x0000000a


	//----- nvinfo : EIATTR_FRAME_SIZE
	.align		4
.L_309:
        /*0744*/ 	.byte	0x04, 0x11
        /*0746*/ 	.short	(.L_311 - .L_310)
	.align		4
.L_310:
        /*0748*/ 	.word	index@(default_function_kernel_57)
        /*074c*/ 	.word	0x00000000


	//----- nvinfo : EIATTR_REGCOUNT
	.align		4
.L_311:
        /*0750*/ 	.byte	0x04, 0x2f
        /*0752*/ 	.short	(.L_313 - .L_312)
	.align		4
.L_312:
        /*0754*/ 	.word	index@(default_function_kernel_4)
        /*0758*/ 	.word	0x00000012


	//----- nvinfo : EIATTR_FRAME_SIZE
	.align		4
.L_313:
        /*075c*/ 	.byte	0x04, 0x11
        /*075e*/ 	.short	(.L_315 - .L_314)
	.align		4
.L_314:
        /*0760*/ 	.word	index@(default_function_kernel_4)
        /*0764*/ 	.word	0x00000000


	//----- nvinfo : EIATTR_REGCOUNT
	.align		4
.L_315:
        /*0768*/ 	.byte	0x04, 0x2f
        /*076a*/ 	.short	(.L_317 - .L_316)
	.align		4
.L_316:
        /*076c*/ 	.word	index@(default_function_kernel_35)
        /*0770*/ 	.word	0x0000000a


	//----- nvinfo : EIATTR_FRAME_SIZE
	.align		4
.L_317:
        /*0774*/ 	.byte	0x04, 0x11
        /*0776*/ 	.short	(.L_319 - .L_318)
	.align		4
.L_318:
        /*0778*/ 	.word	index@(default_function_kernel_35)
        /*077c*/ 	.word	0x00000000


	//----- nvinfo : EIATTR_REGCOUNT
	.align		4
.L_319:
        /*0780*/ 	.byte	0x04, 0x2f
        /*0782*/ 	.short	(.L_321 - .L_320)
	.align		4
.L_320:
        /*0784*/ 	.word	index@(default_function_kernel_67)
        /*0788*/ 	.word	0x00000016


	//----- nvinfo : EIATTR_FRAME_SIZE
	.align		4
.L_321:
        /*078c*/ 	.byte	0x04, 0x11
        /*078e*/ 	.short	(.L_323 - .L_322)
	.align		4
.L_322:
        /*0790*/ 	.word	index@(default_function_kernel_67)
        /*0794*/ 	.word	0x00000000


	//----- nvinfo : EIATTR_MIN_STACK_SIZE
	.align		4
.L_323:
        /*0798*/ 	.byte	0x04, 0x12
        /*079a*/ 	.short	(.L_325 - .L_324)
	.align		4
.L_324:
        /*079c*/ 	.word	index@(default_function_kernel_67)
        /*07a0*/ 	.word	0x00000000


	//----- nvinfo : EIATTR_MIN_STACK_SIZE
	.align		4
.L_325:
        /*07a4*/ 	.byte	0x04, 0x12
        /*07a6*/ 	.short	(.L_327 - .L_326)
	.align		4
.L_326:
        /*07a8*/ 	.word	index@(default_function_kernel_35)
        /*07ac*/ 	.word	0x00000000


	//----- nvinfo : EIATTR_MIN_STACK_SIZE
	.align		4
.L_327:
        /*07b0*/ 	.byte	0x04, 0x12
        /*07b2*/ 	.short	(.L_329 - .L_328)
	.align		4
.L_328:
        /*07b4*/ 	.word	index@(default_function_kernel_4)
        /*07b8*/ 	.word	0x00000000


	//----- nvinfo : EIATTR_MIN_STACK_SIZE
	.align		4
.L_329:
        /*07bc*/ 	.byte	0x04, 0x12
        /*07be*/ 	.short	(.L_331 - .L_330)
	.align		4
.L_330:
        /*07c0*/ 	.word	index@(default_function_kernel_57)
        /*07c4*/ 	.word	0x00000000


	//----- nvinfo : EIATTR_MIN_STACK_SIZE
	.align		4
.L_331:
        /*07c8*/ 	.byte	0x04, 0x12
        /*07ca*/ 	.short	(.L_333 - .L_332)
	.align		4
.L_332:
        /*07cc*/ 	.word	index@(default_function_kernel_73)
        /*07d0*/ 	.word	0x00000000


	//----- nvinfo : EIATTR_MIN_STACK_SIZE
	.align		4
.L_333:
        /*07d4*/ 	.byte	0x04, 0x12
        /*07d6*/ 	.short	(.L_335 - .L_334)
	.align		4
.L_334:
        /*07d8*/ 	.word	index@(default_function_kernel_38)
        /*07dc*/ 	.word	0x00000000


	//----- nvinfo : EIATTR_MIN_STACK_SIZE
	.align		4
.L_335:
        /*07e0*/ 	.byte	0x04, 0x12
        /*07e2*/ 	.short	(.L_337 - .L_336)
	.align		4
.L_336:
        /*07e4*/ 	.word	index@(default_function_kernel_58)
        /*07e8*/ 	.word	0x00000000


	//----- nvinfo : EIATTR_MIN_STACK_SIZE
	.align		4
.L_337:
        /*07ec*/ 	.byte	0x04, 0x12
        /*07ee*/ 	.short	(.L_339 - .L_338)
	.align		4
.L_338:
        /*07f0*/ 	.word	index@(default_function_kernel_12)
        /*07f4*/ 	.word	0x00000000


	//----- nvinfo : EIATTR_MIN_STACK_SIZE
	.align		4
.L_339:
        /*07f8*/ 	.byte	0x04, 0x12
        /*07fa*/ 	.short	(.L_341 - .L_340)
	.align		4
.L_340:
        /*07fc*/ 	.word	index@(default_function_kernel_44)
        /*0800*/ 	.word	0x00000000


	//----- nvinfo : EIATTR_MIN_STACK_SIZE
	.align		4
.L_341:
        /*0804*/ 	.byte	0x04, 0x12
        /*0806*/ 	.short	(.L_343 - .L_342)
	.align		4
.L_342:
        /*0808*/ 	.word	index@(default_function_kernel_33)
        /*080c*/ 	.word	0x00000000


	//----- nvinfo : EIATTR_MIN_STACK_SIZE
	.align		4
.L_343:
        /*0810*/ 	.byte	0x04, 0x12
        /*0812*/ 	.short	(.L_345 - .L_344)
	.align		4
.L_344:
        /*0814*/ 	.word	index@(default_function_kernel_7)
        /*0818*/ 	.word	0x00000000


	//----- nvinfo : EIATTR_MIN_STACK_SIZE
	.align		4
.L_345:
        /*081c*/ 	.byte	0x04, 0x12
        /*081e*/ 	.short	(.L_347 - .L_346)
	.align		4
.L_346:
        /*0820*/ 	.word	index@(default_function_kernel_74)
        /*0824*/ 	.word	0x00000000


	//----- nvinfo : EIATTR_MIN_STACK_SIZE
	.align		4
.L_347:
        /*0828*/ 	.byte	0x04, 0x12
        /*082a*/ 	.short	(.L_349 - .L_348)
	.align		4
.L_348:
        /*082c*/ 	.word	index@(default_function_kernel_51)
        /*0830*/ 	.word	0x00000000


	//----- nvinfo : EIATTR_MIN_STACK_SIZE
	.align		4
.L_349:
        /*0834*/ 	.byte	0x04, 0x12
        /*0836*/ 	.short	(.L_351 - .L_350)
	.align		4
.L_350:
        /*0838*/ 	.word	index@(default_function_kernel_19)
        /*083c*/ 	.word	0x00000000


	//----- nvinfo : EIATTR_MIN_STACK_SIZE
	.align		4
.L_351:
        /*0840*/ 	.byte	0x04, 0x12
        /*0842*/ 	.short	(.L_353 - .L_352)
	.align		4
.L_352:
        /*0844*/ 	.word	index@(default_function_kernel_71)
        /*0848*/ 	.word	0x00000000


	//----- nvinfo : EIATTR_MIN_STACK_SIZE
	.align		4
.L_353:
        /*084c*/ 	.byte	0x04, 0x12
        /*084e*/ 	.short	(.L_355 - .L_354)
	.align		4
.L_354:
        /*0850*/ 	.word	index@(default_function_kernel_6)
        /*0854*/ 	.word	0x00000000


	//----- nvinfo : EIATTR_MIN_STACK_SIZE
	.align		4
.L_355:
        /*0858*/ 	.byte	0x04, 0x12
        /*085a*/ 	.short	(.L_357 - .L_356)
	.align		4
.L_356:
        /*085c*/ 	.word	index@(default_function_kernel_47)
        /*0860*/ 	.word	0x00000000


	//----- nvinfo : EIATTR_MIN_STACK_SIZE
	.align		4
.L_357:
        /*0864*/ 	.byte	0x04, 0x12
        /*0866*/ 	.short	(.L_359 - .L_358)
	.align		4
.L_358:
        /*0868*/ 	.word	index@(default_function_kernel_46)
        /*086c*/ 	.word	0x00000000


	//----- nvinfo : EIATTR_MIN_STACK_SIZE
	.align		4
.L_359:
        /*0870*/ 	.byte	0x04, 0x12
        /*0872*/ 	.short	(.L_361 - .L_360)
	.align		4
.L_360:
        /*0874*/ 	.word	index@(default_function_kernel_80)
        /*0878*/ 	.word	0x00000000


	//----- nvinfo : EIATTR_MIN_STACK_SIZE
	.align		4
.L_361:
        /*087c*/ 	.byte	0x04, 0x12
        /*087e*/ 	.short	(.L_363 - .L_362)
	.align		4
.L_362:
        /*0880*/ 	.word	index@(default_function_kernel_65)
        /*0884*/ 	.word	0x00000000


	//----- nvinfo : EIATTR_MIN_STACK_SIZE
	.align		4
.L_363:
        /*0888*/ 	.byte	0x04, 0x12
        /*088a*/ 	.short	(.L_365 - .L_364)
	.align		4
.L_364:
        /*088c*/ 	.word	index@(default_function_kernel_76)
        /*0890*/ 	.word	0x00000000


	//----- nvinfo : EIATTR_MIN_STACK_SIZE
	.align		4
.L_365:
        /*0894*/ 	.byte	0x04, 0x12
        /*0896*/ 	.short	(.L_367 - .L_366)
	.align		4
.L_366:
        /*0898*/ 	.word	index@(default_function_kernel_29)
        /*089c*/ 	.word	0x00000000


	//----- nvinfo : EIATTR_MIN_STACK_SIZE
	.align		4
.L_367:
        /*08a0*/ 	.byte	0x04, 0x12
        /*08a2*/ 	.short	(.L_369 - .L_368)
	.align		4
.L_368:
        /*08a4*/ 	.word	index@(default_function_kernel_60)
        /*08a8*/ 	.word	0x00000000


	//----- nvinfo : EIATTR_MIN_STACK_SIZE
	.align		4
.L_369:
        /*08ac*/ 	.byte	0x04, 0x12
        /*08ae*/ 	.short	(.L_371 - .L_370)
	.align		4
.L_370:
        /*08b0*/ 	.word	index@(default_function_kernel_56)
        /*08b4*/ 	.word	0x00000000


	//----- nvinfo : EIATTR_MIN_STACK_SIZE
	.align		4
.L_371:
        /*08b8*/ 	.byte	0x04, 0x12
        /*08ba*/ 	.short	(.L_373 - .L_372)
	.align		4
.L_372:
        /*08bc*/ 	.word	index@(default_function_kernel_16)
        /*08c0*/ 	.word	0x00000000


	//----- nvinfo : EIATTR_MIN_STACK_SIZE
	.align		4
.L_373:
        /*08c4*/ 	.byte	0x04, 0x12
        /*08c6*/ 	.short	(.L_375 - .L_374)
	.align		4
.L_374:
        /*08c8*/ 	.word	index@(default_function_kernel_3)
        /*08cc*/ 	.word	0x00000000


	//----- nvinfo : EIATTR_MIN_STACK_SIZE
	.align		4
.L_375:
        /*08d0*/ 	.byte	0x04, 0x12
        /*08d2*/ 	.short	(.L_377 - .L_376)
	.align		4
.L_376:
        /*08d4*/ 	.word	index@(default_function_kernel_42)
        /*08d8*/ 	.word	0x00000000


	//----- nvinfo : EIATTR_MIN_STACK_SIZE
	.align		4
.L_377:
        /*08dc*/ 	.byte	0x04, 0x12
        /*08de*/ 	.short	(.L_379 - .L_378)
	.align		4
.L_378:
        /*08e0*/ 	.word	index@(default_function_kernel_54)
        /*08e4*/ 	.word	0x00000000


	//----- nvinfo : EIATTR_MIN_STACK_SIZE
	.align		4
.L_379:
        /*08e8*/ 	.byte	0x04, 0x12
        /*08ea*/ 	.short	(.L_381 - .L_380)
	.align		4
.L_380:
        /*08ec*/ 	.word	index@(default_function_kernel_17)
        /*08f0*/ 	.word	0x00000000


	//----- nvinfo : EIATTR_MIN_STACK_SIZE
	.align		4
.L_381:
        /*08f4*/ 	.byte	0x04, 0x12
        /*08f6*/ 	.short	(.L_383 - .L_382)
	.align		4
.L_382:
        /*08f8*/ 	.word	index@(default_function_kernel_79)
        /*08fc*/ 	.word	0x00000000


	//----- nvinfo : EIATTR_MIN_STACK_SIZE
	.align		4
.L_383:
        /*0900*/ 	.byte	0x04, 0x12
        /*0902*/ 	.short	(.L_385 - .L_384)
	.align		4
.L_384:
        /*0904*/ 	.word	index@(default_function_kernel_77)
        /*0908*/ 	.word	0x00000000


	//----- nvinfo : EIATTR_MIN_STACK_SIZE
	.align		4
.L_385:
        /*090c*/ 	.byte	0x04, 0x12
        /*090e*/ 	.short	(.L_387 - .L_386)
	.align		4
.L_386:
        /*0910*/ 	.word	index@(default_function_kernel_50)
        /*0914*/ 	.word	0x00000000


	//----- nvinfo : EIATTR_MIN_STACK_SIZE
	.align		4
.L_387:
        /*0918*/ 	.byte	0x04, 0x12
        /*091a*/ 	.short	(.L_389 - .L_388)
	.align		4
.L_388:
        /*091c*/ 	.word	index@(default_function_kernel_14)
        /*0920*/ 	.word	0x00000000


	//----- nvinfo : EIATTR_MIN_STACK_SIZE
	.align		4
.L_389:
        /*0924*/ 	.byte	0x04, 0x12
        /*0926*/ 	.short	(.L_391 - .L_390)
	.align		4
.L_390:
        /*0928*/ 	.word	index@(default_function_kernel_68)
        /*092c*/ 	.word	0x00000000


	//----- nvinfo : EIATTR_MIN_STACK_SIZE
	.align		4
.L_391:
        /*0930*/ 	.byte	0x04, 0x12
        /*0932*/ 	.short	(.L_393 - .L_392)
	.align		4
.L_392:
        /*0934*/ 	.word	index@(default_function_kernel_5)
        /*0938*/ 	.word	0x00000000


	//----- nvinfo : EIATTR_MIN_STACK_SIZE
	.align		4
.L_393:
        /*093c*/ 	.byte	0x04, 0x12
        /*093e*/ 	.short	(.L_395 - .L_394)
	.align		4
.L_394:
        /*0940*/ 	.word	index@(default_function_kernel_37)
        /*0944*/ 	.word	0x00000000


	//----- nvinfo : EIATTR_MIN_STACK_SIZE
	.align		4
.L_395:
        /*0948*/ 	.byte	0x04, 0x12
        /*094a*/ 	.short	(.L_397 - .L_396)
	.align		4
.L_396:
        /*094c*/ 	.word	index@(default_function_kernel_22)
        /*0950*/ 	.word	0x00000000


	//----- nvinfo : EIATTR_MIN_STACK_SIZE
	.align		4
.L_397:
        /*0954*/ 	.byte	0x04, 0x12
        /*0956*/ 	.short	(.L_399 - .L_398)
	.align		4
.L_398:
        /*0958*/ 	.word	index@(default_function_kernel_30)
        /*095c*/ 	.word	0x00000000


	//----- nvinfo : EIATTR_MIN_STACK_SIZE
	.align		4
.L_399:
        /*0960*/ 	.byte	0x04, 0x12
        /*0962*/ 	.short	(.L_401 - .L_400)
	.align		4
.L_400:
        /*0964*/ 	.word	index@(default_function_kernel_28)
        /*0968*/ 	.word	0x00000000


	//----- nvinfo : EIATTR_MIN_STACK_SIZE
	.align		4
.L_401:
        /*096c*/ 	.byte	0x04, 0x12
        /*096e*/ 	.short	(.L_403 - .L_402)
	.align		4
.L_402:
        /*0970*/ 	.word	index@(default_function_kernel_27)
        /*0974*/ 	.word	0x00000000


	//----- nvinfo : EIATTR_MIN_STACK_SIZE
	.align		4
.L_403:
        /*0978*/ 	.byte	0x04, 0x12
        /*097a*/ 	.short	(.L_405 - .L_404)
	.align		4
.L_404:
        /*097c*/ 	.word	index@(default_function_kernel_49)
        /*0980*/ 	.word	0x00000000


	//----- nvinfo : EIATTR_MIN_STACK_SIZE
	.align		4
.L_405:
        /*0984*/ 	.byte	0x04, 0x12
        /*0986*/ 	.short	(.L_407 - .L_406)
	.align		4
.L_406:
        /*0988*/ 	.word	index@(default_function_kernel_62)
        /*098c*/ 	.word	0x00000000


	//----- nvinfo : EIATTR_MIN_STACK_SIZE
	.align		4
.L_407:
        /*0990*/ 	.byte	0x04, 0x12
        /*0992*/ 	.short	(.L_409 - .L_408)
	.align		4
.L_408:
        /*0994*/ 	.word	index@(default_function_kernel_72)
        /*0998*/ 	.word	0x00000000


	//----- nvinfo : EIATTR_MIN_STACK_SIZE
	.align		4
.L_409:
        /*099c*/ 	.byte	0x04, 0x12
        /*099e*/ 	.short	(.L_411 - .L_410)
	.align		4
.L_410:
        /*09a0*/ 	.word	index@(default_function_kernel_61)
        /*09a4*/ 	.word	0x00000000


	//----- nvinfo : EIATTR_MIN_STACK_SIZE
	.align		4
.L_411:
        /*09a8*/ 	.byte	0x04, 0x12
        /*09aa*/ 	.short	(.L_413 - .L_412)
	.align		4
.L_412:
        /*09ac*/ 	.word	index@(default_function_kernel_53)
        /*09b0*/ 	.word	0x00000000


	//----- nvinfo : EIATTR_MIN_STACK_SIZE
	.align		4
.L_413:
        /*09b4*/ 	.byte	0x04, 0x12
        /*09b6*/ 	.short	(.L_415 - .L_414)
	.align		4
.L_414:
        /*09b8*/ 	.word	index@(default_function_kernel_59)
        /*09bc*/ 	.word	0x00000000


	//----- nvinfo : EIATTR_MIN_STACK_SIZE
	.align		4
.L_415:
        /*09c0*/ 	.byte	0x04, 0x12
        /*09c2*/ 	.short	(.L_417 - .L_416)
	.align		4
.L_416:
        /*09c4*/ 	.word	index@(default_function_kernel_48)
        /*09c8*/ 	.word	0x00000000


	//----- nvinfo : EIATTR_MIN_STACK_SIZE
	.align		4
.L_417:
        /*09cc*/ 	.byte	0x04, 0x12
        /*09ce*/ 	.short	(.L_419 - .L_418)
	.align		4
.L_418:
        /*09d0*/ 	.word	index@(default_function_kernel_15)
        /*09d4*/ 	.word	0x00000000


	//----- nvinfo : EIATTR_MIN_STACK_SIZE
	.align		4
.L_419:
        /*09d8*/ 	.byte	0x04, 0x12
        /*09da*/ 	.short	(.L_421 - .L_420)
	.align		4
.L_420:
        /*09dc*/ 	.word	index@(default_function_kernel_64)
        /*09e0*/ 	.word	0x00000000


	//----- nvinfo : EIATTR_MIN_STACK_SIZE
	.align		4
.L_421:
        /*09e4*/ 	.byte	0x04, 0x12
        /*09e6*/ 	.short	(.L_423 - .L_422)
	.align		4
.L_422:
        /*09e8*/ 	.word	index@(default_function_kernel_52)
        /*09ec*/ 	.word	0x00000000


	//----- nvinfo : EIATTR_MIN_STACK_SIZE
	.align		4
.L_423:
        /*09f0*/ 	.byte	0x04, 0x12
        /*09f2*/ 	.short	(.L_425 - .L_424)
	.align		4
.L_424:
        /*09f4*/ 	.word	index@(default_function_kernel_8)
        /*09f8*/ 	.word	0x00000000


	//----- nvinfo : EIATTR_MIN_STACK_SIZE
	.align		4
.L_425:
        /*09fc*/ 	.byte	0x04, 0x12
        /*09fe*/ 	.short	(.L_427 - .L_426)
	.align		4
.L_426:
        /*0a00*/ 	.word	index@(default_function_kernel_20)
        /*0a04*/ 	.word	0x00000000


	//----- nvinfo : EIATTR_MIN_STACK_SIZE
	.align		4
.L_427:
        /*0a08*/ 	.byte	0x04, 0x12
        /*0a0a*/ 	.short	(.L_429 - .L_428)
	.align		4
.L_428:
        /*0a0c*/ 	.word	index@(default_function_kernel_24)
        /*0a10*/ 	.word	0x00000000


	//----- nvinfo : EIATTR_MIN_STACK_SIZE
	.align		4
.L_429:
        /*0a14*/ 	.byte	0x04, 0x12
        /*0a16*/ 	.short	(.L_431 - .L_430)
	.align		4
.L_430:
        /*0a18*/ 	.word	index@(default_function_kernel_9)
        /*0a1c*/ 	.word	0x00000000


	//----- nvinfo : EIATTR_MIN_STACK_SIZE
	.align		4
.L_431:
        /*0a20*/ 	.byte	0x04, 0x12
        /*0a22*/ 	.short	(.L_433 - .L_432)
	.align		4
.L_432:
        /*0a24*/ 	.word	index@(default_function_kernel_70)
        /*0a28*/ 	.word	0x00000000


	//----- nvinfo : EIATTR_MIN_STACK_SIZE
	.align		4
.L_433:
        /*0a2c*/ 	.byte	0x04, 0x12
        /*0a2e*/ 	.short	(.L_435 - .L_434)
	.align		4
.L_434:
        /*0a30*/ 	.word	index@(default_function_kernel_43)
        /*0a34*/ 	.word	0x00000000


	//----- nvinfo : EIATTR_MIN_STACK_SIZE
	.align		4
.L_435:
        /*0a38*/ 	.byte	0x04, 0x12
        /*0a3a*/ 	.short	(.L_437 - .L_436)
	.align		4
.L_436:
        /*0a3c*/ 	.word	index@(default_function_kernel_55)
        /*0a40*/ 	.word	0x00000000


	//----- nvinfo : EIATTR_MIN_STACK_SIZE
	.align		4
.L_437:
        /*0a44*/ 	.byte	0x04, 0x12
        /*0a46*/ 	.short	(.L_439 - .L_438)
	.align		4
.L_438:
        /*0a48*/ 	.word	index@(default_function_kernel_78)
        /*0a4c*/ 	.word	0x00000000


	//----- nvinfo : EIATTR_MIN_STACK_SIZE
	.align		4
.L_439:
        /*0a50*/ 	.byte	0x04, 0x12
        /*0a52*/ 	.short	(.L_441 - .L_440)
	.align		4
.L_440:
        /*0a54*/ 	.word	index@(default_function_kernel_41)
        /*0a58*/ 	.word	0x00000000


	//----- nvinfo : EIATTR_MIN_STACK_SIZE
	.align		4
.L_441:
        /*0a5c*/ 	.byte	0x04, 0x12
        /*0a5e*/ 	.short	(.L_443 - .L_442)
	.align		4
.L_442:
        /*0a60*/ 	.word	index@(default_function_kernel_21)
        /*0a64*/ 	.word	0x00000000


	//----- nvinfo : EIATTR_MIN_STACK_SIZE
	.align		4
.L_443:
        /*0a68*/ 	.byte	0x04, 0x12
        /*0a6a*/ 	.short	(.L_445 - .L_444)
	.align		4
.L_444:
        /*0a6c*/ 	.word	index@(default_function_kernel_36)
        /*0a70*/ 	.word	0x00000000


	//----- nvinfo : EIATTR_MIN_STACK_SIZE
	.align		4
.L_445:
        /*0a74*/ 	.byte	0x04, 0x12
        /*0a76*/ 	.short	(.L_447 - .L_446)
	.align		4
.L_446:
        /*0a78*/ 	.word	index@(default_function_kernel_31)
        /*0a7c*/ 	.word	0x00000000


	//----- nvinfo : EIATTR_MIN_STACK_SIZE
	.align		4
.L_447:
        /*0a80*/ 	.byte	0x04, 0x12
        /*0a82*/ 	.short	(.L_449 - .L_448)
	.align		4
.L_448:
        /*0a84*/ 	.word	index@(default_function_kernel_75)
        /*0a88*/ 	.word	0x00000000


	//----- nvinfo : EIATTR_MIN_STACK_SIZE
	.align		4
.L_449:
        /*0a8c*/ 	.byte	0x04, 0x12
        /*0a8e*/ 	.short	(.L_451 - .L_450)
	.align		4
.L_450:
        /*0a90*/ 	.word	index@(default_function_kernel)
        /*0a94*/ 	.word	0x00000000


	//----- nvinfo : EIATTR_MIN_STACK_SIZE
	.align		4
.L_451:
        /*0a98*/ 	.byte	0x04, 0x12
        /*0a9a*/ 	.short	(.L_453 - .L_452)
	.align		4
.L_452:
        /*0a9c*/ 	.word	index@(default_function_kernel_1)
        /*0aa0*/ 	.word	0x00000000


	//----- nvinfo : EIATTR_MIN_STACK_SIZE
	.align		4
.L_453:
        /*0aa4*/ 	.byte	0x04, 0x12
        /*0aa6*/ 	.short	(.L_455 - .L_454)
	.align		4
.L_454:
        /*0aa8*/ 	.word	index@(default_function_kernel_18)
        /*0aac*/ 	.word	0x00000000


	//----- nvinfo : EIATTR_MIN_STACK_SIZE
	.align		4
.L_455:
        /*0ab0*/ 	.byte	0x04, 0x12
        /*0ab2*/ 	.short	(.L_457 - .L_456)
	.align		4
.L_456:
        /*0ab4*/ 	.word	index@(default_function_kernel_63)
        /*0ab8*/ 	.word	0x00000000


	//----- nvinfo : EIATTR_MIN_STACK_SIZE
	.align		4
.L_457:
        /*0abc*/ 	.byte	0x04, 0x12
        /*0abe*/ 	.short	(.L_459 - .L_458)
	.align		4
.L_458:
        /*0ac0*/ 	.word	index@(default_function_kernel_34)
        /*0ac4*/ 	.word	0x00000000


	//----- nvinfo : EIATTR_MIN_STACK_SIZE
	.align		4
.L_459:
        /*0ac8*/ 	.byte	0x04, 0x12
        /*0aca*/ 	.short	(.L_461 - .L_460)
	.align		4
.L_460:
        /*0acc*/ 	.word	index@(default_function_kernel_23)
        /*0ad0*/ 	.word	0x00000000


	//----- nvinfo : EIATTR_MIN_STACK_SIZE
	.align		4
.L_461:
        /*0ad4*/ 	.byte	0x04, 0x12
        /*0ad6*/ 	.short	(.L_463 - .L_462)
	.align		4
.L_462:
        /*0ad8*/ 	.word	index@(default_function_kernel_25)
        /*0adc*/ 	.word	0x00000000


	//----- nvinfo : EIATTR_MIN_STACK_SIZE
	.align		4
.L_463:
        /*0ae0*/ 	.byte	0x04, 0x12
        /*0ae2*/ 	.short	(.L_465 - .L_464)
	.align		4
.L_464:
        /*0ae4*/ 	.word	index@(default_function_kernel_11)
        /*0ae8*/ 	.word	0x00000000


	//----- nvinfo : EIATTR_MIN_STACK_SIZE
	.align		4
.L_465:
        /*0aec*/ 	.byte	0x04, 0x12
        /*0aee*/ 	.short	(.L_467 - .L_466)
	.align		4
.L_466:
        /*0af0*/ 	.word	index@(default_function_kernel_45)
        /*0af4*/ 	.word	0x00000000


	//----- nvinfo : EIATTR_MIN_STACK_SIZE
	.align		4
.L_467:
        /*0af8*/ 	.byte	0x04, 0x12
        /*0afa*/ 	.short	(.L_469 - .L_468)
	.align		4
.L_468:
        /*0afc*/ 	.word	index@(default_function_kernel_13)
        /*0b00*/ 	.word	0x00000000


	//----- nvinfo : EIATTR_MIN_STACK_SIZE
	.align		4
.L_469:
        /*0b04*/ 	.byte	0x04, 0x12
        /*0b06*/ 	.short	(.L_471 - .L_470)
	.align		4
.L_470:
        /*0b08*/ 	.word	index@(default_function_kernel_2)
        /*0b0c*/ 	.word	0x00000000


	//----- nvinfo : EIATTR_MIN_STACK_SIZE
	.align		4
.L_471:
        /*0b10*/ 	.byte	0x04, 0x12
        /*0b12*/ 	.short	(.L_473 - .L_472)
	.align		4
.L_472:
        /*0b14*/ 	.word	index@(default_function_kernel_26)
        /*0b18*/ 	.word	0x00000000


	//----- nvinfo : EIATTR_MIN_STACK_SIZE
	.align		4
.L_473:
        /*0b1c*/ 	.byte	0x04, 0x12
        /*0b1e*/ 	.short	(.L_475 - .L_474)
	.align		4
.L_474:
        /*0b20*/ 	.word	index@(default_function_kernel_32)
        /*0b24*/ 	.word	0x00000000


	//----- nvinfo : EIATTR_MIN_STACK_SIZE
	.align		4
.L_475:
        /*0b28*/ 	.byte	0x04, 0x12
        /*0b2a*/ 	.short	(.L_477 - .L_476)
	.align		4
.L_476:
        /*0b2c*/ 	.word	index@(default_function_kernel_66)
        /*0b30*/ 	.word	0x00000000


	//----- nvinfo : EIATTR_MIN_STACK_SIZE
	.align		4
.L_477:
        /*0b34*/ 	.byte	0x04, 0x12
        /*0b36*/ 	.short	(.L_479 - .L_478)
	.align		4
.L_478:
        /*0b38*/ 	.word	index@(default_function_kernel_69)
        /*0b3c*/ 	.word	0x00000000


	//----- nvinfo : EIATTR_MIN_STACK_SIZE
	.align		4
.L_479:
        /*0b40*/ 	.byte	0x04, 0x12
        /*0b42*/ 	.short	(.L_481 - .L_480)
	.align		4
.L_480:
        /*0b44*/ 	.word	index@(default_function_kernel_39)
        /*0b48*/ 	.word	0x00000000


	//----- nvinfo : EIATTR_MIN_STACK_SIZE
	.align		4
.L_481:
        /*0b4c*/ 	.byte	0x04, 0x12
        /*0b4e*/ 	.short	(.L_483 - .L_482)
	.align		4
.L_482:
        /*0b50*/ 	.word	index@(default_function_kernel_10)
        /*0b54*/ 	.word	0x00000000


	//----- nvinfo : EIATTR_MIN_STACK_SIZE
	.align		4
.L_483:
        /*0b58*/ 	.byte	0x04, 0x12
        /*0b5a*/ 	.short	(.L_485 - .L_484)
	.align		4
.L_484:
        /*0b5c*/ 	.word	index@(default_function_kernel_40)
        /*0b60*/ 	.word	0x00000000
.L_485:


//--------------------- .nv.compat                --------------------------
	.section	.nv.compat,"",@"SHT_CUDA_COMPAT_INFO"
	.align	4
        /*0000*/ 	.byte	0x02, 0x09, 0x00, 0x00, 0x02, 0x02, 0x01, 0x00, 0x02, 0x05, 0x05, 0x00, 0x03, 0x07, 0x01, 0x01
        /*0010*/ 	.byte	0x02, 0x03, 0x00, 0x00, 0x02, 0x06, 0x01, 0x00, 0x04, 0x0b, 0x08, 0x00, 0x09, 0x00, 0x00, 0x00
        /*0020*/ 	.byte	0x00, 0x00, 0x00, 0x00


//--------------------- .nv.info.default_function_kernel_67 --------------------------
	.section	.nv.info.default_function_kernel_67,"",@"SHT_CUDA_INFO"
	.sectionflags	@""
	.align	4


	//----- nvinfo : EIATTR_CUDA_API_VERSION
	.align		4
        /*0000*/ 	.byte	0x04, 0x37
        /*0002*/ 	.short	(.L_487 - .L_486)
.L_486:
        /*0004*/ 	.word	0x00000082


	//----- nvinfo : EIATTR_KPARAM_INFO
	.align		4
.L_487:
        /*0008*/ 	.byte	0x04, 0x17
        /*000a*/ 	.short	(.L_489 - .L_488)
.L_488:
        /*000c*/ 	.word	0x00000000
        /*0010*/ 	.short	0x0002
        /*0012*/ 	.short	0x0010
        /*0014*/ 	.byte	0x00, 0xf5, 0x21, 0x00


	//----- nvinfo : EIATTR_KPARAM_INFO
	.align		4
.L_489:
        /*0018*/ 	.byte	0x04, 0x17
        /*001a*/ 	.short	(.L_491 - .L_490)
.L_490:
        /*001c*/ 	.word	0x00000000
        /*0020*/ 	.short	0x0001
        /*0022*/ 	.short	0x0008
        /*0024*/ 	.byte	0x00, 0xf5, 0x21, 0x00


	//----- nvinfo : EIATTR_KPARAM_INFO
	.align		4
.L_491:
        /*0028*/ 	.byte	0x04, 0x17
        /*002a*/ 	.short	(.L_493 - .L_492)
.L_492:
        /*002c*/ 	.word	0x00000000
        /*0030*/ 	.short	0x0000
        /*0032*/ 	.short	0x0000
        /*0034*/ 	.byte	0x00, 0xf5, 0x21, 0x00


	//----- nvinfo : EIATTR_SPARSE_MMA_MASK
	.align		4
.L_493:
        /*0038*/ 	.byte	0x03, 0x50
        /*003a*/ 	.short	0x0000


	//----- nvinfo : EIATTR_MAXREG_COUNT
	.align		4
        /*003c*/ 	.byte	0x03, 0x1b
        /*003e*/ 	.short	0x0040


	//----- nvinfo : EIATTR_MERCURY_ISA_VERSION
	.align		4
        /*0040*/ 	.byte	0x03, 0x5f
        /*0042*/ 	.short	0x0101


	//----- nvinfo : EIATTR_VRC_CTA_INIT_COUNT
	.align		4
        /*0044*/ 	.byte	0x02, 0x4a
	.zero		1
	.zero		1


	//----- nvinfo : EIATTR_EXIT_INSTR_OFFSETS
	.align		4
        /*0048*/ 	.byte	0x04, 0x1c
        /*004a*/ 	.short	(.L_495 - .L_494)


	//   ....[0]....
.L_494:
        /*004c*/ 	.word	0x00000370


	//   ....[1]....
        /*0050*/ 	.word	0x00000470


	//----- nvinfo : EIATTR_MAX_THREADS
	.align		4
.L_495:
        /*0054*/ 	.byte	0x04, 0x05
        /*0056*/ 	.short	(.L_497 - .L_496)
.L_496:
        /*0058*/ 	.word	0x00000400
        /*005c*/ 	.word	0x00000001
        /*0060*/ 	.word	0x00000001


	//----- nvinfo : EIATTR_CRS_STACK_SIZE
	.align		4
.L_497:
        /*0064*/ 	.byte	0x04, 0x1e
        /*0066*/ 	.short	(.L_499 - .L_498)
.L_498:
        /*0068*/ 	.word	0x00000000


	//----- nvinfo : EIATTR_CBANK_PARAM_SIZE
	.align		4
.L_499:
        /*006c*/ 	.byte	0x03, 0x19
        /*006e*/ 	.short	0x0018


	//----- nvinfo : EIATTR_PARAM_CBANK
	.align		4
        /*0070*/ 	.byte	0x04, 0x0a
        /*0072*/ 	.short	(.L_501 - .L_500)
	.align		4
.L_500:
        /*0074*/ 	.word	index@(.nv.constant0.default_function_kernel_67)
        /*0078*/ 	.short	0x0380
        /*007a*/ 	.short	0x0018


	//----- nvinfo : EIATTR_SW_WAR
	.align		4
.L_501:
        /*007c*/ 	.byte	0x04, 0x36
        /*007e*/ 	.short	(.L_503 - .L_502)
.L_502:
        /*0080*/ 	.word	0x00000008
.L_503:


//--------------------- .nv.info.default_function_kernel_35 --------------------------
	.section	.nv.info.default_function_kernel_35,"",@"SHT_CUDA_INFO"
	.sectionflags	@""
	.align	4


	//----- nvinfo : EIATTR_CUDA_API_VERSION
	.align		4
        /*0000*/ 	.byte	0x04, 0x37
        /*0002*/ 	.short	(.L_505 - .L_504)
.L_504:
        /*0004*/ 	.word	0x00000082


	//----- nvinfo : EIATTR_KPARAM_INFO
	.align		4
.L_505:
        /*0008*/ 	.byte	0x04, 0x17
        /*000a*/ 	.short	(.L_507 - .L_506)
.L_506:
        /*000c*/ 	.word	0x00000000
        /*0010*/ 	.short	0x0001
        /*0012*/ 	.short	0x0008
        /*0014*/ 	.byte	0x00, 0xf5, 0x21, 0x00


	//----- nvinfo : EIATTR_KPARAM_INFO
	.align		4
.L_507:
        /*0018*/ 	.byte	0x04, 0x17
        /*001a*/ 	.short	(.L_509 - .L_508)
.L_508:
        /*001c*/ 	.word	0x00000000
        /*0020*/ 	.short	0x0000
        /*0022*/ 	.short	0x0000
        /*0024*/ 	.byte	0x00, 0xf5, 0x21, 0x00


	//----- nvinfo : EIATTR_SPARSE_MMA_MASK
	.align		4
.L_509:
        /*0028*/ 	.byte	0x03, 0x50
        /*002a*/ 	.short	0x0000


	//----- nvinfo : EIATTR_MAXREG_COUNT
	.align		4
        /*002c*/ 	.byte	0x03, 0x1b
        /*002e*/ 	.short	0x0040


	//----- nvinfo : EIATTR_MERCURY_ISA_VERSION
	.align		4
        /*0030*/ 	.byte	0x03, 0x5f
        /*0032*/ 	.short	0x0101


	//----- nvinfo : EIATTR_VRC_CTA_INIT_COUNT
	.align		4
        /*0034*/ 	.byte	0x02, 0x4a
	.zero		1
	.zero		1


	//----- nvinfo : EIATTR_EXIT_INSTR_OFFSETS
	.align		4
        /*0038*/ 	.byte	0x04, 0x1c
        /*003a*/ 	.short	(.L_511 - .L_510)


	//   ....[0]....
.L_510:
        /*003c*/ 	.word	0x00000070


	//   ....[1]....
        /*0040*/ 	.word	0x00000120


	//----- nvinfo : EIATTR_MAX_THREADS
	.align		4
.L_511:
        /*0044*/ 	.byte	0x04, 0x05
        /*0046*/ 	.short	(.L_513 - .L_512)
.L_512:
        /*0048*/ 	.word	0x00000400
        /*004c*/ 	.word	0x00000001
        /*0050*/ 	.word	0x00000001


	//----- nvinfo : EIATTR_CBANK_PARAM_SIZE
	.align		4
.L_513:
        /*0054*/ 	.byte	0x03, 0x19
        /*0056*/ 	.short	0x0010


	//----- nvinfo : EIATTR_PARAM_CBANK
	.align		4
        /*0058*/ 	.byte	0x04, 0x0a
        /*005a*/ 	.short	(.L_515 - .L_514)
	.align		4
.L_514:
        /*005c*/ 	.word	index@(.nv.constant0.default_function_kernel_35)
        /*0060*/ 	.short	0x0380
        /*0062*/ 	.short	0x0010


	//----- nvinfo : EIATTR_SW_WAR
	.align		4
.L_515:
        /*0064*/ 	.byte	0x04, 0x36
        /*0066*/ 	.short	(.L_517 - .L_516)
.L_516:
        /*0068*/ 	.word	0x00000008
.L_517:


//--------------------- .nv.info.default_function_kernel_4 --------------------------
	.section	.nv.info.default_function_kernel_4,"",@"SHT_CUDA_INFO"
	.sectionflags	@""
	.align	4


	//----- nvinfo : EIATTR_CUDA_API_VERSION
	.align		4
        /*0000*/ 	.byte	0x04, 0x37
        /*0002*/ 	.short	(.L_519 - .L_518)
.L_518:
        /*0004*/ 	.word	0x00000082


	//----- nvinfo : EIATTR_KPARAM_INFO
	.align		4
.L_519:
        /*0008*/ 	.byte	0x04, 0x17
        /*000a*/ 	.short	(.L_521 - .L_520)
.L_520:
        /*000c*/ 	.word	0x00000000
        /*0010*/ 	.short	0x0001
        /*0012*/ 	.short	0x0008
        /*0014*/ 	.byte	0x00, 0xf5, 0x21, 0x00


	//----- nvinfo : EIATTR_KPARAM_INFO
	.align		4
.L_521:
        /*0018*/ 	.byte	0x04, 0x17
        /*001a*/ 	.short	(.L_523 - .L_522)
.L_522:
        /*001c*/ 	.word	0x00000000
        /*0020*/ 	.short	0x0000
        /*0022*/ 	.short	0x0000
        /*0024*/ 	.byte	0x00, 0xf5, 0x21, 0x00


	//----- nvinfo : EIATTR_SPARSE_MMA_MASK
	.align		4
.L_523:
        /*0028*/ 	.byte	0x03, 0x50
        /*002a*/ 	.short	0x0000


	//----- nvinfo : EIATTR_MAXREG_COUNT
	.align		4
        /*002c*/ 	.byte	0x03, 0x1b
        /*002e*/ 	.short	0x0040


	//----- nvinfo : EIATTR_MERCURY_ISA_VERSION
	.align		4
        /*0030*/ 	.byte	0x03, 0x5f
        /*0032*/ 	.short	0x0101


	//----- nvinfo : EIATTR_VRC_CTA_INIT_COUNT
	.align		4
        /*0034*/ 	.byte	0x02, 0x4a
	.zero		1
	.zero		1


	//----- nvinfo : EIATTR_EXIT_INSTR_OFFSETS
	.align		4
        /*0038*/ 	.byte	0x04, 0x1c
        /*003a*/ 	.short	(.L_525 - .L_524)


	//   ....[0]....
.L_524:
        /*003c*/ 	.word	0x000002e0


	//   ....[1]....
        /*0040*/ 	.word	0x00000390


	//----- nvinfo : EIATTR_MAX_THREADS
	.align		4
.L_525:
        /*0044*/ 	.byte	0x04, 0x05
        /*0046*/ 	.short	(.L_527 - .L_526)
.L_526:
        /*0048*/ 	.word	0x00000400
        /*004c*/ 	.word	0x00000001
        /*0050*/ 	.word	0x00000001


	//----- nvinfo : EIATTR_CRS_STACK_SIZE
	.align		4
.L_527:
        /*0054*/ 	.byte	0x04, 0x1e
        /*0056*/ 	.short	(.L_529 - .L_528)
.L_528:
        /*0058*/ 	.word	0x00000000


	//----- nvinfo : EIATTR_CBANK_PARAM_SIZE
	.align		4
.L_529:
        /*005c*/ 	.byte	0x03, 0x19
        /*005e*/ 	.short	0x0010


	//----- nvinfo : EIATTR_PARAM_CBANK
	.align		4
        /*0060*/ 	.byte	0x04, 0x0a
        /*0062*/ 	.short	(.L_531 - .L_530)
	.align		4
.L_530:
        /*0064*/ 	.word	index@(.nv.constant0.default_function_kernel_4)
        /*0068*/ 	.short	0x0380
        /*006a*/ 	.short	0x0010


	//----- nvinfo : EIATTR_SW_WAR
	.align		4
.L_531:
        /*006c*/ 	.byte	0x04, 0x36
        /*006e*/ 	.short	(.L_533 - .L_532)
.L_532:
        /*0070*/ 	.word	0x00000008
.L_533:


//--------------------- .nv.info.default_function_kernel_57 --------------------------
	.section	.nv.info.default_function_kernel_57,"",@"SHT_CUDA_INFO"
	.sectionflags	@""
	.align	4


	//----- nvinfo : EIATTR_CUDA_API_VERSION
	.align		4
        /*0000*/ 	.byte	0x04, 0x37
        /*0002*/ 	.short	(.L_535 - .L_534)
.L_534:
        /*0004*/ 	.word	0x00000082


	//----- nvinfo : EIATTR_KPARAM_INFO
	.align		4
.L_535:
        /*0008*/ 	.byte	0x04, 0x17
        /*000a*/ 	.short	(.L_537 - .L_536)
.L_536:
        /*000c*/ 	.word	0x00000000
        /*0010*/ 	.short	0x0001
        /*0012*/ 	.short	0x0008
        /*0014*/ 	.byte	0x00, 0xf5, 0x21, 0x00


	//----- nvinfo : EIATTR_KPARAM_INFO
	.align		4
.L_537:
        /*0018*/ 	.byte	0x04, 0x17
        /*001a*/ 	.short	(.L_539 - .L_538)
.L_538:
        /*001c*/ 	.word	0x00000000
        /*0020*/ 	.short	0x0000
        /*0022*/ 	.short	0x0000
        /*0024*/ 	.byte	0x00, 0xf5, 0x21, 0x00


	//----- nvinfo : EIATTR_SPARSE_MMA_MASK
	.align		4
.L_539:
        /*0028*/ 	.byte	0x03, 0x50
        /*002a*/ 	.short	0x0000


	//----- nvinfo : EIATTR_MAXREG_COUNT
	.align		4
        /*002c*/ 	.byte	0x03, 0x1b
        /*002e*/ 	.short	0x0040


	//----- nvinfo : EIATTR_MERCURY_ISA_VERSION
	.align		4
        /*0030*/ 	.byte	0x03, 0x5f
        /*0032*/ 	.short	0x0101


	//----- nvinfo : EIATTR_VRC_CTA_INIT_COUNT
	.align		4
        /*0034*/ 	.byte	0x02, 0x4a
	.zero		1
	.zero		1


	//----- nvinfo : EIATTR_EXIT_INSTR_OFFSETS
	.align		4
        /*0038*/ 	.byte	0x04, 0x1c
        /*003a*/ 	.short	(.L_541 - .L_540)


	//   ....[0]....
.L_540:
        /*003c*/ 	.word	0x00000070


	//   ....[1]....
        /*0040*/ 	.word	0x00000110


	//----- nvinfo : EIATTR_MAX_THREADS
	.align		4
.L_541:
        /*0044*/ 	.byte	0x04, 0x05
        /*0046*/ 	.short	(.L_543 - .L_542)
.L_542:
        /*0048*/ 	.word	0x00000400
        /*004c*/ 	.word	0x00000001
        /*0050*/ 	.word	0x00000001


	//----- nvinfo : EIATTR_CBANK_PARAM_SIZE
	.align		4
.L_543:
        /*0054*/ 	.byte	0x03, 0x19
        /*0056*/ 	.short	0x0010


	//----- nvinfo : EIATTR_PARAM_CBANK
	.align		4
        /*0058*/ 	.byte	0x04, 0x0a
        /*005a*/ 	.short	(.L_545 - .L_544)
	.align		4
.L_544:
        /*005c*/ 	.word	index@(.nv.constant0.default_function_kernel_57)
        /*0060*/ 	.short	0x0380
        /*0062*/ 	.short	0x0010


	//----- nvinfo : EIATTR_SW_WAR
	.align		4
.L_545:
        /*0064*/ 	.byte	0x04, 0x36
        /*0066*/ 	.short	(.L_547 - .L_546)
.L_546:
        /*0068*/ 	.word	0x00000008
.L_547:


//--------------------- .nv.info.default_function_kernel_73 --------------------------
	.section	.nv.info.default_function_kernel_73,"",@"SHT_CUDA_INFO"
	.sectionflags	@""
	.align	4


	//----- nvinfo : EIATTR_CUDA_API_VERSION
	.align		4
        /*0000*/ 	.byte	0x04, 0x37
        /*0002*/ 	.short	(.L_549 - .L_548)
.L_548:
        /*0004*/ 	.word	0x00000082


	//----- nvinfo : EIATTR_KPARAM_INFO
	.align		4
.L_549:
        /*0008*/ 	.byte	0x04, 0x17
        /*000a*/ 	.short	(.L_551 - .L_550)
.L_550:
        /*000c*/ 	.word	0x00000000
        /*0010*/ 	.short	0x0001
        /*0012*/ 	.short	0x0008
        /*0014*/ 	.byte	0x00, 0xf5, 0x21, 0x00


	//----- nvinfo : EIATTR_KPARAM_INFO
	.align		4
.L_551:
        /*0018*/ 	.byte	0x04, 0x17
        /*001a*/ 	.short	(.L_553 - .L_552)
.L_552:
        /*001c*/ 	.word	0x00000000
        /*0020*/ 	.short	0x0000
        /*0022*/ 	.short	0x0000
        /*0024*/ 	.byte	0x00, 0xf5, 0x21, 0x00


	//----- nvinfo : EIATTR_SPARSE_MMA_MASK
	.align		4
.L_553:
        /*0028*/ 	.byte	0x03, 0x50
        /*002a*/ 	.short	0x0000


	//----- nvinfo : EIATTR_MAXREG_COUNT
	.align		4
        /*002c*/ 	.byte	0x03, 0x1b
        /*002e*/ 	.short	0x0040


	//----- nvinfo : EIATTR_MERCURY_ISA_VERSION
	.align		4
        /*0030*/ 	.byte	0x03, 0x5f
        /*0032*/ 	.short	0x0101


	//----- nvinfo : EIATTR_VRC_CTA_INIT_COUNT
	.align		4
        /*0034*/ 	.byte	0x02, 0x4a
	.zero		1
	.zero		1


	//----- nvinfo : EIATTR_EXIT_INSTR_OFFSETS
	.align		4
        /*0038*/ 	.byte	0x04, 0x1c
        /*003a*/ 	.short	(.L_555 - .L_554)


	//   ....[0]....
.L_554:
        /*003c*/ 	.word	0x00000070


	//   ....[1]....
        /*0040*/ 	.word	0x00000120


	//----- nvinfo : EIATTR_MAX_THREADS
	.align		4
.L_555:
        /*0044*/ 	.byte	0x04, 0x05
        /*0046*/ 	.short	(.L_557 - .L_556)
.L_556:
        /*0048*/ 	.word	0x00000400
        /*004c*/ 	.word	0x00000001
        /*0050*/ 	.word	0x00000001


	//----- nvinfo : EIATTR_CBANK_PARAM_SIZE
	.align		4
.L_557:
        /*0054*/ 	.byte	0x03, 0x19
        /*0056*/ 	.short	0x0010


	//----- nvinfo : EIATTR_PARAM_CBANK
	.align		4
        /*0058*/ 	.byte	0x04, 0x0a
        /*005a*/ 	.short	(.L_559 - .L_558)
	.align		4
.L_558:
        /*005c*/ 	.word	index@(.nv.constant0.default_function_kernel_73)
        /*0060*/ 	.short	0x0380
        /*0062*/ 	.short	0x0010


	//----- nvinfo : EIATTR_SW_WAR
	.align		4
.L_559:
        /*0064*/ 	.byte	0x04, 0x36
        /*0066*/ 	.short	(.L_561 - .L_560)
.L_560:
        /*0068*/ 	.word	0x00000008
.L_561:


//--------------------- .nv.info.default_function_kernel_38 --------------------------
	.section	.nv.info.default_function_kernel_38,"",@"SHT_CUDA_INFO"
	.sectionflags	@""
	.align	4


	//----- nvinfo : EIATTR_CUDA_API_VERSION
	.align		4
        /*0000*/ 	.byte	0x04, 0x37
        /*0002*/ 	.short	(.L_563 - .L_562)
.L_562:
        /*0004*/ 	.word	0x00000082


	//----- nvinfo : EIATTR_KPARAM_INFO
	.align		4
.L_563:
        /*0008*/ 	.byte	0x04, 0x17
        /*000a*/ 	.short	(.L_565 - .L_564)
.L_564:
        /*000c*/ 	.word	0x00000000
        /*0010*/ 	.short	0x0001
        /*0012*/ 	.short	0x0008
        /*0014*/ 	.byte	0x00, 0xf5, 0x21, 0x00


	//----- nvinfo : EIATTR_KPARAM_INFO
	.align		4
.L_565:
        /*0018*/ 	.byte	0x04, 0x17
        /*001a*/ 	.short	(.L_567 - .L_566)
.L_566:
        /*001c*/ 	.word	0x00000000
        /*0020*/ 	.short	0x0000
        /*0022*/ 	.short	0x0000
        /*0024*/ 	.byte	0x00, 0xf5, 0x21, 0x00


	//----- nvinfo : EIATTR_SPARSE_MMA_MASK
	.align		4
.L_567:
        /*0028*/ 	.byte	0x03, 0x50
        /*002a*/ 	.short	0x0000


	//----- nvinfo : EIATTR_MAXREG_COUNT
	.align		4
        /*002c*/ 	.byte	0x03, 0x1b
        /*002e*/ 	.short	0x0040


	//----- nvinfo : EIATTR_MERCURY_ISA_VERSION
	.align		4
        /*0030*/ 	.byte	0x03, 0x5f
        /*0032*/ 	.short	0x0101


	//----- nvinfo : EIATTR_VRC_CTA_INIT_COUNT
	.align		4
        /*0034*/ 	.byte	0x02, 0x4a
	.zero		1
	.zero		1


	//----- nvinfo : EIATTR_EXIT_INSTR_OFFSETS
	.align		4
        /*0038*/ 	.byte	0x04, 0x1c
        /*003a*/ 	.short	(.L_569 - .L_568)


	//   ....[0]....
.L_568:
        /*003c*/ 	.word	0x00000070


	//   ....[1]....
        /*0040*/ 	.word	0x00000120


	//----- nvinfo : EIATTR_MAX_THREADS
	.align		4
.L_569:
        /*0044*/ 	.byte	0x04, 0x05
        /*0046*/ 	.short	(.L_571 - .L_570)
.L_570:
        /*0048*/ 	.word	0x00000400
        /*004c*/ 	.word	0x00000001
        /*0050*/ 	.word	0x00000001


	//----- nvinfo : EIATTR_CBANK_PARAM_SIZE
	.align		4
.L_571:
        /*0054*/ 	.byte	0x03, 0x19
        /*0056*/ 	.short	0x0010


	//----- nvinfo : EIATTR_PARAM_CBANK
	.align		4
        /*0058*/ 	.byte	0x04, 0x0a
        /*005a*/ 	.short	(.L_573 - .L_572)
	.align		4
.L_572:
        /*005c*/ 	.word	index@(.nv.constant0.default_function_kernel_38)
        /*0060*/ 	.short	0x0380
        /*0062*/ 	.short	0x0010


	//----- nvinfo : EIATTR_SW_WAR
	.align		4
.L_573:
        /*0064*/ 	.byte	0x04, 0x36
        /*0066*/ 	.short	(.L_575 - .L_574)
.L_574:
        /*0068*/ 	.word	0x00000008
.L_575:


//--------------------- .nv.info.default_function_kernel_58 --------------------------
	.section	.nv.info.default_function_kernel_58,"",@"SHT_CUDA_INFO"
	.sectionflags	@""
	.align	4


	//----- nvinfo : EIATTR_CUDA_API_VERSION
	.align		4
        /*0000*/ 	.byte	0x04, 0x37
        /*0002*/ 	.short	(.L_577 - .L_576)
.L_576:
        /*0004*/ 	.word	0x00000082


	//----- nvinfo : EIATTR_KPARAM_INFO
	.align		4
.L_577:
        /*0008*/ 	.byte	0x04, 0x17
        /*000a*/ 	.short	(.L_579 - .L_578)
.L_578:
        /*000c*/ 	.word	0x00000000
        /*0010*/ 	.short	0x0002
        /*0012*/ 	.short	0x0010
        /*0014*/ 	.byte	0x00, 0xf5, 0x21, 0x00


	//----- nvinfo : EIATTR_KPARAM_INFO
	.align		4
.L_579:
        /*0018*/ 	.byte	0x04, 0x17
        /*001a*/ 	.short	(.L_581 - .L_580)
.L_580:
        /*001c*/ 	.word	0x00000000
        /*0020*/ 	.short	0x0001
        /*0022*/ 	.short	0x0008
        /*0024*/ 	.byte	0x00, 0xf5, 0x21, 0x00


	//----- nvinfo : EIATTR_KPARAM_INFO
	.align		4
.L_581:
        /*0028*/ 	.byte	0x04, 0x17
        /*002a*/ 	.short	(.L_583 - .L_582)
.L_582:
        /*002c*/ 	.word	0x00000000
        /*0030*/ 	.short	0x0000
        /*0032*/ 	.short	0x0000
        /*0034*/ 	.byte	0x00, 0xf5, 0x21, 0x00


	//----- nvinfo : EIATTR_SPARSE_MMA_MASK
	.align		4
.L_583:
        /*0038*/ 	.byte	0x03, 0x50
        /*003a*/ 	.short	0x0000


	//----- nvinfo : EIATTR_MAXREG_COUNT
	.align		4
        /*003c*/ 	.byte	0x03, 0x1b
        /*003e*/ 	.short	0x0040


	//----- nvinfo : EIATTR_MERCURY_ISA_VERSION
	.align		4
        /*0040*/ 	.byte	0x03, 0x5f
        /*0042*/ 	.short	0x0101


	//----- nvinfo : EIATTR_VRC_CTA_INIT_COUNT
	.align		4
        /*0044*/ 	.byte	0x02, 0x4a
	.zero		1
	.zero		1


	//----- nvinfo : EIATTR_EXIT_INSTR_OFFSETS
	.align		4
        /*0048*/ 	.byte	0x04, 0x1c
        /*004a*/ 	.short	(.L_585 - .L_584)


	//   ....[0]....
.L_584:
        /*004c*/ 	.word	0x00000370


	//   ....[1]....
        /*0050*/ 	.word	0x00000470


	//----- nvinfo : EIATTR_MAX_THREADS
	.align		4
.L_585:
        /*0054*/ 	.byte	0x04, 0x05
        /*0056*/ 	.short	(.L_587 - .L_586)
.L_586:
        /*0058*/ 	.word	0x00000400
        /*005c*/ 	.word	0x00000001
        /*0060*/ 	.word	0x00000001


	//----- nvinfo : EIATTR_CRS_STACK_SIZE
	.align		4
.L_587:
        /*0064*/ 	.byte	0x04, 0x1e
        /*0066*/ 	.short	(.L_589 - .L_588)
.L_588:
        /*0068*/ 	.word	0x00000000


	//----- nvinfo : EIATTR_CBANK_PARAM_SIZE
	.align		4
.L_589:
        /*006c*/ 	.byte	0x03, 0x19
        /*006e*/ 	.short	0x0018


	//----- nvinfo : EIATTR_PARAM_CBANK
	.align		4
        /*0070*/ 	.byte	0x04, 0x0a
        /*0072*/ 	.short	(.L_591 - .L_590)
	.align		4
.L_590:
        /*0074*/ 	.word	index@(.nv.constant0.default_function_kernel_58)
        /*0078*/ 	.short	0x0380
        /*007a*/ 	.short	0x0018


	//----- nvinfo : EIATTR_SW_WAR
	.align		4
.L_591:
        /*007c*/ 	.byte	0x04, 0x36
        /*007e*/ 	.short	(.L_593 - .L_592)
.L_592:
        /*0080*/ 	.word	0x00000008
.L_593:


//--------------------- .nv.info.default_function_kernel_12 --------------------------
	.section	.nv.info.default_function_kernel_12,"",@"SHT_CUDA_INFO"
	.sectionflags	@""
	.align	4


	//----- nvinfo : EIATTR_CUDA_API_VERSION
	.align		4
        /*0000*/ 	.byte	0x04, 0x37
        /*0002*/ 	.short	(.L_595 - .L_594)
.L_594:
        /*0004*/ 	.word	0x00000082


	//----- nvinfo : EIATTR_KPARAM_INFO
	.align		4
.L_595:
        /*0008*/ 	.byte	0x04, 0x17
        /*000a*/ 	.short	(.L_597 - .L_596)
.L_596:
        /*000c*/ 	.word	0x00000000
        /*0010*/ 	.short	0x0002
        /*0012*/ 	.short	0x0010
        /*0014*/ 	.byte	0x00, 0xf5, 0x21, 0x00


	//----- nvinfo : EIATTR_KPARAM_INFO
	.align		4
.L_597:
        /*0018*/ 	.byte	0x04, 0x17
        /*001a*/ 	.short	(.L_599 - .L_598)
.L_598:
        /*001c*/ 	.word	0x00000000
        /*0020*/ 	.short	0x0001
        /*0022*/ 	.short	0x0008
        /*0024*/ 	.byte	0x00, 0xf5, 0x21, 0x00


	//----- nvinfo : EIATTR_KPARAM_INFO
	.align		4
.L_599:
        /*0028*/ 	.byte	0x04, 0x17
        /*002a*/ 	.short	(.L_601 - .L_600)
.L_600:
        /*002c*/ 	.word	0x00000000
        /*0030*/ 	.short	0x0000
        /*0032*/ 	.short	0x0000
        /*0034*/ 	.byte	0x00, 0xf5, 0x21, 0x00


	//----- nvinfo : EIATTR_SPARSE_MMA_MASK
	.align		4
.L_601:
        /*0038*/ 	.byte	0x03, 0x50
        /*003a*/ 	.short	0x0000


	//----- nvinfo : EIATTR_MAXREG_COUNT
	.align		4
        /*003c*/ 	.byte	0x03, 0x1b
        /*003e*/ 	.short	0x0040


	//----- nvinfo : EIATTR_MERCURY_ISA_VERSION
	.align		4
        /*0040*/ 	.byte	0x03, 0x5f
        /*0042*/ 	.short	0x0101


	//----- nvinfo : EIATTR_VRC_CTA_INIT_COUNT
	.align		4
        /*0044*/ 	.byte	0x02, 0x4a
	.zero		1
	.zero		1


	//----- nvinfo : EIATTR_EXIT_INSTR_OFFSETS
	.align		4
        /*0048*/ 	.byte	0x04, 0x1c
        /*004a*/ 	.short	(.L_603 - .L_602)


	//   ....[0]....
.L_602:
        /*004c*/ 	.word	0x00000070


	//   ....[1]....
        /*0050*/ 	.word	0x00000320


	//----- nvinfo : EIATTR_MAX_THREADS
	.align		4
.L_603:
        /*0054*/ 	.byte	0x04, 0x05
        /*0056*/ 	.short	(.L_605 - .L_604)
.L_604:
        /*0058*/ 	.word	0x00000400
        /*005c*/ 	.word	0x00000001
        /*0060*/ 	.word	0x00000001


	//----- nvinfo : EIATTR_CRS_STACK_SIZE
	.align		4
.L_605:
        /*0064*/ 	.byte	0x04, 0x1e
        /*0066*/ 	.short	(.L_607 - .L_606)
.L_606:
        /*0068*/ 	.word	0x00000000


	//----- nvinfo : EIATTR_CBANK_PARAM_SIZE
	.align		4
.L_607:
        /*006c*/ 	.byte	0x03, 0x19
        /*006e*/ 	.short	0x0018


	//----- nvinfo : EIATTR_PARAM_CBANK
	.align		4
        /*0070*/ 	.byte	0x04, 0x0a
        /*0072*/ 	.short	(.L_609 - .L_608)
	.align		4
.L_608:
        /*0074*/ 	.word	index@(.nv.constant0.default_function_kernel_12)
        /*0078*/ 	.short	0x0380
        /*007a*/ 	.short	0x0018


	//----- nvinfo : EIATTR_SW_WAR
	.align		4
.L_609:
        /*007c*/ 	.byte	0x04, 0x36
        /*007e*/ 	.short	(.L_611 - .L_610)
.L_610:
        /*0080*/ 	.word	0x00000008
.L_611:


//--------------------- .nv.info.default_function_kernel_44 --------------------------
	.section	.nv.info.default_function_kernel_44,"",@"SHT_CUDA_INFO"
	.sectionflags	@""
	.align	4


	//----- nvinfo : EIATTR_CUDA_API_VERSION
	.align		4
        /*0000*/ 	.byte	0x04, 0x37
        /*0002*/ 	.short	(.L_613 - .L_612)
.L_612:
        /*0004*/ 	.word	0x00000082


	//----- nvinfo : EIATTR_KPARAM_INFO
	.align		4
.L_613:
        /*0008*/ 	.byte	0x04, 0x17
        /*000a*/ 	.short	(.L_615 - .L_614)
.L_614:
        /*000c*/ 	.word	0x00000000
        /*0010*/ 	.short	0x0001
        /*0012*/ 	.short	0x0008
        /*0014*/ 	.byte	0x00, 0xf5, 0x21, 0x00


	//----- nvinfo : EIATTR_KPARAM_INFO
	.align		4
.L_615:
        /*0018*/ 	.byte	0x04, 0x17
        /*001a*/ 	.short	(.L_617 - .L_616)
.L_616:
        /*001c*/ 	.word	0x00000000
        /*0020*/ 	.short	0x0000
        /*0022*/ 	.short	0x0000
        /*0024*/ 	.byte	0x00, 0xf5, 0x21, 0x00


	//----- nvinfo : EIATTR_SPARSE_MMA_MASK
	.align		4
.L_617:
        /*0028*/ 	.byte	0x03, 0x50
        /*002a*/ 	.short	0x0000


	//----- nvinfo : EIATTR_MAXREG_COUNT
	.align		4
        /*002c*/ 	.byte	0x03, 0x1b
        /*002e*/ 	.short	0x0040


	//----- nvinfo : EIATTR_MERCURY_ISA_VERSION
	.align		4
        /*0030*/ 	.byte	0x03, 0x5f
        /*0032*/ 	.short	0x0101


	//----- nvinfo : EIATTR_VRC_CTA_INIT_COUNT
	.align		4
        /*0034*/ 	.byte	0x02, 0x4a
	.zero		1
	.zero		1


	//----- nvinfo : EIATTR_EXIT_INSTR_OFFSETS
	.align		4
        /*0038*/ 	.byte	0x04, 0x1c
        /*003a*/ 	.short	(.L_619 - .L_618)


	//   ....[0]....
.L_618:
        /*003c*/ 	.word	0x00000070


	//   ....[1]....
        /*0040*/ 	.word	0x00000120


	//----- nvinfo : EIATTR_MAX_THREADS
	.align		4
.L_619:
        /*0044*/ 	.byte	0x04, 0x05
        /*0046*/ 	.short	(.L_621 - .L_620)
.L_620:
        /*0048*/ 	.word	0x00000400
        /*004c*/ 	.word	0x00000001
        /*0050*/ 	.word	0x00000001


	//----- nvinfo : EIATTR_CBANK_PARAM_SIZE
	.align		4
.L_621:
        /*0054*/ 	.byte	0x03, 0x19
        /*0056*/ 	.short	0x0010


	//----- nvinfo : EIATTR_PARAM_CBANK
	.align		4
        /*0058*/ 	.byte	0x04, 0x0a
        /*005a*/ 	.short	(.L_623 - .L_622)
	.align		4
.L_622:
        /*005c*/ 	.word	index@(.nv.constant0.default_function_kernel_44)
        /*0060*/ 	.short	0x0380
        /*0062*/ 	.short	0x0010


	//----- nvinfo : EIATTR_SW_WAR
	.align		4
.L_623:
        /*0064*/ 	.byte	0x04, 0x36
        /*0066*/ 	.short	(.L_625 - .L_624)
.L_624:
        /*0068*/ 	.word	0x00000008
.L_625:


//--------------------- .nv.info.default_function_kernel_33 --------------------------
	.section	.nv.info.default_function_kernel_33,"",@"SHT_CUDA_INFO"
	.sectionflags	@""
	.align	4


	//----- nvinfo : EIATTR_CUDA_API_VERSION
	.align		4
        /*0000*/ 	.byte	0x04, 0x37
        /*0002*/ 	.short	(.L_627 - .L_626)
.L_626:
        /*0004*/ 	.word	0x00000082


	//----- nvinfo : EIATTR_KPARAM_INFO
	.align		4
.L_627:
        /*0008*/ 	.byte	0x04, 0x17
        /*000a*/ 	.short	(.L_629 - .L_628)
.L_628:
        /*000c*/ 	.word	0x00000000
        /*0010*/ 	.short	0x0001
        /*0012*/ 	.short	0x0008
        /*0014*/ 	.byte	0x00, 0xf5, 0x21, 0x00


	//----- nvinfo : EIATTR_KPARAM_INFO
	.align		4
.L_629:
        /*0018*/ 	.byte	0x04, 0x17
        /*001a*/ 	.short	(.L_631 - .L_630)
.L_630:
        /*001c*/ 	.word	0x00000000
        /*0020*/ 	.short	0x0000
        /*0022*/ 	.short	0x0000
        /*0024*/ 	.byte	0x00, 0xf5, 0x21, 0x00


	//----- nvinfo : EIATTR_SPARSE_MMA_MASK
	.align		4
.L_631:
        /*0028*/ 	.byte	0x03, 0x50
        /*002a*/ 	.short	0x0000


	//----- nvinfo : EIATTR_MAXREG_COUNT
	.align		4
        /*002c*/ 	.byte	0x03, 0x1b
        /*002e*/ 	.short	0x0040


	//----- nvinfo : EIATTR_MERCURY_ISA_VERSION
	.align		4
        /*0030*/ 	.byte	0x03, 0x5f
        /*0032*/ 	.short	0x0101


	//----- nvinfo : EIATTR_VRC_CTA_INIT_COUNT
	.align		4
        /*0034*/ 	.byte	0x02, 0x4a
	.zero		1
	.zero		1


	//----- nvinfo : EIATTR_EXIT_INSTR_OFFSETS
	.align		4
        /*0038*/ 	.byte	0x04, 0x1c
        /*003a*/ 	.short	(.L_633 - .L_632)


	//   ....[0]....
.L_632:
        /*003c*/ 	.word	0x000001c0


	//   ....[1]....
        /*0040*/ 	.word	0x00000380


	//----- nvinfo : EIATTR_MAX_THREADS
	.align		4
.L_633:
        /*0044*/ 	.byte	0x04, 0x05
        /*0046*/ 	.short	(.L_635 - .L_634)
.L_634:
        /*0048*/ 	.word	0x00000400
        /*004c*/ 	.word	0x00000001
        /*0050*/ 	.word	0x00000001


	//----- nvinfo : EIATTR_CBANK_PARAM_SIZE
	.align		4
.L_635:
        /*0054*/ 	.byte	0x03, 0x19
        /*0056*/ 	.short	0x0010


	//----- nvinfo : EIATTR_PARAM_CBANK
	.align		4
        /*0058*/ 	.byte	0x04, 0x0a
        /*005a*/ 	.short	(.L_637 - .L_636)
	.align		4
.L_636:
        /*005c*/ 	.word	index@(.nv.constant0.default_function_kernel_33)
        /*0060*/ 	.short	0x0380
        /*0062*/ 	.short	0x0010


	//----- nvinfo : EIATTR_SW_WAR
	.align		4
.L_637:
        /*0064*/ 	.byte	0x04, 0x36
        /*0066*/ 	.short	(.L_639 - .L_638)
.L_638:
        /*0068*/ 	.word	0x00000008
.L_639:


//--------------------- .nv.info.default_function_kernel_7 --------------------------
	.section	.nv.info.default_function_kernel_7,"",@"SHT_CUDA_INFO"
	.sectionflags	@""
	.align	4


	//----- nvinfo : EIATTR_CUDA_API_VERSION
	.align		4
        /*0000*/ 	.byte	0x04, 0x37
        /*0002*/ 	.short	(.L_641 - .L_640)
.L_640:
        /*0004*/ 	.word	0x00000082


	//----- nvinfo : EIATTR_KPARAM_INFO
	.align		4
.L_641:
        /*0008*/ 	.byte	0x04, 0x17
        /*000a*/ 	.short	(.L_643 - .L_642)
.L_642:
        /*000c*/ 	.word	0x00000000
        /*0010*/ 	.short	0x0002
        /*0012*/ 	.short	0x0010
        /*0014*/ 	.byte	0x00, 0xf5, 0x21, 0x00


	//----- nvinfo : EIATTR_KPARAM_INFO
	.align		4
.L_643:
        /*0018*/ 	.byte	0x04, 0x17
        /*001a*/ 	.short	(.L_645 - .L_644)
.L_644:
        /*001c*/ 	.word	0x00000000
        /*0020*/ 	.short	0x0001
        /*0022*/ 	.short	0x0008
        /*0024*/ 	.byte	0x00, 0xf5, 0x21, 0x00


	//----- nvinfo : EIATTR_KPARAM_INFO
	.align		4
.L_645:
        /*0028*/ 	.byte	0x04, 0x17
        /*002a*/ 	.short	(.L_647 - .L_646)
.L_646:
        /*002c*/ 	.word	0x00000000
        /*0030*/ 	.short	0x0000
        /*0032*/ 	.short	0x0000
        /*0034*/ 	.byte	0x00, 0xf5, 0x21, 0x00


	//----- nvinfo : EIATTR_SPARSE_MMA_MASK
	.align		4
.L_647:
        /*0038*/ 	.byte	0x03, 0x50
        /*003a*/ 	.short	0x0000


	//----- nvinfo : EIATTR_MAXREG_COUNT
	.align		4
        /*003c*/ 	.byte	0x03, 0x1b
        /*003e*/ 	.short	0x0040


	//----- nvinfo : EIATTR_MERCURY_ISA_VERSION
	.align		4
        /*0040*/ 	.byte	0x03, 0x5f
        /*0042*/ 	.short	0x0101


	//----- nvinfo : EIATTR_VRC_CTA_INIT_COUNT
	.align		4
        /*0044*/ 	.byte	0x02, 0x4a
	.zero		1
	.zero		1


	//----- nvinfo : EIATTR_EXIT_INSTR_OFFSETS
	.align		4
        /*0048*/ 	.byte	0x04, 0x1c
        /*004a*/ 	.short	(.L_649 - .L_648)


	//   ....[0]....
.L_648:
        /*004c*/ 	.word	0x00000070


	//   ....[1]....
        /*0050*/ 	.word	0x00000140


	//----- nvinfo : EIATTR_MAX_THREADS
	.align		4
.L_649:
        /*0054*/ 	.byte	0x04, 0x05
        /*0056*/ 	.short	(.L_651 - .L_650)
.L_650:
        /*0058*/ 	.word	0x00000400
        /*005c*/ 	.word	0x00000001
        /*0060*/ 	.word	0x00000001


	//----- nvinfo : EIATTR_CBANK_PARAM_SIZE
	.align		4
.L_651:
        /*0064*/ 	.byte	0x03, 0x19
        /*0066*/ 	.short	0x0018


	//----- nvinfo : EIATTR_PARAM_CBANK
	.align		4
        /*0068*/ 	.byte	0x04, 0x0a
        /*006a*/ 	.short	(.L_653 - .L_652)
	.align		4
.L_652:
        /*006c*/ 	.word	index@(.nv.constant0.default_function_kernel_7)
        /*0070*/ 	.short	0x0380
        /*0072*/ 	.short	0x0018


	//----- nvinfo : EIATTR_SW_WAR
	.align		4
.L_653:
        /*0074*/ 	.byte	0x04, 0x36
        /*0076*/ 	.short	(.L_655 - .L_654)
.L_654:
        /*0078*/ 	.word	0x00000008
.L_655:


//--------------------- .nv.info.default_function_kernel_74 --------------------------
	.section	.nv.info.default_function_kernel_74,"",@"SHT_CUDA_INFO"
	.sectionflags	@""
	.align	4


	//----- nvinfo : EIATTR_CUDA_API_VERSION
	.align		4
        /*0000*/ 	.byte	0x04, 0x37
        /*0002*/ 	.short	(.L_657 - .L_656)
.L_656:
        /*0004*/ 	.word	0x00000082


	//----- nvinfo : EIATTR_KPARAM_INFO
	.align		4
.L_657:
        /*0008*/ 	.byte	0x04, 0x17
        /*000a*/ 	.short	(.L_659 - .L_658)
.L_658:
        /*000c*/ 	.word	0x00000000
        /*0010*/ 	.short	0x0001
        /*0012*/ 	.short	0x0008
        /*0014*/ 	.byte	0x00, 0xf5, 0x21, 0x00


	//----- nvinfo : EIATTR_KPARAM_INFO
	.align		4
.L_659:
        /*0018*/ 	.byte	0x04, 0x17
        /*001a*/ 	.short	(.L_661 - .L_660)
.L_660:
        /*001c*/ 	.word	0x00000000
        /*0020*/ 	.short	0x0000
        /*0022*/ 	.short	0x0000
        /*0024*/ 	.byte	0x00, 0xf5, 0x21, 0x00


	//----- nvinfo : EIATTR_SPARSE_MMA_MASK
	.align		4
.L_661:
        /*0028*/ 	.byte	0x03, 0x50
        /*002a*/ 	.short	0x0000


	//----- nvinfo : EIATTR_MAXREG_COUNT
	.align		4
        /*002c*/ 	.byte	0x03, 0x1b
        /*002e*/ 	.short	0x0040


	//----- nvinfo : EIATTR_MERCURY_ISA_VERSION
	.align		4
        /*0030*/ 	.byte	0x03, 0x5f
        /*0032*/ 	.short	0x0101


	//----- nvinfo : EIATTR_VRC_CTA_INIT_COUNT
	.align		4
        /*0034*/ 	.byte	0x02, 0x4a
	.zero		1
	.zero		1


	//----- nvinfo : EIATTR_EXIT_INSTR_OFFSETS
	.align		4
        /*0038*/ 	.byte	0x04, 0x1c
        /*003a*/ 	.short	(.L_663 - .L_662)


	//   ....[0]....
.L_662:
        /*003c*/ 	.word	0x00000070


	//   ....[1]....
        /*0040*/ 	.word	0x00000110


	//----- nvinfo : EIATTR_MAX_THREADS
	.align		4
.L_663:
        /*0044*/ 	.byte	0x04, 0x05
        /*0046*/ 	.short	(.L_665 - .L_664)
.L_664:
        /*0048*/ 	.word	0x00000400
        /*004c*/ 	.word	0x00000001
        /*0050*/ 	.word	0x00000001


	//----- nvinfo : EIATTR_CBANK_PARAM_SIZE
	.align		4
.L_665:
        /*0054*/ 	.byte	0x03, 0x19
        /*0056*/ 	.short	0x0010


	//----- nvinfo : EIATTR_PARAM_CBANK
	.align		4
        /*0058*/ 	.byte	0x04, 0x0a
        /*005a*/ 	.short	(.L_667 - .L_666)
	.align		4
.L_666:
        /*005c*/ 	.word	index@(.nv.constant0.default_function_kernel_74)
        /*0060*/ 	.short	0x0380
        /*0062*/ 	.short	0x0010


	//----- nvinfo : EIATTR_SW_WAR
	.align		4
.L_667:
        /*0064*/ 	.byte	0x04, 0x36
        /*0066*/ 	.short	(.L_669 - .L_668)
.L_668:
        /*0068*/ 	.word	0x00000008
.L_669:


//--------------------- .nv.info.default_function_kernel_51 --------------------------
	.section	.nv.info.default_function_kernel_51,"",@"SHT_CUDA_INFO"
	.sectionflags	@""
	.align	4


	//----- nvinfo : EIATTR_CUDA_API_VERSION
	.align		4
        /*0000*/ 	.byte	0x04, 0x37
        /*0002*/ 	.short	(.L_671 - .L_670)
.L_670:
        /*0004*/ 	.word	0x00000082


	//----- nvinfo : EIATTR_KPARAM_INFO
	.align		4
.L_671:
        /*0008*/ 	.byte	0x04, 0x17
        /*000a*/ 	.short	(.L_673 - .L_672)
.L_672:
        /*000c*/ 	.word	0x00000000
        /*0010*/ 	.short	0x0002
        /*0012*/ 	.short	0x0010
        /*0014*/ 	.byte	0x00, 0xf5, 0x21, 0x00


	//----- nvinfo : EIATTR_KPARAM_INFO
	.align		4
.L_673:
        /*0018*/ 	.byte	0x04, 0x17
        /*001a*/ 	.short	(.L_675 - .L_674)
.L_674:
        /*001c*/ 	.word	0x00000000
        /*0020*/ 	.short	0x0001
        /*0022*/ 	.short	0x0008
        /*0024*/ 	.byte	0x00, 0xf5, 0x21, 0x00


	//----- nvinfo : EIATTR_KPARAM_INFO
	.align		4
.L_675:
        /*0028*/ 	.byte	0x04, 0x17
        /*002a*/ 	.short	(.L_677 - .L_676)
.L_676:
        /*002c*/ 	.word	0x00000000
        /*0030*/ 	.short	0x0000
        /*0032*/ 	.short	0x0000
        /*0034*/ 	.byte	0x00, 0xf5, 0x21, 0x00


	//----- nvinfo : EIATTR_SPARSE_MMA_MASK
	.align		4
.L_677:
        /*0038*/ 	.byte	0x03, 0x50
        /*003a*/ 	.short	0x0000


	//----- nvinfo : EIATTR_MAXREG_COUNT
	.align		4
        /*003c*/ 	.byte	0x03, 0x1b
        /*003e*/ 	.short	0x0040


	//----- nvinfo : EIATTR_MERCURY_ISA_VERSION
	.align		4
        /*0040*/ 	.byte	0x03, 0x5f
        /*0042*/ 	.short	0x0101


	//----- nvinfo : EIATTR_VRC_CTA_INIT_COUNT
	.align		4
        /*0044*/ 	.byte	0x02, 0x4a
	.zero		1
	.zero		1


	//----- nvinfo : EIATTR_EXIT_INSTR_OFFSETS
	.align		4
        /*0048*/ 	.byte	0x04, 0x1c
        /*004a*/ 	.short	(.L_679 - .L_678)


	//   ....[0]....
.L_678:
        /*004c*/ 	.word	0x00000070


	//   ....[1]....
        /*0050*/ 	.word	0x00000320


	//----- nvinfo : EIATTR_MAX_THREADS
	.align		4
.L_679:
        /*0054*/ 	.byte	0x04, 0x05
        /*0056*/ 	.short	(.L_681 - .L_680)
.L_680:
        /*0058*/ 	.word	0x00000400
        /*005c*/ 	.word	0x00000001
        /*0060*/ 	.word	0x00000001


	//----- nvinfo : EIATTR_CRS_STACK_SIZE
	.align		4
.L_681:
        /*0064*/ 	.byte	0x04, 0x1e
        /*0066*/ 	.short	(.L_683 - .L_682)
.L_682:
        /*0068*/ 	.word	0x00000000


	//----- nvinfo : EIATTR_CBANK_PARAM_SIZE
	.align		4
.L_683:
        /*006c*/ 	.byte	0x03, 0x19
        /*006e*/ 	.short	0x0018


	//----- nvinfo : EIATTR_PARAM_CBANK
	.align		4
        /*0070*/ 	.byte	0x04, 0x0a
        /*0072*/ 	.short	(.L_685 - .L_684)
	.align		4
.L_684:
        /*0074*/ 	.word	index@(.nv.constant0.default_function_kernel_51)
        /*0078*/ 	.short	0x0380
        /*007a*/ 	.short	0x0018


	//----- nvinfo : EIATTR_SW_WAR
	.align		4
.L_685:
        /*007c*/ 	.byte	0x04, 0x36
        /*007e*/ 	.short	(.L_687 - .L_686)
.L_686:
        /*0080*/ 	.word	0x00000008
.L_687:


//--------------------- .nv.info.default_function_kernel_19 --------------------------
	.section	.nv.info.default_function_kernel_19,"",@"SHT_CUDA_INFO"
	.sectionflags	@""
	.align	4


	//----- nvinfo : EIATTR_CUDA_API_VERSION
	.align		4
        /*0000*/ 	.byte	0x04, 0x37
        /*0002*/ 	.short	(.L_689 - .L_688)
.L_688:
        /*0004*/ 	.word	0x00000082


	//----- nvinfo : EIATTR_KPARAM_INFO
	.align		4
.L_689:
        /*0008*/ 	.byte	0x04, 0x17
        /*000a*/ 	.short	(.L_691 - .L_690)
.L_690:
        /*000c*/ 	.word	0x00000000
        /*0010*/ 	.short	0x0001
        /*0012*/ 	.short	0x0008
        /*0014*/ 	.byte	0x00, 0xf5, 0x21, 0x00


	//----- nvinfo : EIATTR_KPARAM_INFO
	.align		4
.L_691:
        /*0018*/ 	.byte	0x04, 0x17
        /*001a*/ 	.short	(.L_693 - .L_692)
.L_692:
        /*001c*/ 	.word	0x00000000
        /*0020*/ 	.short	0x0000
        /*0022*/ 	.short	0x0000
        /*0024*/ 	.byte	0x00, 0xf5, 0x21, 0x00


	//----- nvinfo : EIATTR_SPARSE_MMA_MASK
	.align		4
.L_693:
        /*0028*/ 	.byte	0x03, 0x50
        /*002a*/ 	.short	0x0000


	//----- nvinfo : EIATTR_MAXREG_COUNT
	.align		4
        /*002c*/ 	.byte	0x03, 0x1b
        /*002e*/ 	.short	0x0040


	//----- nvinfo : EIATTR_MERCURY_ISA_VERSION
	.align		4
        /*0030*/ 	.byte	0x03, 0x5f
        /*0032*/ 	.short	0x0101


	//----- nvinfo : EIATTR_VRC_CTA_INIT_COUNT
	.align		4
        /*0034*/ 	.byte	0x02, 0x4a
	.zero		1
	.zero		1


	//----- nvinfo : EIATTR_EXIT_INSTR_OFFSETS
	.align		4
        /*0038*/ 	.byte	0x04, 0x1c
        /*003a*/ 	.short	(.L_695 - .L_694)


	//   ....[0]....
.L_694:
        /*003c*/ 	.word	0x00000070


	//   ....[1]....
        /*0040*/ 	.word	0x00000110


	//----- nvinfo : EIATTR_MAX_THREADS
	.align		4
.L_695:
        /*0044*/ 	.byte	0x04, 0x05
        /*0046*/ 	.short	(.L_697 - .L_696)
.L_696:
        /*0048*/ 	.word	0x00000400
        /*004c*/ 	.word	0x00000001
        /*0050*/ 	.word	0x00000001


	//----- nvinfo : EIATTR_CBANK_PARAM_SIZE
	.align		4
.L_697:
        /*0054*/ 	.byte	0x03, 0x19
        /*0056*/ 	.short	0x0010


	//----- nvinfo : EIATTR_PARAM_CBANK
	.align		4
        /*0058*/ 	.byte	0x04, 0x0a
        /*005a*/ 	.short	(.L_699 - .L_698)
	.align		4
.L_698:
        /*005c*/ 	.word	index@(.nv.constant0.default_function_kernel_19)
        /*0060*/ 	.short	0x0380
        /*0062*/ 	.short	0x0010


	//----- nvinfo : EIATTR_SW_WAR
	.align		4
.L_699:
        /*0064*/ 	.byte	0x04, 0x36
        /*0066*/ 	.short	(.L_701 - .L_700)
.L_700:
        /*0068*/ 	.word	0x00000008
.L_701:


//--------------------- .nv.info.default_function_kernel_71 --------------------------
	.section	.nv.info.default_function_kernel_71,"",@"SHT_CUDA_INFO"
	.sectionflags	@""
	.align	4


	//----- nvinfo : EIATTR_CUDA_API_VERSION
	.align		4
        /*0000*/ 	.byte	0x04, 0x37
        /*0002*/ 	.short	(.L_703 - .L_702)
.L_702:
        /*0004*/ 	.word	0x00000082


	//----- nvinfo : EIATTR_KPARAM_INFO
	.align		4
.L_703:
        /*0008*/ 	.byte	0x04, 0x17
        /*000a*/ 	.short	(.L_705 - .L_704)
.L_704:
        /*000c*/ 	.word	0x00000000
        /*0010*/ 	.short	0x0001
        /*0012*/ 	.short	0x0008
        /*0014*/ 	.byte	0x00, 0xf5, 0x21, 0x00


	//----- nvinfo : EIATTR_KPARAM_INFO
	.align		4
.L_705:
        /*0018*/ 	.byte	0x04, 0x17
        /*001a*/ 	.short	(.L_707 - .L_706)
.L_706:
        /*001c*/ 	.word	0x00000000
        /*0020*/ 	.short	0x0000
        /*0022*/ 	.short	0x0000
        /*0024*/ 	.byte	0x00, 0xf5, 0x21, 0x00


	//----- nvinfo : EIATTR_SPARSE_MMA_MASK
	.align		4
.L_707:
        /*0028*/ 	.byte	0x03, 0x50
        /*002a*/ 	.short	0x0000


	//----- nvinfo : EIATTR_MAXREG_COUNT
	.align		4
        /*002c*/ 	.byte	0x03, 0x1b
        /*002e*/ 	.short	0x0040


	//----- nvinfo : EIATTR_MERCURY_ISA_VERSION
	.align		4
        /*0030*/ 	.byte	0x03, 0x5f
        /*0032*/ 	.short	0x0101


	//----- nvinfo : EIATTR_VRC_CTA_INIT_COUNT
	.align		4
        /*0034*/ 	.byte	0x02, 0x4a
	.zero		1
	.zero		1


	//----- nvinfo : EIATTR_EXIT_INSTR_OFFSETS
	.align		4
        /*0038*/ 	.byte	0x04, 0x1c
        /*003a*/ 	.short	(.L_709 - .L_708)


	//   ....[0]....
.L_708:
        /*003c*/ 	.word	0x000001c0


	//   ....[1]....
        /*0040*/ 	.word	0x00000380


	//----- nvinfo : EIATTR_MAX_THREADS
	.align		4
.L_709:
        /*0044*/ 	.byte	0x04, 0x05
        /*0046*/ 	.short	(.L_711 - .L_710)
.L_710:
        /*0048*/ 	.word	0x00000400
        /*004c*/ 	.word	0x00000001
        /*0050*/ 	.word	0x00000001


	//----- nvinfo : EIATTR_CBANK_PARAM_SIZE
	.align		4
.L_711:
        /*0054*/ 	.byte	0x03, 0x19
        /*0056*/ 	.short	0x0010


	//----- nvinfo : EIATTR_PARAM_CBANK
	.align		4
        /*0058*/ 	.byte	0x04, 0x0a
        /*005a*/ 	.short	(.L_713 - .L_712)
	.align		4
.L_712:
        /*005c*/ 	.word	index@(.nv.constant0.default_function_kernel_71)
        /*0060*/ 	.short	0x0380
        /*0062*/ 	.short	0x0010


	//----- nvinfo : EIATTR_SW_WAR
	.align		4
.L_713:
        /*0064*/ 	.byte	0x04, 0x36
        /*0066*/ 	.short	(.L_715 - .L_714)
.L_714:
        /*0068*/ 	.word	0x00000008
.L_715:


//--------------------- .nv.info.default_function_kernel_6 --------------------------
	.section	.nv.info.default_function_kernel_6,"",@"SHT_CUDA_INFO"
	.sectionflags	@""
	.align	4


	//----- nvinfo : EIATTR_CUDA_API_VERSION
	.align		4
        /*0000*/ 	.byte	0x04, 0x37
        /*0002*/ 	.short	(.L_717 - .L_716)
.L_716:
        /*0004*/ 	.word	0x00000082


	//----- nvinfo : EIATTR_KPARAM_INFO
	.align		4
.L_717:
        /*0008*/ 	.byte	0x04, 0x17
        /*000a*/ 	.short	(.L_719 - .L_718)
.L_718:
        /*000c*/ 	.word	0x00000000
        /*0010*/ 	.short	0x0001
        /*0012*/ 	.short	0x0008
        /*0014*/ 	.byte	0x00, 0xf5, 0x21, 0x00


	//----- nvinfo : EIATTR_KPARAM_INFO
	.align		4
.L_719:
        /*0018*/ 	.byte	0x04, 0x17
        /*001a*/ 	.short	(.L_721 - .L_720)
.L_720:
        /*001c*/ 	.word	0x00000000
        /*0020*/ 	.short	0x0000
        /*0022*/ 	.short	0x0000
        /*0024*/ 	.byte	0x00, 0xf5, 0x21, 0x00


	//----- nvinfo : EIATTR_SPARSE_MMA_MASK
	.align		4
.L_721:
        /*0028*/ 	.byte	0x03, 0x50
        /*002a*/ 	.short	0x0000


	//----- nvinfo : EIATTR_MAXREG_COUNT
	.align		4
        /*002c*/ 	.byte	0x03, 0x1b
        /*002e*/ 	.short	0x0040


	//----- nvinfo : EIATTR_MERCURY_ISA_VERSION
	.align		4
        /*0030*/ 	.byte	0x03, 0x5f
        /*0032*/ 	.short	0x0101


	//----- nvinfo : EIATTR_VRC_CTA_INIT_COUNT
	.align		4
        /*0034*/ 	.byte	0x02, 0x4a
	.zero		1
	.zero		1


	//----- nvinfo : EIATTR_EXIT_INSTR_OFFSETS
	.align		4
        /*0038*/ 	.byte	0x04, 0x1c
        /*003a*/ 	.short	(.L_723 - .L_722)


	//   ....[0]....
.L_722:
        /*003c*/ 	.word	0x00000070


	//   ....[1]....
        /*0040*/ 	.word	0x00000120


	//----- nvinfo : EIATTR_MAX_THREADS
	.align		4
.L_723:
        /*0044*/ 	.byte	0x04, 0x05
        /*0046*/ 	.short	(.L_725 - .L_724)
.L_724:
        /*0048*/ 	.word	0x00000400
        /*004c*/ 	.word	0x00000001
        /*0050*/ 	.word	0x00000001


	//----- nvinfo : EIATTR_CBANK_PARAM_SIZE
	.align		4
.L_725:
        /*0054*/ 	.byte	0x03, 0x19
        /*0056*/ 	.short	0x0010


	//----- nvinfo : EIATTR_PARAM_CBANK
	.align		4
        /*0058*/ 	.byte	0x04, 0x0a
        /*005a*/ 	.short	(.L_727 - .L_726)
	.align		4
.L_726:
        /*005c*/ 	.word	index@(.nv.constant0.default_function_kernel_6)
        /*0060*/ 	.short	0x0380
        /*0062*/ 	.short	0x0010


	//----- nvinfo : EIATTR_SW_WAR
	.align		4
.L_727:
        /*0064*/ 	.byte	0x04, 0x36
        /*0066*/ 	.short	(.L_729 - .L_728)
.L_728:
        /*0068*/ 	.word	0x00000008
.L_729:


//--------------------- .nv.info.default_function_kernel_47 --------------------------
	.section	.nv.info.default_function_kernel_47,"",@"SHT_CUDA_INFO"
	.sectionflags	@""
	.align	4


	//----- nvinfo : EIATTR_CUDA_API_VERSION
	.align		4
        /*0000*/ 	.byte	0x04, 0x37
        /*0002*/ 	.short	(.L_731 - .L_730)
.L_730:
        /*0004*/ 	.word	0x00000082


	//----- nvinfo : EIATTR_KPARAM_INFO
	.align		4
.L_731:
        /*0008*/ 	.byte	0x04, 0x17
        /*000a*/ 	.short	(.L_733 - .L_732)
.L_732:
        /*000c*/ 	.word	0x00000000
        /*0010*/ 	.short	0x0001
        /*0012*/ 	.short	0x0008
        /*0014*/ 	.byte	0x00, 0xf5, 0x21, 0x00


	//----- nvinfo : EIATTR_KPARAM_INFO
	.align		4
.L_733:
        /*0018*/ 	.byte	0x04, 0x17
        /*001a*/ 	.short	(.L_735 - .L_734)
.L_734:
        /*001c*/ 	.word	0x00000000
        /*0020*/ 	.short	0x0000
        /*0022*/ 	.short	0x0000
        /*0024*/ 	.byte	0x00, 0xf5, 0x21, 0x00


	//----- nvinfo : EIATTR_SPARSE_MMA_MASK
	.align		4
.L_735:
        /*0028*/ 	.byte	0x03, 0x50
        /*002a*/ 	.short	0x0000


	//----- nvinfo : EIATTR_MAXREG_COUNT
	.align		4
        /*002c*/ 	.byte	0x03, 0x1b
        /*002e*/ 	.short	0x0040


	//----- nvinfo : EIATTR_MERCURY_ISA_VERSION
	.align		4
        /*0030*/ 	.byte	0x03, 0x5f
        /*0032*/ 	.short	0x0101


	//----- nvinfo : EIATTR_VRC_CTA_INIT_COUNT
	.align		4
        /*0034*/ 	.byte	0x02, 0x4a
	.zero		1
	.zero		1


	//----- nvinfo : EIATTR_EXIT_INSTR_OFFSETS
	.align		4
        /*0038*/ 	.byte	0x04, 0x1c
        /*003a*/ 	.short	(.L_737 - .L_736)


	//   ....[0]....
.L_736:
        /*003c*/ 	.word	0x00000070


	//   ....[1]....
        /*0040*/ 	.word	0x00000120


	//----- nvinfo : EIATTR_MAX_THREADS
	.align		4
.L_737:
        /*0044*/ 	.byte	0x04, 0x05
        /*0046*/ 	.short	(.L_739 - .L_738)
.L_738:
        /*0048*/ 	.word	0x00000400
        /*004c*/ 	.word	0x00000001
        /*0050*/ 	.word	0x00000001


	//----- nvinfo : EIATTR_CBANK_PARAM_SIZE
	.align		4
.L_739:
        /*0054*/ 	.byte	0x03, 0x19
        /*0056*/ 	.short	0x0010


	//----- nvinfo : EIATTR_PARAM_CBANK
	.align		4
        /*0058*/ 	.byte	0x04, 0x0a
        /*005a*/ 	.short	(.L_741 - .L_740)
	.align		4
.L_740:
        /*005c*/ 	.word	index@(.nv.constant0.default_function_kernel_47)
        /*0060*/ 	.short	0x0380
        /*0062*/ 	.short	0x0010


	//----- nvinfo : EIATTR_SW_WAR
	.align		4
.L_741:
        /*0064*/ 	.byte	0x04, 0x36
        /*0066*/ 	.short	(.L_743 - .L_742)
.L_742:
        /*0068*/ 	.word	0x00000008
.L_743:


//--------------------- .nv.info.default_function_kernel_46 --------------------------
	.section	.nv.info.default_function_kernel_46,"",@"SHT_CUDA_INFO"
	.sectionflags	@""
	.align	4


	//----- nvinfo : EIATTR_CUDA_API_VERSION
	.align		4
        /*0000*/ 	.byte	0x04, 0x37
        /*0002*/ 	.short	(.L_745 - .L_744)
.L_744:
        /*0004*/ 	.word	0x00000082


	//----- nvinfo : EIATTR_KPARAM_INFO
	.align		4
.L_745:
        /*0008*/ 	.byte	0x04, 0x17
        /*000a*/ 	.short	(.L_747 - .L_746)
.L_746:
        /*000c*/ 	.word	0x00000000
        /*0010*/ 	.short	0x0002
        /*0012*/ 	.short	0x0010
        /*0014*/ 	.byte	0x00, 0xf5, 0x21, 0x00


	//----- nvinfo : EIATTR_KPARAM_INFO
	.align		4
.L_747:
        /*0018*/ 	.byte	0x04, 0x17
        /*001a*/ 	.short	(.L_749 - .L_748)
.L_748:
        /*001c*/ 	.word	0x00000000
        /*0020*/ 	.short	0x0001
        /*0022*/ 	.short	0x0008
        /*0024*/ 	.byte	0x00, 0xf5, 0x21, 0x00


	//----- nvinfo : EIATTR_KPARAM_INFO
	.align		4
.L_749:
        /*0028*/ 	.byte	0x04, 0x17
        /*002a*/ 	.short	(.L_751 - .L_750)
.L_750:
        /*002c*/ 	.word	0x00000000
        /*0030*/ 	.short	0x0000
        /*0032*/ 	.short	0x0000
        /*0034*/ 	.byte	0x00, 0xf5, 0x21, 0x00


	//----- nvinfo : EIATTR_SPARSE_MMA_MASK
	.align		4
.L_751:
        /*0038*/ 	.byte	0x03, 0x50
        /*003a*/ 	.short	0x0000


	//----- nvinfo : EIATTR_MAXREG_COUNT
	.align		4
        /*003c*/ 	.byte	0x03, 0x1b
        /*003e*/ 	.short	0x0040


	//----- nvinfo : EIATTR_MERCURY_ISA_VERSION
	.align		4
        /*0040*/ 	.byte	0x03, 0x5f
        /*0042*/ 	.short	0x0101


	//----- nvinfo : EIATTR_VRC_CTA_INIT_COUNT
	.align		4
        /*0044*/ 	.byte	0x02, 0x4a
	.zero		1
	.zero		1


	//----- nvinfo : EIATTR_EXIT_INSTR_OFFSETS
	.align		4
        /*0048*/ 	.byte	0x04, 0x1c
        /*004a*/ 	.short	(.L_753 - .L_752)


	//   ....[0]....
.L_752:
        /*004c*/ 	.word	0x00000070


	//   ....[1]....
        /*0050*/ 	.word	0x00000140


	//----- nvinfo : EIATTR_MAX_THREADS
	.align		4
.L_753:
        /*0054*/ 	.byte	0x04, 0x05
        /*0056*/ 	.short	(.L_755 - .L_754)
.L_754:
        /*0058*/ 	.word	0x00000400
        /*005c*/ 	.word	0x00000001
        /*0060*/ 	.word	0x00000001


	//----- nvinfo : EIATTR_CBANK_PARAM_SIZE
	.align		4
.L_755:
        /*0064*/ 	.byte	0x03, 0x19
        /*0066*/ 	.short	0x0018


	//----- nvinfo : EIATTR_PARAM_CBANK
	.align		4
        /*0068*/ 	.byte	0x04, 0x0a
        /*006a*/ 	.short	(.L_757 - .L_756)
	.align		4
.L_756:
        /*006c*/ 	.word	index@(.nv.constant0.default_function_kernel_46)
        /*0070*/ 	.short	0x0380
        /*0072*/ 	.short	0x0018


	//----- nvinfo : EIATTR_SW_WAR
	.align		4
.L_757:
        /*0074*/ 	.byte	0x04, 0x36
        /*0076*/ 	.short	(.L_759 - .L_758)
.L_758:
        /*0078*/ 	.word	0x00000008
.L_759:


//--------------------- .nv.info.default_function_kernel_80 --------------------------
	.section	.nv.info.default_function_kernel_80,"",@"SHT_CUDA_INFO"
	.sectionflags	@""
	.align	4


	//----- nvinfo : EIATTR_CUDA_API_VERSION
	.align		4
        /*0000*/ 	.byte	0x04, 0x37
        /*0002*/ 	.short	(.L_761 - .L_760)
.L_760:
        /*0004*/ 	.word	0x00000082


	//----- nvinfo : EIATTR_KPARAM_INFO
	.align		4
.L_761:
        /*0008*/ 	.byte	0x04, 0x17
        /*000a*/ 	.short	(.L_763 - .L_762)
.L_762:
        /*000c*/ 	.word	0x00000000
        /*0010*/ 	.short	0x0002
        /*0012*/ 	.short	0x0010
        /*0014*/ 	.byte	0x00, 0xf5, 0x21, 0x00


	//----- nvinfo : EIATTR_KPARAM_INFO
	.align		4
.L_763:
        /*0018*/ 	.byte	0x04, 0x17
        /*001a*/ 	.short	(.L_765 - .L_764)
.L_764:
        /*001c*/ 	.word	0x00000000
        /*0020*/ 	.short	0x0001
        /*0022*/ 	.short	0x0008
        /*0024*/ 	.byte	0x00, 0xf5, 0x21, 0x00


	//----- nvinfo : EIATTR_KPARAM_INFO
	.align		4
.L_765:
        /*0028*/ 	.byte	0x04, 0x17
        /*002a*/ 	.short	(.L_767 - .L_766)
.L_766:
        /*002c*/ 	.word	0x00000000
        /*0030*/ 	.short	0x0000
        /*0032*/ 	.short	0x0000
        /*0034*/ 	.byte	0x00, 0xf5, 0x21, 0x00


	//----- nvinfo : EIATTR_SPARSE_MMA_MASK
	.align		4
.L_767:
        /*0038*/ 	.byte	0x03, 0x50
        /*003a*/ 	.short	0x0000


	//----- nvinfo : EIATTR_MAXREG_COUNT
	.align		4
        /*003c*/ 	.byte	0x03, 0x1b
        /*003e*/ 	.short	0x0040


	//----- nvinfo : EIATTR_MERCURY_ISA_VERSION
	.align		4
        /*0040*/ 	.byte	0x03, 0x5f
        /*0042*/ 	.short	0x0101


	//----- nvinfo : EIATTR_VRC_CTA_INIT_COUNT
	.align		4
        /*0044*/ 	.byte	0x02, 0x4a
	.zero		1
	.zero		1


	//----- nvinfo : EIATTR_EXIT_INSTR_OFFSETS
	.align		4
        /*0048*/ 	.byte	0x04, 0x1c
        /*004a*/ 	.short	(.L_769 - .L_768)


	//   ....[0]....
.L_768:
        /*004c*/ 	.word	0x00000070


	//   ....[1]....
        /*0050*/ 	.word	0x00000320


	//----- nvinfo : EIATTR_MAX_THREADS
	.align		4
.L_769:
        /*0054*/ 	.byte	0x04, 0x05
        /*0056*/ 	.short	(.L_771 - .L_770)
.L_770:
        /*0058*/ 	.word	0x00000400
        /*005c*/ 	.word	0x00000001
        /*0060*/ 	.word	0x00000001


	//----- nvinfo : EIATTR_CRS_STACK_SIZE
	.align		4
.L_771:
        /*0064*/ 	.byte	0x04, 0x1e
        /*0066*/ 	.short	(.L_773 - .L_772)
.L_772:
        /*0068*/ 	.word	0x00000000


	//----- nvinfo : EIATTR_CBANK_PARAM_SIZE
	.align		4
.L_773:
        /*006c*/ 	.byte	0x03, 0x19
        /*006e*/ 	.short	0x0018


	//----- nvinfo : EIATTR_PARAM_CBANK
	.align		4
        /*0070*/ 	.byte	0x04, 0x0a
        /*0072*/ 	.short	(.L_775 - .L_774)
	.align		4
.L_774:
        /*0074*/ 	.word	index@(.nv.constant0.default_function_kernel_80)
        /*0078*/ 	.short	0x0380
        /*007a*/ 	.short	0x0018


	//----- nvinfo : EIATTR_SW_WAR
	.align		4
.L_775:
        /*007c*/ 	.byte	0x04, 0x36
        /*007e*/ 	.short	(.L_777 - .L_776)
.L_776:
        /*0080*/ 	.word	0x00000008
.L_777:


//--------------------- .nv.info.default_function_kernel_65 --------------------------
	.section	.nv.info.default_function_kernel_65,"",@"SHT_CUDA_INFO"
	.sectionflags	@""
	.align	4


	//----- nvinfo : EIATTR_CUDA_API_VERSION
	.align		4
        /*0000*/ 	.byte	0x04, 0x37
        /*0002*/ 	.short	(.L_779 - .L_778)
.L_778:
        /*0004*/ 	.word	0x00000082


	//----- nvinfo : EIATTR_KPARAM_INFO
	.align		4
.L_779:
        /*0008*/ 	.byte	0x04, 0x17
        /*000a*/ 	.short	(.L_781 - .L_780)
.L_780:
        /*000c*/ 	.word	0x00000000
        /*0010*/ 	.short	0x0001
        /*0012*/ 	.short	0x0008
        /*0014*/ 	.byte	0x00, 0xf5, 0x21, 0x00


	//----- nvinfo : EIATTR_KPARAM_INFO
	.align		4
.L_781:
        /*0018*/ 	.byte	0x04, 0x17
        /*001a*/ 	.short	(.L_783 - .L_782)
.L_782:
        /*001c*/ 	.word	0x00000000
        /*0020*/ 	.short	0x0000
        /*0022*/ 	.short	0x0000
        /*0024*/ 	.byte	0x00, 0xf5, 0x21, 0x00


	//----- nvinfo : EIATTR_SPARSE_MMA_MASK
	.align		4
.L_783:
        /*0028*/ 	.byte	0x03, 0x50
        /*002a*/ 	.short	0x0000


	//----- nvinfo : EIATTR_MAXREG_COUNT
	.align		4
        /*002c*/ 	.byte	0x03, 0x1b
        /*002e*/ 	.short	0x0040


	//----- nvinfo : EIATTR_MERCURY_ISA_VERSION
	.align		4
        /*0030*/ 	.byte	0x03, 0x5f
        /*0032*/ 	.short	0x0101


	//----- nvinfo : EIATTR_VRC_CTA_INIT_COUNT
	.align		4
        /*0034*/ 	.byte	0x02, 0x4a
	.zero		1
	.zero		1


	//----- nvinfo : EIATTR_EXIT_INSTR_OFFSETS
	.align		4
        /*0038*/ 	.byte	0x04, 0x1c
        /*003a*/ 	.short	(.L_785 - .L_784)


	//   ....[0]....
.L_784:
        /*003c*/ 	.word	0x00000070


	//   ....[1]....
        /*0040*/ 	.word	0x00000120


	//----- nvinfo : EIATTR_MAX_THREADS
	.align		4
.L_785:
        /*0044*/ 	.byte	0x04, 0x05
        /*0046*/ 	.short	(.L_787 - .L_786)
.L_786:
        /*0048*/ 	.word	0x00000400
        /*004c*/ 	.word	0x00000001
        /*0050*/ 	.word	0x00000001


	//----- nvinfo : EIATTR_CBANK_PARAM_SIZE
	.align		4
.L_787:
        /*0054*/ 	.byte	0x03, 0x19
        /*0056*/ 	.short	0x0010


	//----- nvinfo : EIATTR_PARAM_CBANK
	.align		4
        /*0058*/ 	.byte	0x04, 0x0a
        /*005a*/ 	.short	(.L_789 - .L_788)
	.align		4
.L_788:
        /*005c*/ 	.word	index@(.nv.constant0.default_function_kernel_65)
        /*0060*/ 	.short	0x0380
        /*0062*/ 	.short	0x0010


	//----- nvinfo : EIATTR_SW_WAR
	.align		4
.L_789:
        /*0064*/ 	.byte	0x04, 0x36
        /*0066*/ 	.short	(.L_791 - .L_790)
.L_790:
        /*0068*/ 	.word	0x00000008
.L_791:


//--------------------- .nv.info.default_function_kernel_76 --------------------------
	.section	.nv.info.default_function_kernel_76,"",@"SHT_CUDA_INFO"
	.sectionflags	@""
	.align	4


	//----- nvinfo : EIATTR_CUDA_API_VERSION
	.align		4
        /*0000*/ 	.byte	0x04, 0x37
        /*0002*/ 	.short	(.L_793 - .L_792)
.L_792:
        /*0004*/ 	.word	0x00000082


	//----- nvinfo : EIATTR_KPARAM_INFO
	.align		4
.L_793:
        /*0008*/ 	.byte	0x04, 0x17
        /*000a*/ 	.short	(.L_795 - .L_794)
.L_794:
        /*000c*/ 	.word	0x00000000
        /*0010*/ 	.short	0x0001
        /*0012*/ 	.short	0x0008
        /*0014*/ 	.byte	0x00, 0xf5, 0x21, 0x00


	//----- nvinfo : EIATTR_KPARAM_INFO
	.align		4
.L_795:
        /*0018*/ 	.byte	0x04, 0x17
        /*001a*/ 	.short	(.L_797 - .L_796)
.L_796:
        /*001c*/ 	.word	0x00000000
        /*0020*/ 	.short	0x0000
        /*0022*/ 	.short	0x0000
        /*0024*/ 	.byte	0x00, 0xf5, 0x21, 0x00


	//----- nvinfo : EIATTR_SPARSE_MMA_MASK
	.align		4
.L_797:
        /*0028*/ 	.byte	0x03, 0x50
        /*002a*/ 	.short	0x0000


	//----- nvinfo : EIATTR_MAXREG_COUNT
	.align		4
        /*002c*/ 	.byte	0x03, 0x1b
        /*002e*/ 	.short	0x0040


	//----- nvinfo : EIATTR_MERCURY_ISA_VERSION
	.align		4
        /*0030*/ 	.byte	0x03, 0x5f
        /*0032*/ 	.short	0x0101


	//----- nvinfo : EIATTR_VRC_CTA_INIT_COUNT
	.align		4
        /*0034*/ 	.byte	0x02, 0x4a
	.zero		1
	.zero		1


	//----- nvinfo : EIATTR_EXIT_INSTR_OFFSETS
	.align		4
        /*0038*/ 	.byte	0x04, 0x1c
        /*003a*/ 	.short	(.L_799 - .L_798)


	//   ....[0]....
.L_798:
        /*003c*/ 	.word	0x00000070


	//   ....[1]....
        /*0040*/ 	.word	0x00000120


	//----- nvinfo : EIATTR_MAX_THREADS
	.align		4
.L_799:
        /*0044*/ 	.byte	0x04, 0x05
        /*0046*/ 	.short	(.L_801 - .L_800)
.L_800:
        /*0048*/ 	.word	0x00000400
        /*004c*/ 	.word	0x00000001
        /*0050*/ 	.word	0x00000001


	//----- nvinfo : EIATTR_CBANK_PARAM_SIZE
	.align		4
.L_801:
        /*0054*/ 	.byte	0x03, 0x19
        /*0056*/ 	.short	0x0010


	//----- nvinfo : EIATTR_PARAM_CBANK
	.align		4
        /*0058*/ 	.byte	0x04, 0x0a
        /*005a*/ 	.short	(.L_803 - .L_802)
	.align		4
.L_802:
        /*005c*/ 	.word	index@(.nv.constant0.default_function_kernel_76)
        /*0060*/ 	.short	0x0380
        /*0062*/ 	.short	0x0010


	//----- nvinfo : EIATTR_SW_WAR
	.align		4
.L_803:
        /*0064*/ 	.byte	0x04, 0x36
        /*0066*/ 	.short	(.L_805 - .L_804)
.L_804:
        /*0068*/ 	.word	0x00000008
.L_805:


//--------------------- .nv.info.default_function_kernel_29 --------------------------
	.section	.nv.info.default_function_kernel_29,"",@"SHT_CUDA_INFO"
	.sectionflags	@""
	.align	4


	//----- nvinfo : EIATTR_CUDA_API_VERSION
	.align		4
        /*0000*/ 	.byte	0x04, 0x37
        /*0002*/ 	.short	(.L_807 - .L_806)
.L_806:
        /*0004*/ 	.word	0x00000082


	//----- nvinfo : EIATTR_KPARAM_INFO
	.align		4
.L_807:
        /*0008*/ 	.byte	0x04, 0x17
        /*000a*/ 	.short	(.L_809 - .L_808)
.L_808:
        /*000c*/ 	.word	0x00000000
        /*0010*/ 	.short	0x0002
        /*0012*/ 	.short	0x0010
        /*0014*/ 	.byte	0x00, 0xf5, 0x21, 0x00


	//----- nvinfo : EIATTR_KPARAM_INFO
	.align		4
.L_809:
        /*0018*/ 	.byte	0x04, 0x17
        /*001a*/ 	.short	(.L_811 - .L_810)
.L_810:
        /*001c*/ 	.word	0x00000000
        /*0020*/ 	.short	0x0001
        /*0022*/ 	.short	0x0008
        /*0024*/ 	.byte	0x00, 0xf5, 0x21, 0x00


	//----- nvinfo : EIATTR_KPARAM_INFO
	.align		4
.L_811:
        /*0028*/ 	.byte	0x04, 0x17
        /*002a*/ 	.short	(.L_813 - .L_812)
.L_812:
        /*002c*/ 	.word	0x00000000
        /*0030*/ 	.short	0x0000
        /*0032*/ 	.short	0x0000
        /*0034*/ 	.byte	0x00, 0xf5, 0x21, 0x00


	//----- nvinfo : EIATTR_SPARSE_MMA_MASK
	.align		4
.L_813:
        /*0038*/ 	.byte	0x03, 0x50
        /*003a*/ 	.short	0x0000


	//----- nvinfo : EIATTR_MAXREG_COUNT
	.align		4
        /*003c*/ 	.byte	0x03, 0x1b
        /*003e*/ 	.short	0x0040


	//----- nvinfo : EIATTR_MERCURY_ISA_VERSION
	.align		4
        /*0040*/ 	.byte	0x03, 0x5f
        /*0042*/ 	.short	0x0101


	//----- nvinfo : EIATTR_VRC_CTA_INIT_COUNT
	.align		4
        /*0044*/ 	.byte	0x02, 0x4a
	.zero		1
	.zero		1


	//----- nvinfo : EIATTR_EXIT_INSTR_OFFSETS
	.align		4
        /*0048*/ 	.byte	0x04, 0x1c
        /*004a*/ 	.short	(.L_815 - .L_814)


	//   ....[0]....
.L_814:
        /*004c*/ 	.word	0x00000370


	//   ....[1]....
        /*0050*/ 	.word	0x00000470


	//----- nvinfo : EIATTR_MAX_THREADS
	.align		4
.L_815:
        /*0054*/ 	.byte	0x04, 0x05
        /*0056*/ 	.short	(.L_817 - .L_816)
.L_816:
        /*0058*/ 	.word	0x00000400
        /*005c*/ 	.word	0x00000001
        /*0060*/ 	.word	0x00000001


	//----- nvinfo : EIATTR_CRS_STACK_SIZE
	.align		4
.L_817:
        /*0064*/ 	.byte	0x04, 0x1e
        /*0066*/ 	.short	(.L_819 - .L_818)
.L_818:
        /*0068*/ 	.word	0x00000000


	//----- nvinfo : EIATTR_CBANK_PARAM_SIZE
	.align		4
.L_819:
        /*006c*/ 	.byte	0x03, 0x19
        /*006e*/ 	.short	0x0018


	//----- nvinfo : EIATTR_PARAM_CBANK
	.align		4
        /*0070*/ 	.byte	0x04, 0x0a
        /*0072*/ 	.short	(.L_821 - .L_820)
	.align		4
.L_820:
        /*0074*/ 	.word	index@(.nv.constant0.default_function_kernel_29)
        /*0078*/ 	.short	0x0380
        /*007a*/ 	.short	0x0018


	//----- nvinfo : EIATTR_SW_WAR
	.align		4
.L_821:
        /*007c*/ 	.byte	0x04, 0x36
        /*007e*/ 	.short	(.L_823 - .L_822)
.L_822:
        /*0080*/ 	.word	0x00000008
.L_823:


//--------------------- .nv.info.default_function_kernel_60 --------------------------
	.section	.nv.info.default_function_kernel_60,"",@"SHT_CUDA_INFO"
	.sectionflags	@""
	.align	4


	//----- nvinfo : EIATTR_CUDA_API_VERSION
	.align		4
        /*0000*/ 	.byte	0x04, 0x37
        /*0002*/ 	.short	(.L_825 - .L_824)
.L_824:
        /*0004*/ 	.word	0x00000082


	//----- nvinfo : EIATTR_KPARAM_INFO
	.align		4
.L_825:
        /*0008*/ 	.byte	0x04, 0x17
        /*000a*/ 	.short	(.L_827 - .L_826)
.L_826:
        /*000c*/ 	.word	0x00000000
        /*0010*/ 	.short	0x0002
        /*0012*/ 	.short	0x0010
        /*0014*/ 	.byte	0x00, 0xf5, 0x21, 0x00


	//----- nvinfo : EIATTR_KPARAM_INFO
	.align		4
.L_827:
        /*0018*/ 	.byte	0x04, 0x17
        /*001a*/ 	.short	(.L_829 - .L_828)
.L_828:
        /*001c*/ 	.word	0x00000000
        /*0020*/ 	.short	0x0001
        /*0022*/ 	.short	0x0008
        /*0024*/ 	.byte	0x00, 0xf5, 0x21, 0x00


	//----- nvinfo : EIATTR_KPARAM_INFO
	.align		4
.L_829:
        /*0028*/ 	.byte	0x04, 0x17
        /*002a*/ 	.short	(.L_831 - .L_830)
.L_830:
        /*002c*/ 	.word	0x00000000
        /*0030*/ 	.short	0x0000
        /*0032*/ 	.short	0x0000
        /*0034*/ 	.byte	0x00, 0xf5, 0x21, 0x00


	//----- nvinfo : EIATTR_SPARSE_MMA_MASK
	.align		4
.L_831:
        /*0038*/ 	.byte	0x03, 0x50
        /*003a*/ 	.short	0x0000


	//----- nvinfo : EIATTR_MAXREG_COUNT
	.align		4
        /*003c*/ 	.byte	0x03, 0x1b
        /*003e*/ 	.short	0x0040


	//----- nvinfo : EIATTR_MERCURY_ISA_VERSION
	.align		4
        /*0040*/ 	.byte	0x03, 0x5f
        /*0042*/ 	.short	0x0101


	//----- nvinfo : EIATTR_VRC_CTA_INIT_COUNT
	.align		4
        /*0044*/ 	.byte	0x02, 0x4a
	.zero		1
	.zero		1


	//----- nvinfo : EIATTR_EXIT_INSTR_OFFSETS
	.align		4
        /*0048*/ 	.byte	0x04, 0x1c
        /*004a*/ 	.short	(.L_833 - .L_832)


	//   ....[0]....
.L_832:
        /*004c*/ 	.word	0x00000070


	//   ....[1]....
        /*0050*/ 	.word	0x00000320


	//----- nvinfo : EIATTR_MAX_THREADS
	.align		4
.L_833:
        /*0054*/ 	.byte	0x04, 0x05
        /*0056*/ 	.short	(.L_835 - .L_834)
.L_834:
        /*0058*/ 	.word	0x00000400
        /*005c*/ 	.word	0x00000001
        /*0060*/ 	.word	0x00000001


	//----- nvinfo : EIATTR_CRS_STACK_SIZE
	.align		4
.L_835:
        /*0064*/ 	.byte	0x04, 0x1e
        /*0066*/ 	.short	(.L_837 - .L_836)
.L_836:
        /*0068*/ 	.word	0x00000000


	//----- nvinfo : EIATTR_CBANK_PARAM_SIZE
	.align		4
.L_837:
        /*006c*/ 	.byte	0x03, 0x19
        /*006e*/ 	.short	0x0018


	//----- nvinfo : EIATTR_PARAM_CBANK
	.align		4
        /*0070*/ 	.byte	0x04, 0x0a
        /*0072*/ 	.short	(.L_839 - .L_838)
	.align		4
.L_838:
        /*0074*/ 	.word	index@(.nv.constant0.default_function_kernel_60)
        /*0078*/ 	.short	0x0380
        /*007a*/ 	.short	0x0018


	//----- nvinfo : EIATTR_SW_WAR
	.align		4
.L_839:
        /*007c*/ 	.byte	0x04, 0x36
        /*007e*/ 	.short	(.L_841 - .L_840)
.L_840:
        /*0080*/ 	.word	0x00000008
.L_841:


//--------------------- .nv.info.default_function_kernel_56 --------------------------
	.section	.nv.info.default_function_kernel_56,"",@"SHT_CUDA_INFO"
	.sectionflags	@""
	.align	4


	//----- nvinfo : EIATTR_CUDA_API_VERSION
	.align		4
        /*0000*/ 	.byte	0x04, 0x37
        /*0002*/ 	.short	(.L_843 - .L_842)
.L_842:
        /*0004*/ 	.word	0x00000082


	//----- nvinfo : EIATTR_KPARAM_INFO
	.align		4
.L_843:
        /*0008*/ 	.byte	0x04, 0x17
        /*000a*/ 	.short	(.L_845 - .L_844)
.L_844:
        /*000c*/ 	.word	0x00000000
        /*0010*/ 	.short	0x0001
        /*0012*/ 	.short	0x0008
        /*0014*/ 	.byte	0x00, 0xf5, 0x21, 0x00


	//----- nvinfo : EIATTR_KPARAM_INFO
	.align		4
.L_845:
        /*0018*/ 	.byte	0x04, 0x17
        /*001a*/ 	.short	(.L_847 - .L_846)
.L_846:
        /*001c*/ 	.word	0x00000000
        /*0020*/ 	.short	0x0000
        /*0022*/ 	.short	0x0000
        /*0024*/ 	.byte	0x00, 0xf5, 0x21, 0x00


	//----- nvinfo : EIATTR_SPARSE_MMA_MASK
	.align		4
.L_847:
        /*0028*/ 	.byte	0x03, 0x50
        /*002a*/ 	.short	0x0000


	//----- nvinfo : EIATTR_MAXREG_COUNT
	.align		4
        /*002c*/ 	.byte	0x03, 0x1b
        /*002e*/ 	.short	0x0040


	//----- nvinfo : EIATTR_MERCURY_ISA_VERSION
	.align		4
        /*0030*/ 	.byte	0x03, 0x5f
        /*0032*/ 	.short	0x0101


	//----- nvinfo : EIATTR_VRC_CTA_INIT_COUNT
	.align		4
        /*0034*/ 	.byte	0x02, 0x4a
	.zero		1
	.zero		1


	//----- nvinfo : EIATTR_EXIT_INSTR_OFFSETS
	.align		4
        /*0038*/ 	.byte	0x04, 0x1c
        /*003a*/ 	.short	(.L_849 - .L_848)


	//   ....[0]....
.L_848:
        /*003c*/ 	.word	0x00000070


	//   ....[1]....
        /*0040*/ 	.word	0x00000120


	//----- nvinfo : EIATTR_MAX_THREADS
	.align		4
.L_849:
        /*0044*/ 	.byte	0x04, 0x05
        /*0046*/ 	.short	(.L_851 - .L_850)
.L_850:
        /*0048*/ 	.word	0x00000400
        /*004c*/ 	.word	0x00000001
        /*0050*/ 	.word	0x00000001


	//----- nvinfo : EIATTR_CBANK_PARAM_SIZE
	.align		4
.L_851:
        /*0054*/ 	.byte	0x03, 0x19
        /*0056*/ 	.short	0x0010


	//----- nvinfo : EIATTR_PARAM_CBANK
	.align		4
        /*0058*/ 	.byte	0x04, 0x0a
        /*005a*/ 	.short	(.L_853 - .L_852)
	.align		4
.L_852:
        /*005c*/ 	.word	index@(.nv.constant0.default_function_kernel_56)
        /*0060*/ 	.short	0x0380
        /*0062*/ 	.short	0x0010


	//----- nvinfo : EIATTR_SW_WAR
	.align		4
.L_853:
        /*0064*/ 	.byte	0x04, 0x36
        /*0066*/ 	.short	(.L_855 - .L_854)
.L_854:
        /*0068*/ 	.word	0x00000008
.L_855:


//--------------------- .nv.info.default_function_kernel_16 --------------------------
	.section	.nv.info.default_function_kernel_16,"",@"SHT_CUDA_INFO"
	.sectionflags	@""
	.align	4


	//----- nvinfo : EIATTR_CUDA_API_VERSION
	.align		4
        /*0000*/ 	.byte	0x04, 0x37
        /*0002*/ 	.short	(.L_857 - .L_856)
.L_856:
        /*0004*/ 	.word	0x00000082


	//----- nvinfo : EIATTR_KPARAM_INFO
	.align		4
.L_857:
        /*0008*/ 	.byte	0x04, 0x17
        /*000a*/ 	.short	(.L_859 - .L_858)
.L_858:
        /*000c*/ 	.word	0x00000000
        /*0010*/ 	.short	0x0001
        /*0012*/ 	.short	0x0008
        /*0014*/ 	.byte	0x00, 0xf5, 0x21, 0x00


	//----- nvinfo : EIATTR_KPARAM_INFO
	.align		4
.L_859:
        /*0018*/ 	.byte	0x04, 0x17
        /*001a*/ 	.short	(.L_861 - .L_860)
.L_860:
        /*001c*/ 	.word	0x00000000
        /*0020*/ 	.short	0x0000
        /*0022*/ 	.short	0x0000
        /*0024*/ 	.byte	0x00, 0xf5, 0x21, 0x00


	//----- nvinfo : EIATTR_SPARSE_MMA_MASK
	.align		4
.L_861:
        /*0028*/ 	.byte	0x03, 0x50
        /*002a*/ 	.short	0x0000


	//----- nvinfo : EIATTR_MAXREG_COUNT
	.align		4
        /*002c*/ 	.byte	0x03, 0x1b
        /*002e*/ 	.short	0x0040


	//----- nvinfo : EIATTR_MERCURY_ISA_VERSION
	.align		4
        /*0030*/ 	.byte	0x03, 0x5f
        /*0032*/ 	.short	0x0101


	//----- nvinfo : EIATTR_VRC_CTA_INIT_COUNT
	.align		4
        /*0034*/ 	.byte	0x02, 0x4a
	.zero		1
	.zero		1


	//----- nvinfo : EIATTR_EXIT_INSTR_OFFSETS
	.align		4
        /*0038*/ 	.byte	0x04, 0x1c
        /*003a*/ 	.short	(.L_863 - .L_862)


	//   ....[0]....
.L_862:
        /*003c*/ 	.word	0x00000070


	//   ....[1]....
        /*0040*/ 	.word	0x00000110


	//----- nvinfo : EIATTR_MAX_THREADS
	.align		4
.L_863:
        /*0044*/ 	.byte	0x04, 0x05
        /*0046*/ 	.short	(.L_865 - .L_864)
.L_864:
        /*0048*/ 	.word	0x00000400
        /*004c*/ 	.word	0x00000001
        /*0050*/ 	.word	0x00000001


	//----- nvinfo : EIATTR_CBANK_PARAM_SIZE
	.align		4
.L_865:
        /*0054*/ 	.byte	0x03, 0x19
        /*0056*/ 	.short	0x0010


	//----- nvinfo : EIATTR_PARAM_CBANK
	.align		4
        /*0058*/ 	.byte	0x04, 0x0a
        /*005a*/ 	.short	(.L_867 - .L_866)
	.align		4
.L_866:
        /*005c*/ 	.word	index@(.nv.constant0.default_function_kernel_16)
        /*0060*/ 	.short	0x0380
        /*0062*/ 	.short	0x0010


	//----- nvinfo : EIATTR_SW_WAR
	.align		4
.L_867:
        /*0064*/ 	.byte	0x04, 0x36
        /*0066*/ 	.short	(.L_869 - .L_868)
.L_868:
        /*0068*/ 	.word	0x00000008
.L_869:


//--------------------- .nv.info.default_function_kernel_3 --------------------------
	.section	.nv.info.default_function_kernel_3,"",@"SHT_CUDA_INFO"
	.sectionflags	@""
	.align	4


	//----- nvinfo : EIATTR_CUDA_API_VERSION
	.align		4
        /*0000*/ 	.byte	0x04, 0x37
        /*0002*/ 	.short	(.L_871 - .L_870)
.L_870:
        /*0004*/ 	.word	0x00000082


	//----- nvinfo : EIATTR_KPARAM_INFO
	.align		4
.L_871:
        /*0008*/ 	.byte	0x04, 0x17
        /*000a*/ 	.short	(.L_873 - .L_872)
.L_872:
        /*000c*/ 	.word	0x00000000
        /*0010*/ 	.short	0x0001
        /*0012*/ 	.short	0x0008
        /*0014*/ 	.byte	0x00, 0xf5, 0x21, 0x00


	//----- nvinfo : EIATTR_KPARAM_INFO
	.align		4
.L_873:
        /*0018*/ 	.byte	0x04, 0x17
        /*001a*/ 	.short	(.L_875 - .L_874)
.L_874:
        /*001c*/ 	.word	0x00000000
        /*0020*/ 	.short	0x0000
        /*0022*/ 	.short	0x0000
        /*0024*/ 	.byte	0x00, 0xf5, 0x21, 0x00


	//----- nvinfo : EIATTR_SPARSE_MMA_MASK
	.align		4
.L_875:
        /*0028*/ 	.byte	0x03, 0x50
        /*002a*/ 	.short	0x0000


	//----- nvinfo : EIATTR_MAXREG_COUNT
	.align		4
        /*002c*/ 	.byte	0x03, 0x1b
        /*002e*/ 	.short	0x0040


	//----- nvinfo : EIATTR_MERCURY_ISA_VERSION
	.align		4
        /*0030*/ 	.byte	0x03, 0x5f
        /*0032*/ 	.short	0x0101


	//----- nvinfo : EIATTR_VRC_CTA_INIT_COUNT
	.align		4
        /*0034*/ 	.byte	0x02, 0x4a
	.zero		1
	.zero		1


	//----- nvinfo : EIATTR_EXIT_INSTR_OFFSETS
	.align		4
        /*0038*/ 	.byte	0x04, 0x1c
        /*003a*/ 	.short	(.L_877 - .L_876)


	//   ....[0]....
.L_876:
        /*003c*/ 	.word	0x00000070


	//   ....[1]....
        /*0040*/ 	.word	0x000002f0


	//----- nvinfo : EIATTR_MAX_THREADS
	.align		4
.L_877:
        /*0044*/ 	.byte	0x04, 0x05
        /*0046*/ 	.short	(.L_879 - .L_878)
.L_878:
        /*0048*/ 	.word	0x00000400
        /*004c*/ 	.word	0x00000001
        /*0050*/ 	.word	0x00000001


	//----- nvinfo : EIATTR_CRS_STACK_SIZE
	.align		4
.L_879:
        /*0054*/ 	.byte	0x04, 0x1e
        /*0056*/ 	.short	(.L_881 - .L_880)
.L_880:
        /*0058*/ 	.word	0x00000000


	//----- nvinfo : EIATTR_CBANK_PARAM_SIZE
	.align		4
.L_881:
        /*005c*/ 	.byte	0x03, 0x19
        /*005e*/ 	.short	0x0010


	//----- nvinfo : EIATTR_PARAM_CBANK
	.align		4
        /*0060*/ 	.byte	0x04, 0x0a
        /*0062*/ 	.short	(.L_883 - .L_882)
	.align		4
.L_882:
        /*0064*/ 	.word	index@(.nv.constant0.default_function_kernel_3)
        /*0068*/ 	.short	0x0380
        /*006a*/ 	.short	0x0010


	//----- nvinfo : EIATTR_SW_WAR
	.align		4
.L_883:
        /*006c*/ 	.byte	0x04, 0x36
        /*006e*/ 	.short	(.L_885 - .L_884)
.L_884:
        /*0070*/ 	.word	0x00000008
.L_885:


//--------------------- .nv.info.default_function_kernel_42 --------------------------
	.section	.nv.info.default_function_kernel_42,"",@"SHT_CUDA_INFO"
	.sectionflags	@""
	.align	4


	//----- nvinfo : EIATTR_CUDA_API_VERSION
	.align		4
        /*0000*/ 	.byte	0x04, 0x37
        /*0002*/ 	.short	(.L_887 - .L_886)
.L_886:
        /*0004*/ 	.word	0x00000082


	//----- nvinfo : EIATTR_KPARAM_INFO
	.align		4
.L_887:
        /*0008*/ 	.byte	0x04, 0x17
        /*000a*/ 	.short	(.L_889 - .L_888)
.L_888:
        /*000c*/ 	.word	0x00000000
        /*0010*/ 	.short	0x0002
        /*0012*/ 	.short	0x0010
        /*0014*/ 	.byte	0x00, 0xf5, 0x21, 0x00


	//----- nvinfo : EIATTR_KPARAM_INFO
	.align		4
.L_889:
        /*0018*/ 	.byte	0x04, 0x17
        /*001a*/ 	.short	(.L_891 - .L_890)
.L_890:
        /*001c*/ 	.word	0x00000000
        /*0020*/ 	.short	0x0001
        /*0022*/ 	.short	0x0008
        /*0024*/ 	.byte	0x00, 0xf5, 0x21, 0x00


	//----- nvinfo : EIATTR_KPARAM_INFO
	.align		4
.L_891:
        /*0028*/ 	.byte	0x04, 0x17
        /*002a*/ 	.short	(.L_893 - .L_892)
.L_892:
        /*002c*/ 	.word	0x00000000
        /*0030*/ 	.short	0x0000
        /*0032*/ 	.short	0x0000
        /*0034*/ 	.byte	0x00, 0xf5, 0x21, 0x00


	//----- nvinfo : EIATTR_SPARSE_MMA_MASK
	.align		4
.L_893:
        /*0038*/ 	.byte	0x03, 0x50
        /*003a*/ 	.short	0x0000


	//----- nvinfo : EIATTR_MAXREG_COUNT
	.align		4
        /*003c*/ 	.byte	0x03, 0x1b
        /*003e*/ 	.short	0x0040


	//----- nvinfo : EIATTR_MERCURY_ISA_VERSION
	.align		4
        /*0040*/ 	.byte	0x03, 0x5f
        /*0042*/ 	.short	0x0101


	//----- nvinfo : EIATTR_VRC_CTA_INIT_COUNT
	.align		4
        /*0044*/ 	.byte	0x02, 0x4a
	.zero		1
	.zero		1


	//----- nvinfo : EIATTR_EXIT_INSTR_OFFSETS
	.align		4
        /*0048*/ 	.byte	0x04, 0x1c
        /*004a*/ 	.short	(.L_895 - .L_894)


	//   ....[0]....
.L_894:
        /*004c*/ 	.word	0x00000070


	//   ....[1]....
        /*0050*/ 	.word	0x00000320


	//----- nvinfo : EIATTR_MAX_THREADS
	.align		4
.L_895:
        /*0054*/ 	.byte	0x04, 0x05
        /*0056*/ 	.short	(.L_897 - .L_896)
.L_896:
        /*0058*/ 	.word	0x00000400
        /*005c*/ 	.word	0x00000001
        /*0060*/ 	.word	0x00000001


	//----- nvinfo : EIATTR_CRS_STACK_SIZE
	.align		4
.L_897:
        /*0064*/ 	.byte	0x04, 0x1e
        /*0066*/ 	.short	(.L_899 - .L_898)
.L_898:
        /*0068*/ 	.word	0x00000000


	//----- nvinfo : EIATTR_CBANK_PARAM_SIZE
	.align		4
.L_899:
        /*006c*/ 	.byte	0x03, 0x19
        /*006e*/ 	.short	0x0018


	//----- nvinfo : EIATTR_PARAM_CBANK
	.align		4
        /*0070*/ 	.byte	0x04, 0x0a
        /*0072*/ 	.short	(.L_901 - .L_900)
	.align		4
.L_900:
        /*0074*/ 	.word	index@(.nv.constant0.default_function_kernel_42)
        /*0078*/ 	.short	0x0380
        /*007a*/ 	.short	0x0018


	//----- nvinfo : EIATTR_SW_WAR
	.align		4
.L_901:
        /*007c*/ 	.byte	0x04, 0x36
        /*007e*/ 	.short	(.L_903 - .L_902)
.L_902:
        /*0080*/ 	.word	0x00000008
.L_903:


//--------------------- .nv.info.default_function_kernel_54 --------------------------
	.section	.nv.info.default_function_kernel_54,"",@"SHT_CUDA_INFO"
	.sectionflags	@""
	.align	4


	//----- nvinfo : EIATTR_CUDA_API_VERSION
	.align		4
        /*0000*/ 	.byte	0x04, 0x37
        /*0002*/ 	.short	(.L_905 - .L_904)
.L_904:
        /*0004*/ 	.word	0x00000082


	//----- nvinfo : EIATTR_KPARAM_INFO
	.align		4
.L_905:
        /*0008*/ 	.byte	0x04, 0x17
        /*000a*/ 	.short	(.L_907 - .L_906)
.L_906:
        /*000c*/ 	.word	0x00000000
        /*0010*/ 	.short	0x0001
        /*0012*/ 	.short	0x0008
        /*0014*/ 	.byte	0x00, 0xf5, 0x21, 0x00


	//----- nvinfo : EIATTR_KPARAM_INFO
	.align		4
.L_907:
        /*0018*/ 	.byte	0x04, 0x17
        /*001a*/ 	.short	(.L_909 - .L_908)
.L_908:
        /*001c*/ 	.word	0x00000000
        /*0020*/ 	.short	0x0000
        /*0022*/ 	.short	0x0000
        /*0024*/ 	.byte	0x00, 0xf5, 0x21, 0x00


	//----- nvinfo : EIATTR_SPARSE_MMA_MASK
	.align		4
.L_909:
        /*0028*/ 	.byte	0x03, 0x50
        /*002a*/ 	.short	0x0000


	//----- nvinfo : EIATTR_MAXREG_COUNT
	.align		4
        /*002c*/ 	.byte	0x03, 0x1b
        /*002e*/ 	.short	0x0040


	//----- nvinfo : EIATTR_MERCURY_ISA_VERSION
	.align		4
        /*0030*/ 	.byte	0x03, 0x5f
        /*0032*/ 	.short	0x0101


	//----- nvinfo : EIATTR_VRC_CTA_INIT_COUNT
	.align		4
        /*0034*/ 	.byte	0x02, 0x4a
	.zero		1
	.zero		1


	//----- nvinfo : EIATTR_EXIT_INSTR_OFFSETS
	.align		4
        /*0038*/ 	.byte	0x04, 0x1c
        /*003a*/ 	.short	(.L_911 - .L_910)


	//   ....[0]....
.L_910:
        /*003c*/ 	.word	0x00000070


	//   ....[1]....
        /*0040*/ 	.word	0x00000110


	//----- nvinfo : EIATTR_MAX_THREADS
	.align		4
.L_911:
        /*0044*/ 	.byte	0x04, 0x05
        /*0046*/ 	.short	(.L_913 - .L_912)
.L_912:
        /*0048*/ 	.word	0x00000400
        /*004c*/ 	.word	0x00000001
        /*0050*/ 	.word	0x00000001


	//----- nvinfo : EIATTR_CBANK_PARAM_SIZE
	.align		4
.L_913:
        /*0054*/ 	.byte	0x03, 0x19
        /*0056*/ 	.short	0x0010


	//----- nvinfo : EIATTR_PARAM_CBANK
	.align		4
        /*0058*/ 	.byte	0x04, 0x0a
        /*005a*/ 	.short	(.L_915 - .L_914)
	.align		4
.L_914:
        /*005c*/ 	.word	index@(.nv.constant0.default_function_kernel_54)
        /*0060*/ 	.short	0x0380
        /*0062*/ 	.short	0x0010


	//----- nvinfo : EIATTR_SW_WAR
	.align		4
.L_915:
        /*0064*/ 	.byte	0x04, 0x36
        /*0066*/ 	.short	(.L_917 - .L_916)
.L_916:
        /*0068*/ 	.word	0x00000008
.L_917:


//--------------------- .nv.info.default_function_kernel_17 --------------------------
	.section	.nv.info.default_function_kernel_17,"",@"SHT_CUDA_INFO"
	.sectionflags	@""
	.align	4


	//----- nvinfo : EIATTR_CUDA_API_VERSION
	.align		4
        /*0000*/ 	.byte	0x04, 0x37
        /*0002*/ 	.short	(.L_919 - .L_918)
.L_918:
        /*0004*/ 	.word	0x00000082


	//----- nvinfo : EIATTR_KPARAM_INFO
	.align		4
.L_919:
        /*0008*/ 	.byte	0x04, 0x17
        /*000a*/ 	.short	(.L_921 - .L_920)
.L_920:
        /*000c*/ 	.word	0x00000000
        /*0010*/ 	.short	0x0002
        /*0012*/ 	.short	0x0010
        /*0014*/ 	.byte	0x00, 0xf5, 0x21, 0x00


	//----- nvinfo : EIATTR_KPARAM_INFO
	.align		4
.L_921:
        /*0018*/ 	.byte	0x04, 0x17
        /*001a*/ 	.short	(.L_923 - .L_922)
.L_922:
        /*001c*/ 	.word	0x00000000
        /*0020*/ 	.short	0x0001
        /*0022*/ 	.short	0x0008
        /*0024*/ 	.byte	0x00, 0xf5, 0x21, 0x00


	//----- nvinfo : EIATTR_KPARAM_INFO
	.align		4
.L_923:
        /*0028*/ 	.byte	0x04, 0x17
        /*002a*/ 	.short	(.L_925 - .L_924)
.L_924:
        /*002c*/ 	.word	0x00000000
        /*0030*/ 	.short	0x0000
        /*0032*/ 	.short	0x0000
        /*0034*/ 	.byte	0x00, 0xf5, 0x21, 0x00


	//----- nvinfo : EIATTR_SPARSE_MMA_MASK
	.align		4
.L_925:
        /*0038*/ 	.byte	0x03, 0x50
        /*003a*/ 	.short	0x0000


	//----- nvinfo : EIATTR_MAXREG_COUNT
	.align		4
        /*003c*/ 	.byte	0x03, 0x1b
        /*003e*/ 	.short	0x0040


	//----- nvinfo : EIATTR_MERCURY_ISA_VERSION
	.align		4
        /*0040*/ 	.byte	0x03, 0x5f
        /*0042*/ 	.short	0x0101


	//----- nvinfo : EIATTR_VRC_CTA_INIT_COUNT
	.align		4
        /*0044*/ 	.byte	0x02, 0x4a
	.zero		1
	.zero		1


	//----- nvinfo : EIATTR_EXIT_INSTR_OFFSETS
	.align		4
        /*0048*/ 	.byte	0x04, 0x1c
        /*004a*/ 	.short	(.L_927 - .L_926)


	//   ....[0]....
.L_926:
        /*004c*/ 	.word	0x00000070


	//   ....[1]....
        /*0050*/ 	.word	0x00000140


	//----- nvinfo : EIATTR_MAX_THREADS
	.align		4
.L_927:
        /*0054*/ 	.byte	0x04, 0x05
        /*0056*/ 	.short	(.L_929 - .L_928)
.L_928:
        /*0058*/ 	.word	0x00000400
        /*005c*/ 	.word	0x00000001
        /*0060*/ 	.word	0x00000001


	//----- nvinfo : EIATTR_CBANK_PARAM_SIZE
	.align		4
.L_929:
        /*0064*/ 	.byte	0x03, 0x19
        /*0066*/ 	.short	0x0018


	//----- nvinfo : EIATTR_PARAM_CBANK
	.align		4
        /*0068*/ 	.byte	0x04, 0x0a
        /*006a*/ 	.short	(.L_931 - .L_930)
	.align		4
.L_930:
        /*006c*/ 	.word	index@(.nv.constant0.default_function_kernel_17)
        /*0070*/ 	.short	0x0380
        /*0072*/ 	.short	0x0018


	//----- nvinfo : EIATTR_SW_WAR
	.align		4
.L_931:
        /*0074*/ 	.byte	0x04, 0x36
        /*0076*/ 	.short	(.L_933 - .L_932)
.L_932:
        /*0078*/ 	.word	0x00000008
.L_933:


//--------------------- .nv.info.default_function_kernel_79 --------------------------
	.section	.nv.info.default_function_kernel_79,"",@"SHT_CUDA_INFO"
	.sectionflags	@""
	.align	4


	//----- nvinfo : EIATTR_CUDA_API_VERSION
	.align		4
        /*0000*/ 	.byte	0x04, 0x37
        /*0002*/ 	.short	(.L_935 - .L_934)
.L_934:
        /*0004*/ 	.word	0x00000082


	//----- nvinfo : EIATTR_KPARAM_INFO
	.align		4
.L_935:
        /*0008*/ 	.byte	0x04, 0x17
        /*000a*/ 	.short	(.L_937 - .L_936)
.L_936:
        /*000c*/ 	.word	0x00000000
        /*0010*/ 	.short	0x0000
        /*0012*/ 	.short	0x0000
        /*0014*/ 	.byte	0x00, 0xf5, 0x21, 0x00


	//----- nvinfo : EIATTR_SPARSE_MMA_MASK
	.align		4
.L_937:
        /*0018*/ 	.byte	0x03, 0x50
        /*001a*/ 	.short	0x0000


	//----- nvinfo : EIATTR_MAXREG_COUNT
	.align		4
        /*001c*/ 	.byte	0x03, 0x1b
        /*001e*/ 	.short	0x0040


	//----- nvinfo : EIATTR_MERCURY_ISA_VERSION
	.align		4
        /*0020*/ 	.byte	0x03, 0x5f
        /*0022*/ 	.short	0x0101


	//----- nvinfo : EIATTR_VRC_CTA_INIT_COUNT
	.align		4
        /*0024*/ 	.byte	0x02, 0x4a
	.zero		1
	.zero		1


	//----- nvinfo : EIATTR_EXIT_INSTR_OFFSETS
	.align		4
        /*0028*/ 	.byte	0x04, 0x1c
        /*002a*/ 	.short	(.L_939 - .L_938)


	//   ....[0]....
.L_938:
        /*002c*/ 	.word	0x00000070


	//   ....[1]....
        /*0030*/ 	.word	0x00000100


	//----- nvinfo : EIATTR_MAX_THREADS
	.align		4
.L_939:
        /*0034*/ 	.byte	0x04, 0x05
        /*0036*/ 	.short	(.L_941 - .L_940)
.L_940:
        /*0038*/ 	.word	0x00000400
        /*003c*/ 	.word	0x00000001
        /*0040*/ 	.word	0x00000001


	//----- nvinfo : EIATTR_CBANK_PARAM_SIZE
	.align		4
.L_941:
        /*0044*/ 	.byte	0x03, 0x19
        /*0046*/ 	.short	0x0008


	//----- nvinfo : EIATTR_PARAM_CBANK
	.align		4
        /*0048*/ 	.byte	0x04, 0x0a
        /*004a*/ 	.short	(.L_943 - .L_942)
	.align		4
.L_942:
        /*004c*/ 	.word	index@(.nv.constant0.default_function_kernel_79)
        /*0050*/ 	.short	0x0380
        /*0052*/ 	.short	0x0008


	//----- nvinfo : EIATTR_SW_WAR
	.align		4
.L_943:
        /*0054*/ 	.byte	0x04, 0x36
        /*0056*/ 	.short	(.L_945 - .L_944)
.L_944:
        /*0058*/ 	.word	0x00000008
.L_945:


//--------------------- .nv.info.default_function_kernel_77 --------------------------
	.section	.nv.info.default_function_kernel_77,"",@"SHT_CUDA_INFO"
	.sectionflags	@""
	.align	4


	//----- nvinfo : EIATTR_CUDA_API_VERSION
	.align		4
        /*0000*/ 	.byte	0x04, 0x37
        /*0002*/ 	.short	(.L_947 - .L_946)
.L_946:
        /*0004*/ 	.word	0x00000082


	//----- nvinfo : EIATTR_KPARAM_INFO
	.align		4
.L_947:
        /*0008*/ 	.byte	0x04, 0x17
        /*000a*/ 	.short	(.L_949 - .L_948)
.L_948:
        /*000c*/ 	.word	0x00000000
        /*0010*/ 	.short	0x0001
        /*0012*/ 	.short	0x0008
        /*0014*/ 	.byte	0x00, 0xf5, 0x21, 0x00


	//----- nvinfo : EIATTR_KPARAM_INFO
	.align		4
.L_949:
        /*0018*/ 	.byte	0x04, 0x17
        /*001a*/ 	.short	(.L_951 - .L_950)
.L_950:
        /*001c*/ 	.word	0x00000000
        /*0020*/ 	.short	0x0000
        /*0022*/ 	.short	0x0000
        /*0024*/ 	.byte	0x00, 0xf5, 0x21, 0x00


	//----- nvinfo : EIATTR_SPARSE_MMA_MASK
	.align		4
.L_951:
        /*0028*/ 	.byte	0x03, 0x50
        /*002a*/ 	.short	0x0000


	//----- nvinfo : EIATTR_MAXREG_COUNT
	.align		4
        /*002c*/ 	.byte	0x03, 0x1b
        /*002e*/ 	.short	0x0040


	//----- nvinfo : EIATTR_MERCURY_ISA_VERSION
	.align		4
        /*0030*/ 	.byte	0x03, 0x5f
        /*0032*/ 	.short	0x0101


	//----- nvinfo : EIATTR_VRC_CTA_INIT_COUNT
	.align		4
        /*0034*/ 	.byte	0x02, 0x4a
	.zero		1
	.zero		1


	//----- nvinfo : EIATTR_EXIT_INSTR_OFFSETS
	.align		4
        /*0038*/ 	.byte	0x04, 0x1c
        /*003a*/ 	.short	(.L_953 - .L_952)


	//   ....[0]....
.L_952:
        /*003c*/ 	.word	0x00000070


	//   ....[1]....
        /*0040*/ 	.word	0x00000110


	//----- nvinfo : EIATTR_MAX_THREADS
	.align		4
.L_953:
        /*0044*/ 	.byte	0x04, 0x05
        /*0046*/ 	.short	(.L_955 - .L_954)
.L_954:
        /*0048*/ 	.word	0x00000400
        /*004c*/ 	.word	0x00000001
        /*0050*/ 	.word	0x00000001


	//----- nvinfo : EIATTR_CBANK_PARAM_SIZE
	.align		4
.L_955:
        /*0054*/ 	.byte	0x03, 0x19
        /*0056*/ 	.short	0x0010


	//----- nvinfo : EIATTR_PARAM_CBANK
	.align		4
        /*0058*/ 	.byte	0x04, 0x0a
        /*005a*/ 	.short	(.L_957 - .L_956)
	.align		4
.L_956:
        /*005c*/ 	.word	index@(.nv.constant0.default_function_kernel_77)
        /*0060*/ 	.short	0x0380
        /*0062*/ 	.short	0x0010


	//----- nvinfo : EIATTR_SW_WAR
	.align		4
.L_957:
        /*0064*/ 	.byte	0x04, 0x36
        /*0066*/ 	.short	(.L_959 - .L_958)
.L_958:
        /*0068*/ 	.word	0x00000008
.L_959:


//--------------------- .nv.info.default_function_kernel_50 --------------------------
	.section	.nv.info.default_function_kernel_50,"",@"SHT_CUDA_INFO"
	.sectionflags	@""
	.align	4


	//----- nvinfo : EIATTR_CUDA_API_VERSION
	.align		4
        /*0000*/ 	.byte	0x04, 0x37
        /*0002*/ 	.short	(.L_961 - .L_960)
.L_960:
        /*0004*/ 	.word	0x00000082


	//----- nvinfo : EIATTR_KPARAM_INFO
	.align		4
.L_961:
        /*0008*/ 	.byte	0x04, 0x17
        /*000a*/ 	.short	(.L_963 - .L_962)
.L_962:
        /*000c*/ 	.word	0x00000000
        /*0010*/ 	.short	0x0000
        /*0012*/ 	.short	0x0000
        /*0014*/ 	.byte	0x00, 0xf5, 0x21, 0x00


	//----- nvinfo : EIATTR_SPARSE_MMA_MASK
	.align		4
.L_963:
        /*0018*/ 	.byte	0x03, 0x50
        /*001a*/ 	.short	0x0000


	//----- nvinfo : EIATTR_MAXREG_COUNT
	.align		4
        /*001c*/ 	.byte	0x03, 0x1b
        /*001e*/ 	.short	0x0040


	//----- nvinfo : EIATTR_MERCURY_ISA_VERSION
	.align		4
        /*0020*/ 	.byte	0x03, 0x5f
        /*0022*/ 	.short	0x0101


	//----- nvinfo : EIATTR_VRC_CTA_INIT_COUNT
	.align		4
        /*0024*/ 	.byte	0x02, 0x4a
	.zero		1
	.zero		1


	//----- nvinfo : EIATTR_EXIT_INSTR_OFFSETS
	.align		4
        /*0028*/ 	.byte	0x04, 0x1c
        /*002a*/ 	.short	(.L_965 - .L_964)


	//   ....[0]....
.L_964:
        /*002c*/ 	.word	0x00000070


	//   ....[1]....
        /*0030*/ 	.word	0x00000100


	//----- nvinfo : EIATTR_MAX_THREADS
	.align		4
.L_965:
        /*0034*/ 	.byte	0x04, 0x05
        /*0036*/ 	.short	(.L_967 - .L_966)
.L_966:
        /*0038*/ 	.word	0x00000400
        /*003c*/ 	.word	0x00000001
        /*0040*/ 	.word	0x00000001


	//----- nvinfo : EIATTR_CBANK_PARAM_SIZE
	.align		4
.L_967:
        /*0044*/ 	.byte	0x03, 0x19
        /*0046*/ 	.short	0x0008


	//----- nvinfo : EIATTR_PARAM_CBANK
	.align		4
        /*0048*/ 	.byte	0x04, 0x0a
        /*004a*/ 	.short	(.L_969 - .L_968)
	.align		4
.L_968:
        /*004c*/ 	.word	index@(.nv.constant0.default_function_kernel_50)
        /*0050*/ 	.short	0x0380
        /*0052*/ 	.short	0x0008


	//----- nvinfo : EIATTR_SW_WAR
	.align		4
.L_969:
        /*0054*/ 	.byte	0x04, 0x36
        /*0056*/ 	.short	(.L_971 - .L_970)
.L_970:
        /*0058*/ 	.word	0x00000008
.L_971:


//--------------------- .nv.info.default_function_kernel_14 --------------------------
	.section	.nv.info.default_function_kernel_14,"",@"SHT_CUDA_INFO"
	.sectionflags	@""
	.align	4


	//----- nvinfo : EIATTR_CUDA_API_VERSION
	.align		4
        /*0000*/ 	.byte	0x04, 0x37
        /*0002*/ 	.short	(.L_973 - .L_972)
.L_972:
        /*0004*/ 	.word	0x00000082


	//----- nvinfo : EIATTR_KPARAM_INFO
	.align		4
.L_973:
        /*0008*/ 	.byte	0x04, 0x17
        /*000a*/ 	.short	(.L_975 - .L_974)
.L_974:
        /*000c*/ 	.word	0x00000000
        /*0010*/ 	.short	0x0002
        /*0012*/ 	.short	0x0010
        /*0014*/ 	.byte	0x00, 0xf5, 0x21, 0x00


	//----- nvinfo : EIATTR_KPARAM_INFO
	.align		4
.L_975:
        /*0018*/ 	.byte	0x04, 0x17
        /*001a*/ 	.short	(.L_977 - .L_976)
.L_976:
        /*001c*/ 	.word	0x00000000
        /*0020*/ 	.short	0x0001
        /*0022*/ 	.short	0x0008
        /*0024*/ 	.byte	0x00, 0xf5, 0x21, 0x00


	//----- nvinfo : EIATTR_KPARAM_INFO
	.align		4
.L_977:
        /*0028*/ 	.byte	0x04, 0x17
        /*002a*/ 	.short	(.L_979 - .L_978)
.L_978:
        /*002c*/ 	.word	0x00000000
        /*0030*/ 	.short	0x0000
        /*0032*/ 	.short	0x0000
        /*0034*/ 	.byte	0x00, 0xf5, 0x21, 0x00


	//----- nvinfo : EIATTR_SPARSE_MMA_MASK
	.align		4
.L_979:
        /*0038*/ 	.byte	0x03, 0x50
        /*003a*/ 	.short	0x0000


	//----- nvinfo : EIATTR_MAXREG_COUNT
	.align		4
        /*003c*/ 	.byte	0x03, 0x1b
        /*003e*/ 	.short	0x0040


	//----- nvinfo : EIATTR_MERCURY_ISA_VERSION
	.align		4
        /*0040*/ 	.byte	0x03, 0x5f
        /*0042*/ 	.short	0x0101


	//----- nvinfo : EIATTR_VRC_CTA_INIT_COUNT
	.align		4
        /*0044*/ 	.byte	0x02, 0x4a
	.zero		1
	.zero		1


	//----- nvinfo : EIATTR_EXIT_INSTR_OFFSETS
	.align		4
        /*0048*/ 	.byte	0x04, 0x1c
        /*004a*/ 	.short	(.L_981 - .L_980)


	//   ....[0]....
.L_980:
        /*004c*/ 	.word	0x000000d0


	//   ....[1]....
        /*0050*/ 	.word	0x00000190


	//----- nvinfo : EIATTR_MAX_THREADS
	.align		4
.L_981:
        /*0054*/ 	.byte	0x04, 0x05
        /*0056*/ 	.short	(.L_983 - .L_982)
.L_982:
        /*0058*/ 	.word	0x00000400
        /*005c*/ 	.word	0x00000001
        /*0060*/ 	.word	0x00000001


	//----- nvinfo : EIATTR_CBANK_PARAM_SIZE
	.align		4
.L_983:
        /*0064*/ 	.byte	0x03, 0x19
        /*0066*/ 	.short	0x0018


	//----- nvinfo : EIATTR_PARAM_CBANK
	.align		4
        /*0068*/ 	.byte	0x04, 0x0a
        /*006a*/ 	.short	(.L_985 - .L_984)
	.align		4
.L_984:
        /*006c*/ 	.word	index@(.nv.constant0.default_function_kernel_14)
        /*0070*/ 	.short	0x0380
        /*0072*/ 	.short	0x0018


	//----- nvinfo : EIATTR_SW_WAR
	.align		4
.L_985:
        /*0074*/ 	.byte	0x04, 0x36
        /*0076*/ 	.short	(.L_987 - .L_986)
.L_986:
        /*0078*/ 	.word	0x00000008
.L_987:


//--------------------- .nv.info.default_function_kernel_68 --------------------------
	.section	.nv.info.default_function_kernel_68,"",@"SHT_CUDA_INFO"
	.sectionflags	@""
	.align	4


	//----- nvinfo : EIATTR_CUDA_API_VERSION
	.align		4
        /*0000*/ 	.byte	0x04, 0x37
        /*0002*/ 	.short	(.L_989 - .L_988)
.L_988:
        /*0004*/ 	.word	0x00000082


	//----- nvinfo : EIATTR_KPARAM_INFO
	.align		4
.L_989:
        /*0008*/ 	.byte	0x04, 0x17
        /*000a*/ 	.short	(.L_991 - .L_990)
.L_990:
        /*000c*/ 	.word	0x00000000
        /*0010*/ 	.short	0x0000
        /*0012*/ 	.short	0x0000
        /*0014*/ 	.byte	0x00, 0xf5, 0x21, 0x00


	//----- nvinfo : EIATTR_SPARSE_MMA_MASK
	.align		4
.L_991:
        /*0018*/ 	.byte	0x03, 0x50
        /*001a*/ 	.short	0x0000


	//----- nvinfo : EIATTR_MAXREG_COUNT
	.align		4
        /*001c*/ 	.byte	0x03, 0x1b
        /*001e*/ 	.short	0x0040


	//----- nvinfo : EIATTR_MERCURY_ISA_VERSION
	.align		4
        /*0020*/ 	.byte	0x03, 0x5f
        /*0022*/ 	.short	0x0101


	//----- nvinfo : EIATTR_VRC_CTA_INIT_COUNT
	.align		4
        /*0024*/ 	.byte	0x02, 0x4a
	.zero		1
	.zero		1


	//----- nvinfo : EIATTR_EXIT_INSTR_OFFSETS
	.align		4
        /*0028*/ 	.byte	0x04, 0x1c
        /*002a*/ 	.short	(.L_993 - .L_992)


	//   ....[0]....
.L_992:
        /*002c*/ 	.word	0x00000070


	//   ....[1]....
        /*0030*/ 	.word	0x00000100


	//----- nvinfo : EIATTR_MAX_THREADS
	.align		4
.L_993:
        /*0034*/ 	.byte	0x04, 0x05
        /*0036*/ 	.short	(.L_995 - .L_994)
.L_994:
        /*0038*/ 	.word	0x00000400
        /*003c*/ 	.word	0x00000001
        /*0040*/ 	.word	0x00000001


	//----- nvinfo : EIATTR_CBANK_PARAM_SIZE
	.align		4
.L_995:
        /*0044*/ 	.byte	0x03, 0x19
        /*0046*/ 	.short	0x0008


	//----- nvinfo : EIATTR_PARAM_CBANK
	.align		4
        /*0048*/ 	.byte	0x04, 0x0a
        /*004a*/ 	.short	(.L_997 - .L_996)
	.align		4
.L_996:
        /*004c*/ 	.word	index@(.nv.constant0.default_function_kernel_68)
        /*0050*/ 	.short	0x0380
        /*0052*/ 	.short	0x0008


	//----- nvinfo : EIATTR_SW_WAR
	.align		4
.L_997:
        /*0054*/ 	.byte	0x04, 0x36
        /*0056*/ 	.short	(.L_999 - .L_998)
.L_998:
        /*0058*/ 	.word	0x00000008
.L_999:


//--------------------- .nv.info.default_function_kernel_5 --------------------------
	.section	.nv.info.default_function_kernel_5,"",@"SHT_CUDA_INFO"
	.sectionflags	@""
	.align	4


	//----- nvinfo : EIATTR_CUDA_API_VERSION
	.align		4
        /*0000*/ 	.byte	0x04, 0x37
        /*0002*/ 	.short	(.L_1001 - .L_1000)
.L_1000:
        /*0004*/ 	.word	0x00000082


	//----- nvinfo : EIATTR_KPARAM_INFO
	.align		4
.L_1001:
        /*0008*/ 	.byte	0x04, 0x17
        /*000a*/ 	.short	(.L_1003 - .L_1002)
.L_1002:
        /*000c*/ 	.word	0x00000000
        /*0010*/ 	.short	0x0002
        /*0012*/ 	.short	0x0010
        /*0014*/ 	.byte	0x00, 0xf5, 0x21, 0x00


	//----- nvinfo : EIATTR_KPARAM_INFO
	.align		4
.L_1003:
        /*0018*/ 	.byte	0x04, 0x17
        /*001a*/ 	.short	(.L_1005 - .L_1004)
.L_1004:
        /*001c*/ 	.word	0x00000000
        /*0020*/ 	.short	0x0001
        /*0022*/ 	.short	0x0008
        /*0024*/ 	.byte	0x00, 0xf5, 0x21, 0x00


	//----- nvinfo : EIATTR_KPARAM_INFO
	.align		4
.L_1005:
        /*0028*/ 	.byte	0x04, 0x17
        /*002a*/ 	.short	(.L_1007 - .L_1006)
.L_1006:
        /*002c*/ 	.word	0x00000000
        /*0030*/ 	.short	0x0000
        /*0032*/ 	.short	0x0000
        /*0034*/ 	.byte	0x00, 0xf5, 0x21, 0x00


	//----- nvinfo : EIATTR_SPARSE_MMA_MASK
	.align		4
.L_1007:
        /*0038*/ 	.byte	0x03, 0x50
        /*003a*/ 	.short	0x0000


	//----- nvinfo : EIATTR_MAXREG_COUNT
	.align		4
        /*003c*/ 	.byte	0x03, 0x1b
        /*003e*/ 	.short	0x0040


	//----- nvinfo : EIATTR_MERCURY_ISA_VERSION
	.align		4
        /*0040*/ 	.byte	0x03, 0x5f
        /*0042*/ 	.short	0x0101


	//----- nvinfo : EIATTR_VRC_CTA_INIT_COUNT
	.align		4
        /*0044*/ 	.byte	0x02, 0x4a
	.zero		1
	.zero		1


	//----- nvinfo : EIATTR_EXIT_INSTR_OFFSETS
	.align		4
        /*0048*/ 	.byte	0x04, 0x1c
        /*004a*/ 	.short	(.L_1009 - .L_1008)


	//   ....[0]....
.L_1008:
        /*004c*/ 	.word	0x00000070


	//   ....[1]....
        /*0050*/ 	.word	0x00000140


	//----- nvinfo : EIATTR_MAX_THREADS
	.align		4
.L_1009:
        /*0054*/ 	.byte	0x04, 0x05
        /*0056*/ 	.short	(.L_1011 - .L_1010)
.L_1010:
        /*0058*/ 	.word	0x00000400
        /*005c*/ 	.word	0x00000001
        /*0060*/ 	.word	0x00000001


	//----- nvinfo : EIATTR_CBANK_PARAM_SIZE
	.align		4
.L_1011:
        /*0064*/ 	.byte	0x03, 0x19
        /*0066*/ 	.short	0x0018


	//----- nvinfo : EIATTR_PARAM_CBANK
	.align		4
        /*0068*/ 	.byte	0x04, 0x0a
        /*006a*/ 	.short	(.L_1013 - .L_1012)
	.align		4
.L_1012:
        /*006c*/ 	.word	index@(.nv.constant0.default_function_kernel_5)
        /*0070*/ 	.short	0x0380
        /*0072*/ 	.short	0x0018


	//----- nvinfo : EIATTR_SW_WAR
	.align		4
.L_1013:
        /*0074*/ 	.byte	0x04, 0x36
        /*0076*/ 	.short	(.L_1015 - .L_1014)
.L_1014:
        /*0078*/ 	.word	0x00000008
.L_1015:


//--------------------- .nv.info.default_function_kernel_37 --------------------------
	.section	.nv.info.default_function_kernel_37,"",@"SHT_CUDA_INFO"
	.sectionflags	@""
	.align	4


	//----- nvinfo : EIATTR_CUDA_API_VERSION
	.align		4
        /*0000*/ 	.byte	0x04, 0x37
        /*0002*/ 	.short	(.L_1017 - .L_1016)
.L_1016:
        /*0004*/ 	.word	0x00000082


	//----- nvinfo : EIATTR_KPARAM_INFO
	.align		4
.L_1017:
        /*0008*/ 	.byte	0x04, 0x17
        /*000a*/ 	.short	(.L_1019 - .L_1018)
.L_1018:
        /*000c*/ 	.word	0x00000000
        /*0010*/ 	.short	0x0002
        /*0012*/ 	.short	0x0010
        /*0014*/ 	.byte	0x00, 0xf5, 0x21, 0x00


	//----- nvinfo : EIATTR_KPARAM_INFO
	.align		4
.L_1019:
        /*0018*/ 	.byte	0x04, 0x17
        /*001a*/ 	.short	(.L_1021 - .L_1020)
.L_1020:
        /*001c*/ 	.word	0x00000000
        /*0020*/ 	.short	0x0001
        /*0022*/ 	.short	0x0008
        /*0024*/ 	.byte	0x00, 0xf5, 0x21, 0x00


	//----- nvinfo : EIATTR_KPARAM_INFO
	.align		4
.L_1021:
        /*0028*/ 	.byte	0x04, 0x17
        /*002a*/ 	.short	(.L_1023 - .L_1022)
.L_1022:
        /*002c*/ 	.word	0x00000000
        /*0030*/ 	.short	0x0000
        /*0032*/ 	.short	0x0000
        /*0034*/ 	.byte	0x00, 0xf5, 0x21, 0x00


	//----- nvinfo : EIATTR_SPARSE_MMA_MASK
	.align		4
.L_1023:
        /*0038*/ 	.byte	0x03, 0x50
        /*003a*/ 	.short	0x0000


	//----- nvinfo : EIATTR_MAXREG_COUNT
	.align		4
        /*003c*/ 	.byte	0x03, 0x1b
        /*003e*/ 	.short	0x0040


	//----- nvinfo : EIATTR_MERCURY_ISA_VERSION
	.align		4
        /*0040*/ 	.byte	0x03, 0x5f
        /*0042*/ 	.short	0x0101


	//----- nvinfo : EIATTR_VRC_CTA_INIT_COUNT
	.align		4
        /*0044*/ 	.byte	0x02, 0x4a
	.zero		1
	.zero		1


	//----- nvinfo : EIATTR_EXIT_INSTR_OFFSETS
	.align		4
        /*0048*/ 	.byte	0x04, 0x1c
        /*004a*/ 	.short	(.L_1025 - .L_1024)


	//   ....[0]....
.L_1024:
        /*004c*/ 	.word	0x00000070


	//   ....[1]....
        /*0050*/ 	.word	0x00000140


	//----- nvinfo : EIATTR_MAX_THREADS
	.align		4
.L_1025:
        /*0054*/ 	.byte	0x04, 0x05
        /*0056*/ 	.short	(.L_1027 - .L_1026)
.L_1026:
        /*0058*/ 	.word	0x00000400
        /*005c*/ 	.word	0x00000001
        /*0060*/ 	.word	0x00000001


	//----- nvinfo : EIATTR_CBANK_PARAM_SIZE
	.align		4
.L_1027:
        /*0064*/ 	.byte	0x03, 0x19
        /*0066*/ 	.short	0x0018


	//----- nvinfo : EIATTR_PARAM_CBANK
	.align		4
        /*0068*/ 	.byte	0x04, 0x0a
        /*006a*/ 	.short	(.L_1029 - .L_1028)
	.align		4
.L_1028:
        /*006c*/ 	.word	index@(.nv.constant0.default_function_kernel_37)
        /*0070*/ 	.short	0x0380
        /*0072*/ 	.short	0x0018


	//----- nvinfo : EIATTR_SW_WAR
	.align		4
.L_1029:
        /*0074*/ 	.byte	0x04, 0x36
        /*0076*/ 	.short	(.L_1031 - .L_1030)
.L_1030:
        /*0078*/ 	.word	0x00000008
.L_1031:


//--------------------- .nv.info.default_function_kernel_22 --------------------------
	.section	.nv.info.default_function_kernel_22,"",@"SHT_CUDA_INFO"
	.sectionflags	@""
	.align	4


	//----- nvinfo : EIATTR_CUDA_API_VERSION
	.align		4
        /*0000*/ 	.byte	0x04, 0x37
        /*0002*/ 	.short	(.L_1033 - .L_1032)
.L_1032:
        /*0004*/ 	.word	0x00000082


	//----- nvinfo : EIATTR_KPARAM_INFO
	.align		4
.L_1033:
        /*0008*/ 	.byte	0x04, 0x17
        /*000a*/ 	.short	(.L_1035 - .L_1034)
.L_1034:
        /*000c*/ 	.word	0x00000000
        /*0010*/ 	.short	0x0002
        /*0012*/ 	.short	0x0010
        /*0014*/ 	.byte	0x00, 0xf5, 0x21, 0x00


	//----- nvinfo : EIATTR_KPARAM_INFO
	.align		4
.L_1035:
        /*0018*/ 	.byte	0x04, 0x17
        /*001a*/ 	.short	(.L_1037 - .L_1036)
.L_1036:
        /*001c*/ 	.word	0x00000000
        /*0020*/ 	.short	0x0001
        /*0022*/ 	.short	0x0008
        /*0024*/ 	.byte	0x00, 0xf5, 0x21, 0x00


	//----- nvinfo : EIATTR_KPARAM_INFO
	.align		4
.L_1037:
        /*0028*/ 	.byte	0x04, 0x17
        /*002a*/ 	.short	(.L_1039 - .L_1038)
.L_1038:
        /*002c*/ 	.word	0x00000000
        /*0030*/ 	.short	0x0000
        /*0032*/ 	.short	0x0000
        /*0034*/ 	.byte	0x00, 0xf5, 0x21, 0x00


	//----- nvinfo : EIATTR_SPARSE_MMA_MASK
	.align		4
.L_1039:
        /*0038*/ 	.byte	0x03, 0x50
        /*003a*/ 	.short	0x0000


	//----- nvinfo : EIATTR_MAXREG_COUNT
	.align		4
        /*003c*/ 	.byte	0x03, 0x1b
        /*003e*/ 	.short	0x0040


	//----- nvinfo : EIATTR_MERCURY_ISA_VERSION
	.align		4
        /*0040*/ 	.byte	0x03, 0x5f
        /*0042*/ 	.short	0x0101


	//----- nvinfo : EIATTR_VRC_CTA_INIT_COUNT
	.align		4
        /*0044*/ 	.byte	0x02, 0x4a
	.zero		1
	.zero		1


	//----- nvinfo : EIATTR_EXIT_INSTR_OFFSETS
	.align		4
        /*0048*/ 	.byte	0x04, 0x1c
        /*004a*/ 	.short	(.L_1041 - .L_1040)


	//   ....[0]....
.L_1040:
        /*004c*/ 	.word	0x00000070


	//   ....[1]....
        /*0050*/ 	.word	0x00000320


	//----- nvinfo : EIATTR_MAX_THREADS
	.align		4
.L_1041:
        /*0054*/ 	.byte	0x04, 0x05
        /*0056*/ 	.short	(.L_1043 - .L_1042)
.L_1042:
        /*0058*/ 	.word	0x00000400
        /*005c*/ 	.word	0x00000001
        /*0060*/ 	.word	0x00000001


	//----- nvinfo : EIATTR_CRS_STACK_SIZE
	.align		4
.L_1043:
        /*0064*/ 	.byte	0x04, 0x1e
        /*0066*/ 	.short	(.L_1045 - .L_1044)
.L_1044:
        /*0068*/ 	.word	0x00000000


	//----- nvinfo : EIATTR_CBANK_PARAM_SIZE
	.align		4
.L_1045:
        /*006c*/ 	.byte	0x03, 0x19
        /*006e*/ 	.short	0x0018


	//----- nvinfo : EIATTR_PARAM_CBANK
	.align		4
        /*0070*/ 	.byte	0x04, 0x0a
        /*0072*/ 	.short	(.L_1047 - .L_1046)
	.align		4
.L_1046:
        /*0074*/ 	.word	index@(.nv.constant0.default_function_kernel_22)
        /*0078*/ 	.short	0x0380
        /*007a*/ 	.short	0x0018


	//----- nvinfo : EIATTR_SW_WAR
	.align		4
.L_1047:
        /*007c*/ 	.byte	0x04, 0x36
        /*007e*/ 	.short	(.L_1049 - .L_1048)
.L_1048:
        /*0080*/ 	.word	0x00000008
.L_1049:


//--------------------- .nv.info.default_function_kernel_30 --------------------------
	.section	.nv.info.default_function_kernel_30,"",@"SHT_CUDA_INFO"
	.sectionflags	@""
	.align	4


	//----- nvinfo : EIATTR_CUDA_API_VERSION
	.align		4
        /*0000*/ 	.byte	0x04, 0x37
        /*0002*/ 	.short	(.L_1051 - .L_1050)
.L_1050:
        /*0004*/ 	.word	0x00000082


	//----- nvinfo : EIATTR_KPARAM_INFO
	.align		4
.L_1051:
        /*0008*/ 	.byte	0x04, 0x17
        /*000a*/ 	.short	(.L_1053 - .L_1052)
.L_1052:
        /*000c*/ 	.word	0x00000000
        /*0010*/ 	.short	0x0000
        /*0012*/ 	.short	0x0000
        /*0014*/ 	.byte	0x00, 0xf5, 0x21, 0x00


	//----- nvinfo : EIATTR_SPARSE_MMA_MASK
	.align		4
.L_1053:
        /*0018*/ 	.byte	0x03, 0x50
        /*001a*/ 	.short	0x0000


	//----- nvinfo : EIATTR_MAXREG_COUNT
	.align		4
        /*001c*/ 	.byte	0x03, 0x1b
        /*001e*/ 	.short	0x0040


	//----- nvinfo : EIATTR_MERCURY_ISA_VERSION
	.align		4
        /*0020*/ 	.byte	0x03, 0x5f
        /*0022*/ 	.short	0x0101


	//----- nvinfo : EIATTR_VRC_CTA_INIT_COUNT
	.align		4
        /*0024*/ 	.byte	0x02, 0x4a
	.zero		1
	.zero		1


	//----- nvinfo : EIATTR_EXIT_INSTR_OFFSETS
	.align		4
        /*0028*/ 	.byte	0x04, 0x1c
        /*002a*/ 	.short	(.L_1055 - .L_1054)


	//   ....[0]....
.L_1054:
        /*002c*/ 	.word	0x00000070


	//   ....[1]....
        /*0030*/ 	.word	0x00000100


	//----- nvinfo : EIATTR_MAX_THREADS
	.align		4
.L_1055:
        /*0034*/ 	.byte	0x04, 0x05
        /*0036*/ 	.short	(.L_1057 - .L_1056)
.L_1056:
        /*0038*/ 	.word	0x00000400
        /*003c*/ 	.word	0x00000001
        /*0040*/ 	.word	0x00000001


	//----- nvinfo : EIATTR_CBANK_PARAM_SIZE
	.align		4
.L_1057:
        /*0044*/ 	.byte	0x03, 0x19
        /*0046*/ 	.short	0x0008


	//----- nvinfo : EIATTR_PARAM_CBANK
	.align		4
        /*0048*/ 	.byte	0x04, 0x0a
        /*004a*/ 	.short	(.L_1059 - .L_1058)
	.align		4
.L_1058:
        /*004c*/ 	.word	index@(.nv.constant0.default_function_kernel_30)
        /*0050*/ 	.short	0x0380
        /*0052*/ 	.short	0x0008


	//----- nvinfo : EIATTR_SW_WAR
	.align		4
.L_1059:
        /*0054*/ 	.byte	0x04, 0x36
        /*0056*/ 	.short	(.L_1061 - .L_1060)
.L_1060:
        /*0058*/ 	.word	0x00000008
.L_1061:


//--------------------- .nv.info.default_function_kernel_28 --------------------------
	.section	.nv.info.default_function_kernel_28,"",@"SHT_CUDA_INFO"
	.sectionflags	@""
	.align	4


	//----- nvinfo : EIATTR_CUDA_API_VERSION
	.align		4
        /*0000*/ 	.byte	0x04, 0x37
        /*0002*/ 	.short	(.L_1063 - .L_1062)
.L_1062:
        /*0004*/ 	.word	0x00000082


	//----- nvinfo : EIATTR_KPARAM_INFO
	.align		4
.L_1063:
        /*0008*/ 	.byte	0x04, 0x17
        /*000a*/ 	.short	(.L_1065 - .L_1064)
.L_1064:
        /*000c*/ 	.word	0x00000000
        /*0010*/ 	.short	0x0001
        /*0012*/ 	.short	0x0008
        /*0014*/ 	.byte	0x00, 0xf5, 0x21, 0x00


	//----- nvinfo : EIATTR_KPARAM_INFO
	.align		4
.L_1065:
        /*0018*/ 	.byte	0x04, 0x17
        /*001a*/ 	.short	(.L_1067 - .L_1066)
.L_1066:
        /*001c*/ 	.word	0x00000000
        /*0020*/ 	.short	0x0000
        /*0022*/ 	.short	0x0000
        /*0024*/ 	.byte	0x00, 0xf5, 0x21, 0x00


	//----- nvinfo : EIATTR_SPARSE_MMA_MASK
	.align		4
.L_1067:
        /*0028*/ 	.byte	0x03, 0x50
        /*002a*/ 	.short	0x0000


	//----- nvinfo : EIATTR_MAXREG_COUNT
	.align		4
        /*002c*/ 	.byte	0x03, 0x1b
        /*002e*/ 	.short	0x0040


	//----- nvinfo : EIATTR_MERCURY_ISA_VERSION
	.align		4
        /*0030*/ 	.byte	0x03, 0x5f
        /*0032*/ 	.short	0x0101


	//----- nvinfo : EIATTR_VRC_CTA_INIT_COUNT
	.align		4
        /*0034*/ 	.byte	0x02, 0x4a
	.zero		1
	.zero		1


	//----- nvinfo : EIATTR_EXIT_INSTR_OFFSETS
	.align		4
        /*0038*/ 	.byte	0x04, 0x1c
        /*003a*/ 	.short	(.L_1069 - .L_1068)


	//   ....[0]....
.L_1068:
        /*003c*/ 	.word	0x00000070


	//   ....[1]....
        /*0040*/ 	.word	0x00000110


	//----- nvinfo : EIATTR_MAX_THREADS
	.align		4
.L_1069:
        /*0044*/ 	.byte	0x04, 0x05
        /*0046*/ 	.short	(.L_1071 - .L_1070)
.L_1070:
        /*0048*/ 	.word	0x00000400
        /*004c*/ 	.word	0x00000001
        /*0050*/ 	.word	0x00000001


	//----- nvinfo : EIATTR_CBANK_PARAM_SIZE
	.align		4
.L_1071:
        /*0054*/ 	.byte	0x03, 0x19
        /*0056*/ 	.short	0x0010


	//----- nvinfo : EIATTR_PARAM_CBANK
	.align		4
        /*0058*/ 	.byte	0x04, 0x0a
        /*005a*/ 	.short	(.L_1073 - .L_1072)
	.align		4
.L_1072:
        /*005c*/ 	.word	index@(.nv.constant0.default_function_kernel_28)
        /*0060*/ 	.short	0x0380
        /*0062*/ 	.short	0x0010


	//----- nvinfo : EIATTR_SW_WAR
	.align		4
.L_1073:
        /*0064*/ 	.byte	0x04, 0x36
        /*0066*/ 	.short	(.L_1075 - .L_1074)
.L_1074:
        /*0068*/ 	.word	0x00000008
.L_1075:


//--------------------- .nv.info.default_function_kernel_27 --------------------------
	.section	.nv.info.default_function_kernel_27,"",@"SHT_CUDA_INFO"
	.sectionflags	@""
	.align	4


	//----- nvinfo : EIATTR_CUDA_API_VERSION
	.align		4
        /*0000*/ 	.byte	0x04, 0x37
        /*0002*/ 	.short	(.L_1077 - .L_1076)
.L_1076:
        /*0004*/ 	.word	0x00000082


	//----- nvinfo : EIATTR_KPARAM_INFO
	.align		4
.L_1077:
        /*0008*/ 	.byte	0x04, 0x17
        /*000a*/ 	.short	(.L_1079 - .L_1078)
.L_1078:
        /*000c*/ 	.word	0x00000000
        /*0010*/ 	.short	0x0001
        /*0012*/ 	.short	0x0008
        /*0014*/ 	.byte	0x00, 0xf5, 0x21, 0x00


	//----- nvinfo : EIATTR_KPARAM_INFO
	.align		4
.L_1079:
        /*0018*/ 	.byte	0x04, 0x17
        /*001a*/ 	.short	(.L_1081 - .L_1080)
.L_1080:
        /*001c*/ 	.word	0x00000000
        /*0020*/ 	.short	0x0000
        /*0022*/ 	.short	0x0000
        /*0024*/ 	.byte	0x00, 0xf5, 0x21, 0x00


	//----- nvinfo : EIATTR_SPARSE_MMA_MASK
	.align		4
.L_1081:
        /*0028*/ 	.byte	0x03, 0x50
        /*002a*/ 	.short	0x0000


	//----- nvinfo : EIATTR_MAXREG_COUNT
	.align		4
        /*002c*/ 	.byte	0x03, 0x1b
        /*002e*/ 	.short	0x0040


	//----- nvinfo : EIATTR_MERCURY_ISA_VERSION
	.align		4
        /*0030*/ 	.byte	0x03, 0x5f
        /*0032*/ 	.short	0x0101


	//----- nvinfo : EIATTR_VRC_CTA_INIT_COUNT
	.align		4
        /*0034*/ 	.byte	0x02, 0x4a
	.zero		1
	.zero		1


	//----- nvinfo : EIATTR_EXIT_INSTR_OFFSETS
	.align		4
        /*0038*/ 	.byte	0x04, 0x1c
        /*003a*/ 	.short	(.L_1083 - .L_1082)


	//   ....[0]....
.L_1082:
        /*003c*/ 	.word	0x00000070


	//   ....[1]....
        /*0040*/ 	.word	0x00000120


	//----- nvinfo : EIATTR_MAX_THREADS
	.align		4
.L_1083:
        /*0044*/ 	.byte	0x04, 0x05
        /*0046*/ 	.short	(.L_1085 - .L_1084)
.L_1084:
        /*0048*/ 	.word	0x00000400
        /*004c*/ 	.word	0x00000001
        /*0050*/ 	.word	0x00000001


	//----- nvinfo : EIATTR_CBANK_PARAM_SIZE
	.align		4
.L_1085:
        /*0054*/ 	.byte	0x03, 0x19
        /*0056*/ 	.short	0x0010


	//----- nvinfo : EIATTR_PARAM_CBANK
	.align		4
        /*0058*/ 	.byte	0x04, 0x0a
        /*005a*/ 	.short	(.L_1087 - .L_1086)
	.align		4
.L_1086:
        /*005c*/ 	.word	index@(.nv.constant0.default_function_kernel_27)
        /*0060*/ 	.short	0x0380
        /*0062*/ 	.short	0x0010


	//----- nvinfo : EIATTR_SW_WAR
	.align		4
.L_1087:
        /*0064*/ 	.byte	0x04, 0x36
        /*0066*/ 	.short	(.L_1089 - .L_1088)
.L_1088:
        /*0068*/ 	.word	0x00000008
.L_1089:


//--------------------- .nv.info.default_function_kernel_49 --------------------------
	.section	.nv.info.default_function_kernel_49,"",@"SHT_CUDA_INFO"
	.sectionflags	@""
	.align	4


	//----- nvinfo : EIATTR_CUDA_API_VERSION
	.align		4
        /*0000*/ 	.byte	0x04, 0x37
        /*0002*/ 	.short	(.L_1091 - .L_1090)
.L_1090:
        /*0004*/ 	.word	0x00000082


	//----- nvinfo : EIATTR_KPARAM_INFO
	.align		4
.L_1091:
        /*0008*/ 	.byte	0x04, 0x17
        /*000a*/ 	.short	(.L_1093 - .L_1092)
.L_1092:
        /*000c*/ 	.word	0x00000000
        /*0010*/ 	.short	0x0002
        /*0012*/ 	.short	0x0010
        /*0014*/ 	.byte	0x00, 0xf5, 0x21, 0x00


	//----- nvinfo : EIATTR_KPARAM_INFO
	.align		4
.L_1093:
        /*0018*/ 	.byte	0x04, 0x17
        /*001a*/ 	.short	(.L_1095 - .L_1094)
.L_1094:
        /*001c*/ 	.word	0x00000000
        /*0020*/ 	.short	0x0001
        /*0022*/ 	.short	0x0008
        /*0024*/ 	.byte	0x00, 0xf5, 0x21, 0x00


	//----- nvinfo : EIATTR_KPARAM_INFO
	.align		4
.L_1095:
        /*0028*/ 	.byte	0x04, 0x17
        /*002a*/ 	.short	(.L_1097 - .L_1096)
.L_1096:
        /*002c*/ 	.word	0x00000000
        /*0030*/ 	.short	0x0000
        /*0032*/ 	.short	0x0000
        /*0034*/ 	.byte	0x00, 0xf5, 0x21, 0x00


	//----- nvinfo : EIATTR_SPARSE_MMA_MASK
	.align		4
.L_1097:
        /*0038*/ 	.byte	0x03, 0x50
        /*003a*/ 	.short	0x0000


	//----- nvinfo : EIATTR_MAXREG_COUNT
	.align		4
        /*003c*/ 	.byte	0x03, 0x1b
        /*003e*/ 	.short	0x0040


	//----- nvinfo : EIATTR_MERCURY_ISA_VERSION
	.align		4
        /*0040*/ 	.byte	0x03, 0x5f
        /*0042*/ 	.short	0x0101


	//----- nvinfo : EIATTR_VRC_CTA_INIT_COUNT
	.align		4
        /*0044*/ 	.byte	0x02, 0x4a
	.zero		1
	.zero		1


	//----- nvinfo : EIATTR_EXIT_INSTR_OFFSETS
	.align		4
        /*0048*/ 	.byte	0x04, 0x1c
        /*004a*/ 	.short	(.L_1099 - .L_1098)


	//   ....[0]....
.L_1098:
        /*004c*/ 	.word	0x00000370


	//   ....[1]....
        /*0050*/ 	.word	0x00000470


	//----- nvinfo : EIATTR_MAX_THREADS
	.align		4
.L_1099:
        /*0054*/ 	.byte	0x04, 0x05
        /*0056*/ 	.short	(.L_1101 - .L_1100)
.L_1100:
        /*0058*/ 	.word	0x00000400
        /*005c*/ 	.word	0x00000001
        /*0060*/ 	.word	0x00000001


	//----- nvinfo : EIATTR_CRS_STACK_SIZE
	.align		4
.L_1101:
        /*0064*/ 	.byte	0x04, 0x1e
        /*0066*/ 	.short	(.L_1103 - .L_1102)
.L_1102:
        /*0068*/ 	.word	0x00000000


	//----- nvinfo : EIATTR_CBANK_PARAM_SIZE
	.align		4
.L_1103:
        /*006c*/ 	.byte	0x03, 0x19
        /*006e*/ 	.short	0x0018


	//----- nvinfo : EIATTR_PARAM_CBANK
	.align		4
        /*0070*/ 	.byte	0x04, 0x0a
        /*0072*/ 	.short	(.L_1105 - .L_1104)
	.align		4
.L_1104:
        /*0074*/ 	.word	index@(.nv.constant0.default_function_kernel_49)
        /*0078*/ 	.short	0x0380
        /*007a*/ 	.short	0x0018


	//----- nvinfo : EIATTR_SW_WAR
	.align		4
.L_1105:
        /*007c*/ 	.byte	0x04, 0x36
        /*007e*/ 	.short	(.L_1107 - .L_1106)
.L_1106:
        /*0080*/ 	.word	0x00000008
.L_1107:


//--------------------- .nv.info.default_function_kernel_62 --------------------------
	.section	.nv.info.default_function_kernel_62,"",@"SHT_CUDA_INFO"
	.sectionflags	@""
	.align	4


	//----- nvinfo : EIATTR_CUDA_API_VERSION
	.align		4
        /*0000*/ 	.byte	0x04, 0x37
        /*0002*/ 	.short	(.L_1109 - .L_1108)
.L_1108:
        /*0004*/ 	.word	0x00000082


	//----- nvinfo : EIATTR_KPARAM_INFO
	.align		4
.L_1109:
        /*0008*/ 	.byte	0x04, 0x17
        /*000a*/ 	.short	(.L_1111 - .L_1110)
.L_1110:
        /*000c*/ 	.word	0x00000000
        /*0010*/ 	.short	0x0001
        /*0012*/ 	.short	0x0008
        /*0014*/ 	.byte	0x00, 0xf5, 0x21, 0x00


	//----- nvinfo : EIATTR_KPARAM_INFO
	.align		4
.L_1111:
        /*0018*/ 	.byte	0x04, 0x17
        /*001a*/ 	.short	(.L_1113 - .L_1112)
.L_1112:
        /*001c*/ 	.word	0x00000000
        /*0020*/ 	.short	0x0000
        /*0022*/ 	.short	0x0000
        /*0024*/ 	.byte	0x00, 0xf5, 0x21, 0x00


	//----- nvinfo : EIATTR_SPARSE_MMA_MASK
	.align		4
.L_1113:
        /*0028*/ 	.byte	0x03, 0x50
        /*002a*/ 	.short	0x0000


	//----- nvinfo : EIATTR_MAXREG_COUNT
	.align		4
        /*002c*/ 	.byte	0x03, 0x1b
        /*002e*/ 	.short	0x0040


	//----- nvinfo : EIATTR_MERCURY_ISA_VERSION
	.align		4
        /*0030*/ 	.byte	0x03, 0x5f
        /*0032*/ 	.short	0x0101


	//----- nvinfo : EIATTR_VRC_CTA_INIT_COUNT
	.align		4
        /*0034*/ 	.byte	0x02, 0x4a
	.zero		1
	.zero		1


	//----- nvinfo : EIATTR_EXIT_INSTR_OFFSETS
	.align		4
        /*0038*/ 	.byte	0x04, 0x1c
        /*003a*/ 	.short	(.L_1115 - .L_1114)


	//   ....[0]....
.L_1114:
        /*003c*/ 	.word	0x00000070


	//   ....[1]....
        /*0040*/ 	.word	0x00000120


	//----- nvinfo : EIATTR_MAX_THREADS
	.align		4
.L_1115:
        /*0044*/ 	.byte	0x04, 0x05
        /*0046*/ 	.short	(.L_1117 - .L_1116)
.L_1116:
        /*0048*/ 	.word	0x00000400
        /*004c*/ 	.word	0x00000001
        /*0050*/ 	.word	0x00000001


	//----- nvinfo : EIATTR_CBANK_PARAM_SIZE
	.align		4
.L_1117:
        /*0054*/ 	.byte	0x03, 0x19
        /*0056*/ 	.short	0x0010


	//----- nvinfo : EIATTR_PARAM_CBANK
	.align		4
        /*0058*/ 	.byte	0x04, 0x0a
        /*005a*/ 	.short	(.L_1119 - .L_1118)
	.align		4
.L_1118:
        /*005c*/ 	.word	index@(.nv.constant0.default_function_kernel_62)
        /*0060*/ 	.short	0x0380
        /*0062*/ 	.short	0x0010


	//----- nvinfo : EIATTR_SW_WAR
	.align		4
.L_1119:
        /*0064*/ 	.byte	0x04, 0x36
        /*0066*/ 	.short	(.L_1121 - .L_1120)
.L_1120:
        /*0068*/ 	.word	0x00000008
.L_1121:


//--------------------- .nv.info.default_function_kernel_72 --------------------------
	.section	.nv.info.default_function_kernel_72,"",@"SHT_CUDA_INFO"
	.sectionflags	@""
	.align	4


	//----- nvinfo : EIATTR_CUDA_API_VERSION
	.align		4
        /*0000*/ 	.byte	0x04, 0x37
        /*0002*/ 	.short	(.L_1123 - .L_1122)
.L_1122:
        /*0004*/ 	.word	0x00000082


	//----- nvinfo : EIATTR_KPARAM_INFO
	.align		4
.L_1123:
        /*0008*/ 	.byte	0x04, 0x17
        /*000a*/ 	.short	(.L_1125 - .L_1124)
.L_1124:
        /*000c*/ 	.word	0x00000000
        /*0010*/ 	.short	0x0002
        /*0012*/ 	.short	0x0010
        /*0014*/ 	.byte	0x00, 0xf5, 0x21, 0x00


	//----- nvinfo : EIATTR_KPARAM_INFO
	.align		4
.L_1125:
        /*0018*/ 	.byte	0x04, 0x17
        /*001a*/ 	.short	(.L_1127 - .L_1126)
.L_1126:
        /*001c*/ 	.word	0x00000000
        /*0020*/ 	.short	0x0001
        /*0022*/ 	.short	0x0008
        /*0024*/ 	.byte	0x00, 0xf5, 0x21, 0x00


	//----- nvinfo : EIATTR_KPARAM_INFO
	.align		4
.L_1127:
        /*0028*/ 	.byte	0x04, 0x17
        /*002a*/ 	.short	(.L_1129 - .L_1128)
.L_1128:
        /*002c*/ 	.word	0x00000000
        /*0030*/ 	.short	0x0000
        /*0032*/ 	.short	0x0000
        /*0034*/ 	.byte	0x00, 0xf5, 0x21, 0x00


	//----- nvinfo : EIATTR_SPARSE_MMA_MASK
	.align		4
.L_1129:
        /*0038*/ 	.byte	0x03, 0x50
        /*003a*/ 	.short	0x0000


	//----- nvinfo : EIATTR_MAXREG_COUNT
	.align		4
        /*003c*/ 	.byte	0x03, 0x1b
        /*003e*/ 	.short	0x0040


	//----- nvinfo : EIATTR_MERCURY_ISA_VERSION
	.align		4
        /*0040*/ 	.byte	0x03, 0x5f
        /*0042*/ 	.short	0x0101


	//----- nvinfo : EIATTR_VRC_CTA_INIT_COUNT
	.align		4
        /*0044*/ 	.byte	0x02, 0x4a
	.zero		1
	.zero		1


	//----- nvinfo : EIATTR_EXIT_INSTR_OFFSETS
	.align		4
        /*0048*/ 	.byte	0x04, 0x1c
        /*004a*/ 	.short	(.L_1131 - .L_1130)


	//   ....[0]....
.L_1130:
        /*004c*/ 	.word	0x000000d0


	//   ....[1]....
        /*0050*/ 	.word	0x00000190


	//----- nvinfo : EIATTR_MAX_THREADS
	.align		4
.L_1131:
        /*0054*/ 	.byte	0x04, 0x05
        /*0056*/ 	.short	(.L_1133 - .L_1132)
.L_1132:
        /*0058*/ 	.word	0x00000400
        /*005c*/ 	.word	0x00000001
        /*0060*/ 	.word	0x00000001


	//----- nvinfo : EIATTR_CBANK_PARAM_SIZE
	.align		4
.L_1133:
        /*0064*/ 	.byte	0x03, 0x19
        /*0066*/ 	.short	0x0018


	//----- nvinfo : EIATTR_PARAM_CBANK
	.align		4
        /*0068*/ 	.byte	0x04, 0x0a
        /*006a*/ 	.short	(.L_1135 - .L_1134)
	.align		4
.L_1134:
        /*006c*/ 	.word	index@(.nv.constant0.default_function_kernel_72)
        /*0070*/ 	.short	0x0380
        /*0072*/ 	.short	0x0018


	//----- nvinfo : EIATTR_SW_WAR
	.align		4
.L_1135:
        /*0074*/ 	.byte	0x04, 0x36
        /*0076*/ 	.short	(.L_1137 - .L_1136)
.L_1136:
        /*0078*/ 	.word	0x00000008
.L_1137:


//--------------------- .nv.info.default_function_kernel_61 --------------------------
	.section	.nv.info.default_function_kernel_61,"",@"SHT_CUDA_INFO"
	.sectionflags	@""
	.align	4


	//----- nvinfo : EIATTR_CUDA_API_VERSION
	.align		4
        /*0000*/ 	.byte	0x04, 0x37
        /*0002*/ 	.short	(.L_1139 - .L_1138)
.L_1138:
        /*0004*/ 	.word	0x00000082


	//----- nvinfo : EIATTR_KPARAM_INFO
	.align		4
.L_1139:
        /*0008*/ 	.byte	0x04, 0x17
        /*000a*/ 	.short	(.L_1141 - .L_1140)
.L_1140:
        /*000c*/ 	.word	0x00000000
        /*0010*/ 	.short	0x0002
        /*0012*/ 	.short	0x0010
        /*0014*/ 	.byte	0x00, 0xf5, 0x21, 0x00


	//----- nvinfo : EIATTR_KPARAM_INFO
	.align		4
.L_1141:
        /*0018*/ 	.byte	0x04, 0x17
        /*001a*/ 	.short	(.L_1143 - .L_1142)
.L_1142:
        /*001c*/ 	.word	0x00000000
        /*0020*/ 	.short	0x0001
        /*0022*/ 	.short	0x0008
        /*0024*/ 	.byte	0x00, 0xf5, 0x21, 0x00


	//----- nvinfo : EIATTR_KPARAM_INFO
	.align		4
.L_1143:
        /*0028*/ 	.byte	0x04, 0x17
        /*002a*/ 	.short	(.L_1145 - .L_1144)
.L_1144:
        /*002c*/ 	.word	0x00000000
        /*0030*/ 	.short	0x0000
        /*0032*/ 	.short	0x0000
        /*0034*/ 	.byte	0x00, 0xf5, 0x21, 0x00


	//----- nvinfo : EIATTR_SPARSE_MMA_MASK
	.align		4
.L_1145:
        /*0038*/ 	.byte	0x03, 0x50
        /*003a*/ 	.short	0x0000


	//----- nvinfo : EIATTR_MAXREG_COUNT
	.align		4
        /*003c*/ 	.byte	0x03, 0x1b
        /*003e*/ 	.short	0x0040


	//----- nvinfo : EIATTR_MERCURY_ISA_VERSION
	.align		4
        /*0040*/ 	.byte	0x03, 0x5f
        /*0042*/ 	.short	0x0101


	//----- nvinfo : EIATTR_VRC_CTA_INIT_COUNT
	.align		4
        /*0044*/ 	.byte	0x02, 0x4a
	.zero		1
	.zero		1


	//----- nvinfo : EIATTR_EXIT_INSTR_OFFSETS
	.align		4
        /*0048*/ 	.byte	0x04, 0x1c
        /*004a*/ 	.short	(.L_1147 - .L_1146)


	//   ....[0]....
.L_1146:
        /*004c*/ 	.word	0x000000d0


	//   ....[1]....
        /*0050*/ 	.word	0x00000190


	//----- nvinfo : EIATTR_MAX_THREADS
	.align		4
.L_1147:
        /*0054*/ 	.byte	0x04, 0x05
        /*0056*/ 	.short	(.L_1149 - .L_1148)
.L_1148:
        /*0058*/ 	.word	0x00000400
        /*005c*/ 	.word	0x00000001
        /*0060*/ 	.word	0x00000001


	//----- nvinfo : EIATTR_CBANK_PARAM_SIZE
	.align		4
.L_1149:
        /*0064*/ 	.byte	0x03, 0x19
        /*0066*/ 	.short	0x0018


	//----- nvinfo : EIATTR_PARAM_CBANK
	.align		4
        /*0068*/ 	.byte	0x04, 0x0a
        /*006a*/ 	.short	(.L_1151 - .L_1150)
	.align		4
.L_1150:
        /*006c*/ 	.word	index@(.nv.constant0.default_function_kernel_61)
        /*0070*/ 	.short	0x0380
        /*0072*/ 	.short	0x0018


	//----- nvinfo : EIATTR_SW_WAR
	.align		4
.L_1151:
        /*0074*/ 	.byte	0x04, 0x36
        /*0076*/ 	.short	(.L_1153 - .L_1152)
.L_1152:
        /*0078*/ 	.word	0x00000008
.L_1153:


//--------------------- .nv.info.default_function_kernel_53 --------------------------
	.section	.nv.info.default_function_kernel_53,"",@"SHT_CUDA_INFO"
	.sectionflags	@""
	.align	4


	//----- nvinfo : EIATTR_CUDA_API_VERSION
	.align		4
        /*0000*/ 	.byte	0x04, 0x37
        /*0002*/ 	.short	(.L_1155 - .L_1154)
.L_1154:
        /*0004*/ 	.word	0x00000082


	//----- nvinfo : EIATTR_KPARAM_INFO
	.align		4
.L_1155:
        /*0008*/ 	.byte	0x04, 0x17
        /*000a*/ 	.short	(.L_1157 - .L_1156)
.L_1156:
        /*000c*/ 	.word	0x00000000
        /*0010*/ 	.short	0x0001
        /*0012*/ 	.short	0x0008
        /*0014*/ 	.byte	0x00, 0xf5, 0x21, 0x00


	//----- nvinfo : EIATTR_KPARAM_INFO
	.align		4
.L_1157:
        /*0018*/ 	.byte	0x04, 0x17
        /*001a*/ 	.short	(.L_1159 - .L_1158)
.L_1158:
        /*001c*/ 	.word	0x00000000
        /*0020*/ 	.short	0x0000
        /*0022*/ 	.short	0x0000
        /*0024*/ 	.byte	0x00, 0xf5, 0x21, 0x00


	//----- nvinfo : EIATTR_SPARSE_MMA_MASK
	.align		4
.L_1159:
        /*0028*/ 	.byte	0x03, 0x50
        /*002a*/ 	.short	0x0000


	//----- nvinfo : EIATTR_MAXREG_COUNT
	.align		4
        /*002c*/ 	.byte	0x03, 0x1b
        /*002e*/ 	.short	0x0040


	//----- nvinfo : EIATTR_MERCURY_ISA_VERSION
	.align		4
        /*0030*/ 	.byte	0x03, 0x5f
        /*0032*/ 	.short	0x0101


	//----- nvinfo : EIATTR_VRC_CTA_INIT_COUNT
	.align		4
        /*0034*/ 	.byte	0x02, 0x4a
	.zero		1
	.zero		1


	//----- nvinfo : EIATTR_EXIT_INSTR_OFFSETS
	.align		4
        /*0038*/ 	.byte	0x04, 0x1c
        /*003a*/ 	.short	(.L_1161 - .L_1160)


	//   ....[0]....
.L_1160:
        /*003c*/ 	.word	0x00000070


	//   ....[1]....
        /*0040*/ 	.word	0x00000120


	//----- nvinfo : EIATTR_MAX_THREADS
	.align		4
.L_1161:
        /*0044*/ 	.byte	0x04, 0x05
        /*0046*/ 	.short	(.L_1163 - .L_1162)
.L_1162:
        /*0048*/ 	.word	0x00000400
        /*004c*/ 	.word	0x00000001
        /*0050*/ 	.word	0x00000001


	//----- nvinfo : EIATTR_CBANK_PARAM_SIZE
	.align		4
.L_1163:
        /*0054*/ 	.byte	0x03, 0x19
        /*0056*/ 	.short	0x0010


	//----- nvinfo : EIATTR_PARAM_CBANK
	.align		4
        /*0058*/ 	.byte	0x04, 0x0a
        /*005a*/ 	.short	(.L_1165 - .L_1164)
	.align		4
.L_1164:
        /*005c*/ 	.word	index@(.nv.constant0.default_function_kernel_53)
        /*0060*/ 	.short	0x0380
        /*0062*/ 	.short	0x0010


	//----- nvinfo : EIATTR_SW_WAR
	.align		4
.L_1165:
        /*0064*/ 	.byte	0x04, 0x36
        /*0066*/ 	.short	(.L_1167 - .L_1166)
.L_1166:
        /*0068*/ 	.word	0x00000008
.L_1167:


//--------------------- .nv.info.default_function_kernel_59 --------------------------
	.section	.nv.info.default_function_kernel_59,"",@"SHT_CUDA_INFO"
	.sectionflags	@""
	.align	4


	//----- nvinfo : EIATTR_CUDA_API_VERSION
	.align		4
        /*0000*/ 	.byte	0x04, 0x37
        /*0002*/ 	.short	(.L_1169 - .L_1168)
.L_1168:
        /*0004*/ 	.word	0x00000082


	//----- nvinfo : EIATTR_KPARAM_INFO
	.align		4
.L_1169:
        /*0008*/ 	.byte	0x04, 0x17
        /*000a*/ 	.short	(.L_1171 - .L_1170)
.L_1170:
        /*000c*/ 	.word	0x00000000
        /*0010*/ 	.short	0x0000
        /*0012*/ 	.short	0x0000
        /*0014*/ 	.byte	0x00, 0xf5, 0x21, 0x00


	//----- nvinfo : EIATTR_SPARSE_MMA_MASK
	.align		4
.L_1171:
        /*0018*/ 	.byte	0x03, 0x50
        /*001a*/ 	.short	0x0000


	//----- nvinfo : EIATTR_MAXREG_COUNT
	.align		4
        /*001c*/ 	.byte	0x03, 0x1b
        /*001e*/ 	.short	0x0040


	//----- nvinfo : EIATTR_MERCURY_ISA_VERSION
	.align		4
        /*0020*/ 	.byte	0x03, 0x5f
        /*0022*/ 	.short	0x0101


	//----- nvinfo : EIATTR_VRC_CTA_INIT_COUNT
	.align		4
        /*0024*/ 	.byte	0x02, 0x4a
	.zero		1
	.zero		1


	//----- nvinfo : EIATTR_EXIT_INSTR_OFFSETS
	.align		4
        /*0028*/ 	.byte	0x04, 0x1c
        /*002a*/ 	.short	(.L_1173 - .L_1172)


	//   ....[0]....
.L_1172:
        /*002c*/ 	.word	0x00000070


	//   ....[1]....
        /*0030*/ 	.word	0x00000100


	//----- nvinfo : EIATTR_MAX_THREADS
	.align		4
.L_1173:
        /*0034*/ 	.byte	0x04, 0x05
        /*0036*/ 	.short	(.L_1175 - .L_1174)
.L_1174:
        /*0038*/ 	.word	0x00000400
        /*003c*/ 	.word	0x00000001
        /*0040*/ 	.word	0x00000001


	//----- nvinfo : EIATTR_CBANK_PARAM_SIZE
	.align		4
.L_1175:
        /*0044*/ 	.byte	0x03, 0x19
        /*0046*/ 	.short	0x0008


	//----- nvinfo : EIATTR_PARAM_CBANK
	.align		4
        /*0048*/ 	.byte	0x04, 0x0a
        /*004a*/ 	.short	(.L_1177 - .L_1176)
	.align		4
.L_1176:
        /*004c*/ 	.word	index@(.nv.constant0.default_function_kernel_59)
        /*0050*/ 	.short	0x0380
        /*0052*/ 	.short	0x0008


	//----- nvinfo : EIATTR_SW_WAR
	.align		4
.L_1177:
        /*0054*/ 	.byte	0x04, 0x36
        /*0056*/ 	.short	(.L_1179 - .L_1178)
.L_1178:
        /*0058*/ 	.word	0x00000008
.L_1179:


//--------------------- .nv.info.default_function_kernel_48 --------------------------
	.section	.nv.info.default_function_kernel_48,"",@"SHT_CUDA_INFO"
	.sectionflags	@""
	.align	4


	//----- nvinfo : EIATTR_CUDA_API_VERSION
	.align		4
        /*0000*/ 	.byte	0x04, 0x37
        /*0002*/ 	.short	(.L_1181 - .L_1180)
.L_1180:
        /*0004*/ 	.word	0x00000082


	//----- nvinfo : EIATTR_KPARAM_INFO
	.align		4
.L_1181:
        /*0008*/ 	.byte	0x04, 0x17
        /*000a*/ 	.short	(.L_1183 - .L_1182)
.L_1182:
        /*000c*/ 	.word	0x00000000
        /*0010*/ 	.short	0x0001
        /*0012*/ 	.short	0x0008
        /*0014*/ 	.byte	0x00, 0xf5, 0x21, 0x00


	//----- nvinfo : EIATTR_KPARAM_INFO
	.align		4
.L_1183:
        /*0018*/ 	.byte	0x04, 0x17
        /*001a*/ 	.short	(.L_1185 - .L_1184)
.L_1184:
        /*001c*/ 	.word	0x00000000
        /*0020*/ 	.short	0x0000
        /*0022*/ 	.short	0x0000
        /*0024*/ 	.byte	0x00, 0xf5, 0x21, 0x00


	//----- nvinfo : EIATTR_SPARSE_MMA_MASK
	.align		4
.L_1185:
        /*0028*/ 	.byte	0x03, 0x50
        /*002a*/ 	.short	0x0000


	//----- nvinfo : EIATTR_MAXREG_COUNT
	.align		4
        /*002c*/ 	.byte	0x03, 0x1b
        /*002e*/ 	.short	0x0040


	//----- nvinfo : EIATTR_MERCURY_ISA_VERSION
	.align		4
        /*0030*/ 	.byte	0x03, 0x5f
        /*0032*/ 	.short	0x0101


	//----- nvinfo : EIATTR_VRC_CTA_INIT_COUNT
	.align		4
        /*0034*/ 	.byte	0x02, 0x4a
	.zero		1
	.zero		1


	//----- nvinfo : EIATTR_EXIT_INSTR_OFFSETS
	.align		4
        /*0038*/ 	.byte	0x04, 0x1c
        /*003a*/ 	.short	(.L_1187 - .L_1186)


	//   ....[0]....
.L_1186:
        /*003c*/ 	.word	0x00000070


	//   ....[1]....
        /*0040*/ 	.word	0x00000110


	//----- nvinfo : EIATTR_MAX_THREADS
	.align		4
.L_1187:
        /*0044*/ 	.byte	0x04, 0x05
        /*0046*/ 	.short	(.L_1189 - .L_1188)
.L_1188:
        /*0048*/ 	.word	0x00000400
        /*004c*/ 	.word	0x00000001
        /*0050*/ 	.word	0x00000001


	//----- nvinfo : EIATTR_CBANK_PARAM_SIZE
	.align		4
.L_1189:
        /*0054*/ 	.byte	0x03, 0x19
        /*0056*/ 	.short	0x0010


	//----- nvinfo : EIATTR_PARAM_CBANK
	.align		4
        /*0058*/ 	.byte	0x04, 0x0a
        /*005a*/ 	.short	(.L_1191 - .L_1190)
	.align		4
.L_1190:
        /*005c*/ 	.word	index@(.nv.constant0.default_function_kernel_48)
        /*0060*/ 	.short	0x0380
        /*0062*/ 	.short	0x0010


	//----- nvinfo : EIATTR_SW_WAR
	.align		4
.L_1191:
        /*0064*/ 	.byte	0x04, 0x36
        /*0066*/ 	.short	(.L_1193 - .L_1192)
.L_1192:
        /*0068*/ 	.word	0x00000008
.L_1193:


//--------------------- .nv.info.default_function_kernel_15 --------------------------
	.section	.nv.info.default_function_kernel_15,"",@"SHT_CUDA_INFO"
	.sectionflags	@""
	.align	4


	//----- nvinfo : EIATTR_CUDA_API_VERSION
	.align		4
        /*0000*/ 	.byte	0x04, 0x37
        /*0002*/ 	.short	(.L_1195 - .L_1194)
.L_1194:
        /*0004*/ 	.word	0x00000082


	//----- nvinfo : EIATTR_KPARAM_INFO
	.align		4
.L_1195:
        /*0008*/ 	.byte	0x04, 0x17
        /*000a*/ 	.short	(.L_1197 - .L_1196)
.L_1196:
        /*000c*/ 	.word	0x00000000
        /*0010*/ 	.short	0x0001
        /*0012*/ 	.short	0x0008
        /*0014*/ 	.byte	0x00, 0xf5, 0x21, 0x00


	//----- nvinfo : EIATTR_KPARAM_INFO
	.align		4
.L_1197:
        /*0018*/ 	.byte	0x04, 0x17
        /*001a*/ 	.short	(.L_1199 - .L_1198)
.L_1198:
        /*001c*/ 	.word	0x00000000
        /*0020*/ 	.short	0x0000
        /*0022*/ 	.short	0x0000
        /*0024*/ 	.byte	0x00, 0xf5, 0x21, 0x00


	//----- nvinfo : EIATTR_SPARSE_MMA_MASK
	.align		4
.L_1199:
        /*0028*/ 	.byte	0x03, 0x50
        /*002a*/ 	.short	0x0000


	//----- nvinfo : EIATTR_MAXREG_COUNT
	.align		4
        /*002c*/ 	.byte	0x03, 0x1b
        /*002e*/ 	.short	0x0040


	//----- nvinfo : EIATTR_MERCURY_ISA_VERSION
	.align		4
        /*0030*/ 	.byte	0x03, 0x5f
        /*0032*/ 	.short	0x0101


	//----- nvinfo : EIATTR_VRC_CTA_INIT_COUNT
	.align		4
        /*0034*/ 	.byte	0x02, 0x4a
	.zero		1
	.zero		1


	//----- nvinfo : EIATTR_EXIT_INSTR_OFFSETS
	.align		4
        /*0038*/ 	.byte	0x04, 0x1c
        /*003a*/ 	.short	(.L_1201 - .L_1200)


	//   ....[0]....
.L_1200:
        /*003c*/ 	.word	0x00000070


	//   ....[1]....
        /*0040*/ 	.word	0x00000120


	//----- nvinfo : EIATTR_MAX_THREADS
	.align		4
.L_1201:
        /*0044*/ 	.byte	0x04, 0x05
        /*0046*/ 	.short	(.L_1203 - .L_1202)
.L_1202:
        /*0048*/ 	.word	0x00000400
        /*004c*/ 	.word	0x00000001
        /*0050*/ 	.word	0x00000001


	//----- nvinfo : EIATTR_CBANK_PARAM_SIZE
	.align		4
.L_1203:
        /*0054*/ 	.byte	0x03, 0x19
        /*0056*/ 	.short	0x0010


	//----- nvinfo : EIATTR_PARAM_CBANK
	.align		4
        /*0058*/ 	.byte	0x04, 0x0a
        /*005a*/ 	.short	(.L_1205 - .L_1204)
	.align		4
.L_1204:
        /*005c*/ 	.word	index@(.nv.constant0.default_function_kernel_15)
        /*0060*/ 	.short	0x0380
        /*0062*/ 	.short	0x0010


	//----- nvinfo : EIATTR_SW_WAR
	.align		4
.L_1205:
        /*0064*/ 	.byte	0x04, 0x36
        /*0066*/ 	.short	(.L_1207 - .L_1206)
.L_1206:
        /*0068*/ 	.word	0x00000008
.L_1207:


//--------------------- .nv.info.default_function_kernel_64 --------------------------
	.section	.nv.info.default_function_kernel_64,"",@"SHT_CUDA_INFO"
	.sectionflags	@""
	.align	4


	//----- nvinfo : EIATTR_CUDA_API_VERSION
	.align		4
        /*0000*/ 	.byte	0x04, 0x37
        /*0002*/ 	.short	(.L_1209 - .L_1208)
.L_1208:
        /*0004*/ 	.word	0x00000082


	//----- nvinfo : EIATTR_KPARAM_INFO
	.align		4
.L_1209:
        /*0008*/ 	.byte	0x04, 0x17
        /*000a*/ 	.short	(.L_1211 - .L_1210)
.L_1210:
        /*000c*/ 	.word	0x00000000
        /*0010*/ 	.short	0x0002
        /*0012*/ 	.short	0x0010
        /*0014*/ 	.byte	0x00, 0xf5, 0x21, 0x00


	//----- nvinfo : EIATTR_KPARAM_INFO
	.align		4
.L_1211:
        /*0018*/ 	.byte	0x04, 0x17
        /*001a*/ 	.short	(.L_1213 - .L_1212)
.L_1212:
        /*001c*/ 	.word	0x00000000
        /*0020*/ 	.short	0x0001
        /*0022*/ 	.short	0x0008
        /*0024*/ 	.byte	0x00, 0xf5, 0x21, 0x00


	//----- nvinfo : EIATTR_KPARAM_INFO
	.align		4
.L_1213:
        /*0028*/ 	.byte	0x04, 0x17
        /*002a*/ 	.short	(.L_1215 - .L_1214)
.L_1214:
        /*002c*/ 	.word	0x00000000
        /*0030*/ 	.short	0x0000
        /*0032*/ 	.short	0x0000
        /*0034*/ 	.byte	0x00, 0xf5, 0x21, 0x00


	//----- nvinfo : EIATTR_SPARSE_MMA_MASK
	.align		4
.L_1215:
        /*0038*/ 	.byte	0x03, 0x50
        /*003a*/ 	.short	0x0000


	//----- nvinfo : EIATTR_MAXREG_COUNT
	.align		4
        /*003c*/ 	.byte	0x03, 0x1b
        /*003e*/ 	.short	0x0040


	//----- nvinfo : EIATTR_MERCURY_ISA_VERSION
	.align		4
        /*0040*/ 	.byte	0x03, 0x5f
        /*0042*/ 	.short	0x0101


	//----- nvinfo : EIATTR_VRC_CTA_INIT_COUNT
	.align		4
        /*0044*/ 	.byte	0x02, 0x4a
	.zero		1
	.zero		1


	//----- nvinfo : EIATTR_EXIT_INSTR_OFFSETS
	.align		4
        /*0048*/ 	.byte	0x04, 0x1c
        /*004a*/ 	.short	(.L_1217 - .L_1216)


	//   ....[0]....
.L_1216:
        /*004c*/ 	.word	0x00000070


	//   ....[1]....
        /*0050*/ 	.word	0x00000140


	//----- nvinfo : EIATTR_MAX_THREADS
	.align		4
.L_1217:
        /*0054*/ 	.byte	0x04, 0x05
        /*0056*/ 	.short	(.L_1219 - .L_1218)
.L_1218:
        /*0058*/ 	.word	0x00000400
        /*005c*/ 	.word	0x00000001
        /*0060*/ 	.word	0x00000001


	//----- nvinfo : EIATTR_CBANK_PARAM_SIZE
	.align		4
.L_1219:
        /*0064*/ 	.byte	0x03, 0x19
        /*0066*/ 	.short	0x0018


	//----- nvinfo : EIATTR_PARAM_CBANK
	.align		4
        /*0068*/ 	.byte	0x04, 0x0a
        /*006a*/ 	.short	(.L_1221 - .L_1220)
	.align		4
.L_1220:
        /*006c*/ 	.word	index@(.nv.constant0.default_function_kernel_64)
        /*0070*/ 	.short	0x0380
        /*0072*/ 	.short	0x0018


	//----- nvinfo : EIATTR_SW_WAR
	.align		4
.L_1221:
        /*0074*/ 	.byte	0x04, 0x36
        /*0076*/ 	.short	(.L_1223 - .L_1222)
.L_1222:
        /*0078*/ 	.word	0x00000008
.L_1223:


//--------------------- .nv.info.default_function_kernel_52 --------------------------
	.section	.nv.info.default_function_kernel_52,"",@"SHT_CUDA_INFO"
	.sectionflags	@""
	.align	4


	//----- nvinfo : EIATTR_CUDA_API_VERSION
	.align		4
        /*0000*/ 	.byte	0x04, 0x37
        /*0002*/ 	.short	(.L_1225 - .L_1224)
.L_1224:
        /*0004*/ 	.word	0x00000082


	//----- nvinfo : EIATTR_KPARAM_INFO
	.align		4
.L_1225:
        /*0008*/ 	.byte	0x04, 0x17
        /*000a*/ 	.short	(.L_1227 - .L_1226)
.L_1226:
        /*000c*/ 	.word	0x00000000
        /*0010*/ 	.short	0x0002
        /*0012*/ 	.short	0x0010
        /*0014*/ 	.byte	0x00, 0xf5, 0x21, 0x00


	//----- nvinfo : EIATTR_KPARAM_INFO
	.align		4
.L_1227:
        /*0018*/ 	.byte	0x04, 0x17
        /*001a*/ 	.short	(.L_1229 - .L_1228)
.L_1228:
        /*001c*/ 	.word	0x00000000
        /*0020*/ 	.short	0x0001
        /*0022*/ 	.short	0x0008
        /*0024*/ 	.byte	0x00, 0xf5, 0x21, 0x00


	//----- nvinfo : EIATTR_KPARAM_INFO
	.align		4
.L_1229:
        /*0028*/ 	.byte	0x04, 0x17
        /*002a*/ 	.short	(.L_1231 - .L_1230)
.L_1230:
        /*002c*/ 	.word	0x00000000
        /*0030*/ 	.short	0x0000
        /*0032*/ 	.short	0x0000
        /*0034*/ 	.byte	0x00, 0xf5, 0x21, 0x00


	//----- nvinfo : EIATTR_SPARSE_MMA_MASK
	.align		4
.L_1231:
        /*0038*/ 	.byte	0x03, 0x50
        /*003a*/ 	.short	0x0000


	//----- nvinfo : EIATTR_MAXREG_COUNT
	.align		4
        /*003c*/ 	.byte	0x03, 0x1b
        /*003e*/ 	.short	0x0040


	//----- nvinfo : EIATTR_MERCURY_ISA_VERSION
	.align		4
        /*0040*/ 	.byte	0x03, 0x5f
        /*0042*/ 	.short	0x0101


	//----- nvinfo : EIATTR_VRC_CTA_INIT_COUNT
	.align		4
        /*0044*/ 	.byte	0x02, 0x4a
	.zero		1
	.zero		1


	//----- nvinfo : EIATTR_EXIT_INSTR_OFFSETS
	.align		4
        /*0048*/ 	.byte	0x04, 0x1c
        /*004a*/ 	.short	(.L_1233 - .L_1232)


	//   ....[0]....
.L_1232:
        /*004c*/ 	.word	0x000000d0


	//   ....[1]....
        /*0050*/ 	.word	0x00000190


	//----- nvinfo : EIATTR_MAX_THREADS
	.align		4
.L_1233:
        /*0054*/ 	.byte	0x04, 0x05
        /*0056*/ 	.short	(.L_1235 - .L_1234)
.L_1234:
        /*0058*/ 	.word	0x00000400
        /*005c*/ 	.word	0x00000001
        /*0060*/ 	.word	0x00000001


	//----- nvinfo : EIATTR_CBANK_PARAM_SIZE
	.align		4
.L_1235:
        /*0064*/ 	.byte	0x03, 0x19
        /*0066*/ 	.short	0x0018


	//----- nvinfo : EIATTR_PARAM_CBANK
	.align		4
        /*0068*/ 	.byte	0x04, 0x0a
        /*006a*/ 	.short	(.L_1237 - .L_1236)
	.align		4
.L_1236:
        /*006c*/ 	.word	index@(.nv.constant0.default_function_kernel_52)
        /*0070*/ 	.short	0x0380
        /*0072*/ 	.short	0x0018


	//----- nvinfo : EIATTR_SW_WAR
	.align		4
.L_1237:
        /*0074*/ 	.byte	0x04, 0x36
        /*0076*/ 	.short	(.L_1239 - .L_1238)
.L_1238:
        /*0078*/ 	.word	0x00000008
.L_1239:


//--------------------- .nv.info.default_function_kernel_8 --------------------------
	.section	.nv.info.default_function_kernel_8,"",@"SHT_CUDA_INFO"
	.sectionflags	@""
	.align	4


	//----- nvinfo : EIATTR_CUDA_API_VERSION
	.align		4
        /*0000*/ 	.byte	0x04, 0x37
        /*0002*/ 	.short	(.L_1241 - .L_1240)
.L_1240:
        /*0004*/ 	.word	0x00000082


	//----- nvinfo : EIATTR_KPARAM_INFO
	.align		4
.L_1241:
        /*0008*/ 	.byte	0x04, 0x17
        /*000a*/ 	.short	(.L_1243 - .L_1242)
.L_1242:
        /*000c*/ 	.word	0x00000000
        /*0010*/ 	.short	0x0001
        /*0012*/ 	.short	0x0008
        /*0014*/ 	.byte	0x00, 0xf5, 0x21, 0x00


	//----- nvinfo : EIATTR_KPARAM_INFO
	.align		4
.L_1243:
        /*0018*/ 	.byte	0x04, 0x17
        /*001a*/ 	.short	(.L_1245 - .L_1244)
.L_1244:
        /*001c*/ 	.word	0x00000000
        /*0020*/ 	.short	0x0000
        /*0022*/ 	.short	0x0000
        /*0024*/ 	.byte	0x00, 0xf5, 0x21, 0x00


	//----- nvinfo : EIATTR_SPARSE_MMA_MASK
	.align		4
.L_1245:
        /*0028*/ 	.byte	0x03, 0x50
        /*002a*/ 	.short	0x0000


	//----- nvinfo : EIATTR_MAXREG_COUNT
	.align		4
        /*002c*/ 	.byte	0x03, 0x1b
        /*002e*/ 	.short	0x0040


	//----- nvinfo : EIATTR_MERCURY_ISA_VERSION
	.align		4
        /*0030*/ 	.byte	0x03, 0x5f
        /*0032*/ 	.short	0x0101


	//----- nvinfo : EIATTR_VRC_CTA_INIT_COUNT
	.align		4
        /*0034*/ 	.byte	0x02, 0x4a
	.zero		1
	.zero		1


	//----- nvinfo : EIATTR_EXIT_INSTR_OFFSETS
	.align		4
        /*0038*/ 	.byte	0x04, 0x1c
        /*003a*/ 	.short	(.L_1247 - .L_1246)


	//   ....[0]....
.L_1246:
        /*003c*/ 	.word	0x00000070


	//   ....[1]....
        /*0040*/ 	.word	0x00000120


	//----- nvinfo : EIATTR_MAX_THREADS
	.align		4
.L_1247:
        /*0044*/ 	.byte	0x04, 0x05
        /*0046*/ 	.short	(.L_1249 - .L_1248)
.L_1248:
        /*0048*/ 	.word	0x00000400
        /*004c*/ 	.word	0x00000001
        /*0050*/ 	.word	0x00000001


	//----- nvinfo : EIATTR_CBANK_PARAM_SIZE
	.align		4
.L_1249:
        /*0054*/ 	.byte	0x03, 0x19
        /*0056*/ 	.short	0x0010


	//----- nvinfo : EIATTR_PARAM_CBANK
	.align		4
        /*0058*/ 	.byte	0x04, 0x0a
        /*005a*/ 	.short	(.L_1251 - .L_1250)
	.align		4
.L_1250:
        /*005c*/ 	.word	index@(.nv.constant0.default_function_kernel_8)
        /*0060*/ 	.short	0x0380
        /*0062*/ 	.short	0x0010


	//----- nvinfo : EIATTR_SW_WAR
	.align		4
.L_1251:
        /*0064*/ 	.byte	0x04, 0x36
        /*0066*/ 	.short	(.L_1253 - .L_1252)
.L_1252:
        /*0068*/ 	.word	0x00000008
.L_1253:


//--------------------- .nv.info.default_function_kernel_20 --------------------------
	.section	.nv.info.default_function_kernel_20,"",@"SHT_CUDA_INFO"
	.sectionflags	@""
	.align	4


	//----- nvinfo : EIATTR_CUDA_API_VERSION
	.align		4
        /*0000*/ 	.byte	0x04, 0x37
        /*0002*/ 	.short	(.L_1255 - .L_1254)
.L_1254:
        /*0004*/ 	.word	0x00000082


	//----- nvinfo : EIATTR_KPARAM_INFO
	.align		4
.L_1255:
        /*0008*/ 	.byte	0x04, 0x17
        /*000a*/ 	.short	(.L_1257 - .L_1256)
.L_1256:
        /*000c*/ 	.word	0x00000000
        /*0010*/ 	.short	0x0002
        /*0012*/ 	.short	0x0010
        /*0014*/ 	.byte	0x00, 0xf5, 0x21, 0x00


	//----- nvinfo : EIATTR_KPARAM_INFO
	.align		4
.L_1257:
        /*0018*/ 	.byte	0x04, 0x17
        /*001a*/ 	.short	(.L_1259 - .L_1258)
.L_1258:
        /*001c*/ 	.word	0x00000000
        /*0020*/ 	.short	0x0001
        /*0022*/ 	.short	0x0008
        /*0024*/ 	.byte	0x00, 0xf5, 0x21, 0x00


	//----- nvinfo : EIATTR_KPARAM_INFO
	.align		4
.L_1259:
        /*0028*/ 	.byte	0x04, 0x17
        /*002a*/ 	.short	(.L_1261 - .L_1260)
.L_1260:
        /*002c*/ 	.word	0x00000000
        /*0030*/ 	.short	0x0000
        /*0032*/ 	.short	0x0000
        /*0034*/ 	.byte	0x00, 0xf5, 0x21, 0x00


	//----- nvinfo : EIATTR_SPARSE_MMA_MASK
	.align		4
.L_1261:
        /*0038*/ 	.byte	0x03, 0x50
        /*003a*/ 	.short	0x0000


	//----- nvinfo : EIATTR_MAXREG_COUNT
	.align		4
        /*003c*/ 	.byte	0x03, 0x1b
        /*003e*/ 	.short	0x0040


	//----- nvinfo : EIATTR_MERCURY_ISA_VERSION
	.align		4
        /*0040*/ 	.byte	0x03, 0x5f
        /*0042*/ 	.short	0x0101


	//----- nvinfo : EIATTR_VRC_CTA_INIT_COUNT
	.align		4
        /*0044*/ 	.byte	0x02, 0x4a
	.zero		1
	.zero		1


	//----- nvinfo : EIATTR_EXIT_INSTR_OFFSETS
	.align		4
        /*0048*/ 	.byte	0x04, 0x1c
        /*004a*/ 	.short	(.L_1263 - .L_1262)


	//   ....[0]....
.L_1262:
        /*004c*/ 	.word	0x00000370


	//   ....[1]....
        /*0050*/ 	.word	0x00000470


	//----- nvinfo : EIATTR_MAX_THREADS
	.align		4
.L_1263:
        /*0054*/ 	.byte	0x04, 0x05
        /*0056*/ 	.short	(.L_1265 - .L_1264)
.L_1264:
        /*0058*/ 	.word	0x00000400
        /*005c*/ 	.word	0x00000001
        /*0060*/ 	.word	0x00000001


	//----- nvinfo : EIATTR_CRS_STACK_SIZE
	.align		4
.L_1265:
        /*0064*/ 	.byte	0x04, 0x1e
        /*0066*/ 	.short	(.L_1267 - .L_1266)
.L_1266:
        /*0068*/ 	.word	0x00000000


	//----- nvinfo : EIATTR_CBANK_PARAM_SIZE
	.align		4
.L_1267:
        /*006c*/ 	.byte	0x03, 0x19
        /*006e*/ 	.short	0x0018


	//----- nvinfo : EIATTR_PARAM_CBANK
	.align		4
        /*0070*/ 	.byte	0x04, 0x0a
        /*0072*/ 	.short	(.L_1269 - .L_1268)
	.align		4
.L_1268:
        /*0074*/ 	.word	index@(.nv.constant0.default_function_kernel_20)
        /*0078*/ 	.short	0x0380
        /*007a*/ 	.short	0x0018


	//----- nvinfo : EIATTR_SW_WAR
	.align		4
.L_1269:
        /*007c*/ 	.byte	0x04, 0x36
        /*007e*/ 	.short	(.L_1271 - .L_1270)
.L_1270:
        /*0080*/ 	.word	0x00000008
.L_1271:


//--------------------- .nv.info.default_function_kernel_24 --------------------------
	.section	.nv.info.default_function_kernel_24,"",@"SHT_CUDA_INFO"
	.sectionflags	@""
	.align	4


	//----- nvinfo : EIATTR_CUDA_API_VERSION
	.align		4
        /*0000*/ 	.byte	0x04, 0x37
        /*0002*/ 	.short	(.L_1273 - .L_1272)
.L_1272:
        /*0004*/ 	.word	0x00000082


	//----- nvinfo : EIATTR_KPARAM_INFO
	.align		4
.L_1273:
        /*0008*/ 	.byte	0x04, 0x17
        /*000a*/ 	.short	(.L_1275 - .L_1274)
.L_1274:
        /*000c*/ 	.word	0x00000000
        /*0010*/ 	.short	0x0001
        /*0012*/ 	.short	0x0008
        /*0014*/ 	.byte	0x00, 0xf5, 0x21, 0x00


	//----- nvinfo : EIATTR_KPARAM_INFO
	.align		4
.L_1275:
        /*0018*/ 	.byte	0x04, 0x17
        /*001a*/ 	.short	(.L_1277 - .L_1276)
.L_1276:
        /*001c*/ 	.word	0x00000000
        /*0020*/ 	.short	0x0000
        /*0022*/ 	.short	0x0000
        /*0024*/ 	.byte	0x00, 0xf5, 0x21, 0x00


	//----- nvinfo : EIATTR_SPARSE_MMA_MASK
	.align		4
.L_1277:
        /*0028*/ 	.byte	0x03, 0x50
        /*002a*/ 	.short	0x0000


	//----- nvinfo : EIATTR_MAXREG_COUNT
	.align		4
        /*002c*/ 	.byte	0x03, 0x1b
        /*002e*/ 	.short	0x0040


	//----- nvinfo : EIATTR_MERCURY_ISA_VERSION
	.align		4
        /*0030*/ 	.byte	0x03, 0x5f
        /*0032*/ 	.short	0x0101


	//----- nvinfo : EIATTR_VRC_CTA_INIT_COUNT
	.align		4
        /*0034*/ 	.byte	0x02, 0x4a
	.zero		1
	.zero		1


	//----- nvinfo : EIATTR_EXIT_INSTR_OFFSETS
	.align		4
        /*0038*/ 	.byte	0x04, 0x1c
        /*003a*/ 	.short	(.L_1279 - .L_1278)


	//   ....[0]....
.L_1278:
        /*003c*/ 	.word	0x00000070


	//   ....[1]....
        /*0040*/ 	.word	0x00000120


	//----- nvinfo : EIATTR_MAX_THREADS
	.align		4
.L_1279:
        /*0044*/ 	.byte	0x04, 0x05
        /*0046*/ 	.short	(.L_1281 - .L_1280)
.L_1280:
        /*0048*/ 	.word	0x00000400
        /*004c*/ 	.word	0x00000001
        /*0050*/ 	.word	0x00000001


	//----- nvinfo : EIATTR_CBANK_PARAM_SIZE
	.align		4
.L_1281:
        /*0054*/ 	.byte	0x03, 0x19
        /*0056*/ 	.short	0x0010


	//----- nvinfo : EIATTR_PARAM_CBANK
	.align		4
        /*0058*/ 	.byte	0x04, 0x0a
        /*005a*/ 	.short	(.L_1283 - .L_1282)
	.align		4
.L_1282:
        /*005c*/ 	.word	index@(.nv.constant0.default_function_kernel_24)
        /*0060*/ 	.short	0x0380
        /*0062*/ 	.short	0x0010


	//----- nvinfo : EIATTR_SW_WAR
	.align		4
.L_1283:
        /*0064*/ 	.byte	0x04, 0x36
        /*0066*/ 	.short	(.L_1285 - .L_1284)
.L_1284:
        /*0068*/ 	.word	0x00000008
.L_1285:


//--------------------- .nv.info.default_function_kernel_9 --------------------------
	.section	.nv.info.default_function_kernel_9,"",@"SHT_CUDA_INFO"
	.sectionflags	@""
	.align	4


	//----- nvinfo : EIATTR_CUDA_API_VERSION
	.align		4
        /*0000*/ 	.byte	0x04, 0x37
        /*0002*/ 	.short	(.L_1287 - .L_1286)
.L_1286:
        /*0004*/ 	.word	0x00000082


	//----- nvinfo : EIATTR_KPARAM_INFO
	.align		4
.L_1287:
        /*0008*/ 	.byte	0x04, 0x17
        /*000a*/ 	.short	(.L_1289 - .L_1288)
.L_1288:
        /*000c*/ 	.word	0x00000000
        /*0010*/ 	.short	0x0001
        /*0012*/ 	.short	0x0008
        /*0014*/ 	.byte	0x00, 0xf5, 0x21, 0x00


	//----- nvinfo : EIATTR_KPARAM_INFO
	.align		4
.L_1289:
        /*0018*/ 	.byte	0x04, 0x17
        /*001a*/ 	.short	(.L_1291 - .L_1290)
.L_1290:
        /*001c*/ 	.word	0x00000000
        /*0020*/ 	.short	0x0000
        /*0022*/ 	.short	0x0000
        /*0024*/ 	.byte	0x00, 0xf5, 0x21, 0x00


	//----- nvinfo : EIATTR_SPARSE_MMA_MASK
	.align		4
.L_1291:
        /*0028*/ 	.byte	0x03, 0x50
        /*002a*/ 	.short	0x0000


	//----- nvinfo : EIATTR_MAXREG_COUNT
	.align		4
        /*002c*/ 	.byte	0x03, 0x1b
        /*002e*/ 	.short	0x0040


	//----- nvinfo : EIATTR_MERCURY_ISA_VERSION
	.align		4
        /*0030*/ 	.byte	0x03, 0x5f
        /*0032*/ 	.short	0x0101


	//----- nvinfo : EIATTR_VRC_CTA_INIT_COUNT
	.align		4
        /*0034*/ 	.byte	0x02, 0x4a
	.zero		1
	.zero		1


	//----- nvinfo : EIATTR_EXIT_INSTR_OFFSETS
	.align		4
        /*0038*/ 	.byte	0x04, 0x1c
        /*003a*/ 	.short	(.L_1293 - .L_1292)


	//   ....[0]....
.L_1292:
        /*003c*/ 	.word	0x00000070


	//   ....[1]....
        /*0040*/ 	.word	0x00000110


	//----- nvinfo : EIATTR_MAX_THREADS
	.align		4
.L_1293:
        /*0044*/ 	.byte	0x04, 0x05
        /*0046*/ 	.short	(.L_1295 - .L_1294)
.L_1294:
        /*0048*/ 	.word	0x00000400
        /*004c*/ 	.word	0x00000001
        /*0050*/ 	.word	0x00000001


	//----- nvinfo : EIATTR_CBANK_PARAM_SIZE
	.align		4
.L_1295:
        /*0054*/ 	.byte	0x03, 0x19
        /*0056*/ 	.short	0x0010


	//----- nvinfo : EIATTR_PARAM_CBANK
	.align		4
        /*0058*/ 	.byte	0x04, 0x0a
        /*005a*/ 	.short	(.L_1297 - .L_1296)
	.align		4
.L_1296:
        /*005c*/ 	.word	index@(.nv.constant0.default_function_kernel_9)
        /*0060*/ 	.short	0x0380
        /*0062*/ 	.short	0x0010


	//----- nvinfo : EIATTR_SW_WAR
	.align		4
.L_1297:
        /*0064*/ 	.byte	0x04, 0x36
        /*0066*/ 	.short	(.L_1299 - .L_1298)
.L_1298:
        /*0068*/ 	.word	0x00000008
.L_1299:


//--------------------- .nv.info.default_function_kernel_70 --------------------------
	.section	.nv.info.default_function_kernel_70,"",@"SHT_CUDA_INFO"
	.sectionflags	@""
	.align	4


	//----- nvinfo : EIATTR_CUDA_API_VERSION
	.align		4
        /*0000*/ 	.byte	0x04, 0x37
        /*0002*/ 	.short	(.L_1301 - .L_1300)
.L_1300:
        /*0004*/ 	.word	0x00000082


	//----- nvinfo : EIATTR_KPARAM_INFO
	.align		4
.L_1301:
        /*0008*/ 	.byte	0x04, 0x17
        /*000a*/ 	.short	(.L_1303 - .L_1302)
.L_1302:
        /*000c*/ 	.word	0x00000000
        /*0010*/ 	.short	0x0001
        /*0012*/ 	.short	0x0008
        /*0014*/ 	.byte	0x00, 0xf5, 0x21, 0x00


	//----- nvinfo : EIATTR_KPARAM_INFO
	.align		4
.L_1303:
        /*0018*/ 	.byte	0x04, 0x17
        /*001a*/ 	.short	(.L_1305 - .L_1304)
.L_1304:
        /*001c*/ 	.word	0x00000000
        /*0020*/ 	.short	0x0000
        /*0022*/ 	.short	0x0000
        /*0024*/ 	.byte	0x00, 0xf5, 0x21, 0x00


	//----- nvinfo : EIATTR_SPARSE_MMA_MASK
	.align		4
.L_1305:
        /*0028*/ 	.byte	0x03, 0x50
        /*002a*/ 	.short	0x0000


	//----- nvinfo : EIATTR_MAXREG_COUNT
	.align		4
        /*002c*/ 	.byte	0x03, 0x1b
        /*002e*/ 	.short	0x0040


	//----- nvinfo : EIATTR_MERCURY_ISA_VERSION
	.align		4
        /*0030*/ 	.byte	0x03, 0x5f
        /*0032*/ 	.short	0x0101


	//----- nvinfo : EIATTR_VRC_CTA_INIT_COUNT
	.align		4
        /*0034*/ 	.byte	0x02, 0x4a
	.zero		1
	.zero		1


	//----- nvinfo : EIATTR_EXIT_INSTR_OFFSETS
	.align		4
        /*0038*/ 	.byte	0x04, 0x1c
        /*003a*/ 	.short	(.L_1307 - .L_1306)


	//   ....[0]....
.L_1306:
        /*003c*/ 	.word	0x00000070


	//   ....[1]....
        /*0040*/ 	.word	0x000003f0


	//----- nvinfo : EIATTR_MAX_THREADS
	.align		4
.L_1307:
        /*0044*/ 	.byte	0x04, 0x05
        /*0046*/ 	.short	(.L_1309 - .L_1308)
.L_1308:
        /*0048*/ 	.word	0x00000400
        /*004c*/ 	.word	0x00000001
        /*0050*/ 	.word	0x00000001


	//----- nvinfo : EIATTR_CRS_STACK_SIZE
	.align		4
.L_1309:
        /*0054*/ 	.byte	0x04, 0x1e
        /*0056*/ 	.short	(.L_1311 - .L_1310)
.L_1310:
        /*0058*/ 	.word	0x00000000


	//----- nvinfo : EIATTR_CBANK_PARAM_SIZE
	.align		4
.L_1311:
        /*005c*/ 	.byte	0x03, 0x19
        /*005e*/ 	.short	0x0010


	//----- nvinfo : EIATTR_PARAM_CBANK
	.align		4
        /*0060*/ 	.byte	0x04, 0x0a
        /*0062*/ 	.short	(.L_1313 - .L_1312)
	.align		4
.L_1312:
        /*0064*/ 	.word	index@(.nv.constant0.default_function_kernel_70)
        /*0068*/ 	.short	0x0380
        /*006a*/ 	.short	0x0010


	//----- nvinfo : EIATTR_SW_WAR
	.align		4
.L_1313:
        /*006c*/ 	.byte	0x04, 0x36
        /*006e*/ 	.short	(.L_1315 - .L_1314)
.L_1314:
        /*0070*/ 	.word	0x00000008
.L_1315:


//--------------------- .nv.info.default_function_kernel_43 --------------------------
	.section	.nv.info.default_function_kernel_43,"",@"SHT_CUDA_INFO"
	.sectionflags	@""
	.align	4


	//----- nvinfo : EIATTR_CUDA_API_VERSION
	.align		4
        /*0000*/ 	.byte	0x04, 0x37
        /*0002*/ 	.short	(.L_1317 - .L_1316)
.L_1316:
        /*0004*/ 	.word	0x00000082


	//----- nvinfo : EIATTR_KPARAM_INFO
	.align		4
.L_1317:
        /*0008*/ 	.byte	0x04, 0x17
        /*000a*/ 	.short	(.L_1319 - .L_1318)
.L_1318:
        /*000c*/ 	.word	0x00000000
        /*0010*/ 	.short	0x0002
        /*0012*/ 	.short	0x0010
        /*0014*/ 	.byte	0x00, 0xf5, 0x21, 0x00


	//----- nvinfo : EIATTR_KPARAM_INFO
	.align		4
.L_1319:
        /*0018*/ 	.byte	0x04, 0x17
        /*001a*/ 	.short	(.L_1321 - .L_1320)
.L_1320:
        /*001c*/ 	.word	0x00000000
        /*0020*/ 	.short	0x0001
        /*0022*/ 	.short	0x0008
        /*0024*/ 	.byte	0x00, 0xf5, 0x21, 0x00


	//----- nvinfo : EIATTR_KPARAM_INFO
	.align		4
.L_1321:
        /*0028*/ 	.byte	0x04, 0x17
        /*002a*/ 	.short	(.L_1323 - .L_1322)
.L_1322:
        /*002c*/ 	.word	0x00000000
        /*0030*/ 	.short	0x0000
        /*0032*/ 	.short	0x0000
        /*0034*/ 	.byte	0x00, 0xf5, 0x21, 0x00


	//----- nvinfo : EIATTR_SPARSE_MMA_MASK
	.align		4
.L_1323:
        /*0038*/ 	.byte	0x03, 0x50
        /*003a*/ 	.short	0x0000


	//----- nvinfo : EIATTR_MAXREG_COUNT
	.align		4
        /*003c*/ 	.byte	0x03, 0x1b
        /*003e*/ 	.short	0x0040


	//----- nvinfo : EIATTR_MERCURY_ISA_VERSION
	.align		4
        /*0040*/ 	.byte	0x03, 0x5f
        /*0042*/ 	.short	0x0101


	//----- nvinfo : EIATTR_VRC_CTA_INIT_COUNT
	.align		4
        /*0044*/ 	.byte	0x02, 0x4a
	.zero		1
	.zero		1


	//----- nvinfo : EIATTR_EXIT_INSTR_OFFSETS
	.align		4
        /*0048*/ 	.byte	0x04, 0x1c
        /*004a*/ 	.short	(.L_1325 - .L_1324)


	//   ....[0]....
.L_1324:
        /*004c*/ 	.word	0x000000d0


	//   ....[1]....
        /*0050*/ 	.word	0x00000190


	//----- nvinfo : EIATTR_MAX_THREADS
	.align		4
.L_1325:
        /*0054*/ 	.byte	0x04, 0x05
        /*0056*/ 	.short	(.L_1327 - .L_1326)
.L_1326:
        /*0058*/ 	.word	0x00000400
        /*005c*/ 	.word	0x00000001
        /*0060*/ 	.word	0x00000001


	//----- nvinfo : EIATTR_CBANK_PARAM_SIZE
	.align		4
.L_1327:
        /*0064*/ 	.byte	0x03, 0x19
        /*0066*/ 	.short	0x0018


	//----- nvinfo : EIATTR_PARAM_CBANK
	.align		4
        /*0068*/ 	.byte	0x04, 0x0a
        /*006a*/ 	.short	(.L_1329 - .L_1328)
	.align		4
.L_1328:
        /*006c*/ 	.word	index@(.nv.constant0.default_function_kernel_43)
        /*0070*/ 	.short	0x0380
        /*0072*/ 	.short	0x0018


	//----- nvinfo : EIATTR_SW_WAR
	.align		4
.L_1329:
        /*0074*/ 	.byte	0x04, 0x36
        /*0076*/ 	.short	(.L_1331 - .L_1330)
.L_1330:
        /*0078*/ 	.word	0x00000008
.L_1331:


//--------------------- .nv.info.default_function_kernel_55 --------------------------
	.section	.nv.info.default_function_kernel_55,"",@"SHT_CUDA_INFO"
	.sectionflags	@""
	.align	4


	//----- nvinfo : EIATTR_CUDA_API_VERSION
	.align		4
        /*0000*/ 	.byte	0x04, 0x37
        /*0002*/ 	.short	(.L_1333 - .L_1332)
.L_1332:
        /*0004*/ 	.word	0x00000082


	//----- nvinfo : EIATTR_KPARAM_INFO
	.align		4
.L_1333:
        /*0008*/ 	.byte	0x04, 0x17
        /*000a*/ 	.short	(.L_1335 - .L_1334)
.L_1334:
        /*000c*/ 	.word	0x00000000
        /*0010*/ 	.short	0x0002
        /*0012*/ 	.short	0x0010
        /*0014*/ 	.byte	0x00, 0xf5, 0x21, 0x00


	//----- nvinfo : EIATTR_KPARAM_INFO
	.align		4
.L_1335:
        /*0018*/ 	.byte	0x04, 0x17
        /*001a*/ 	.short	(.L_1337 - .L_1336)
.L_1336:
        /*001c*/ 	.word	0x00000000
        /*0020*/ 	.short	0x0001
        /*0022*/ 	.short	0x0008
        /*0024*/ 	.byte	0x00, 0xf5, 0x21, 0x00


	//----- nvinfo : EIATTR_KPARAM_INFO
	.align		4
.L_1337:
        /*0028*/ 	.byte	0x04, 0x17
        /*002a*/ 	.short	(.L_1339 - .L_1338)
.L_1338:
        /*002c*/ 	.word	0x00000000
        /*0030*/ 	.short	0x0000
        /*0032*/ 	.short	0x0000
        /*0034*/ 	.byte	0x00, 0xf5, 0x21, 0x00


	//----- nvinfo : EIATTR_SPARSE_MMA_MASK
	.align		4
.L_1339:
        /*0038*/ 	.byte	0x03, 0x50
        /*003a*/ 	.short	0x0000


	//----- nvinfo : EIATTR_MAXREG_COUNT
	.align		4
        /*003c*/ 	.byte	0x03, 0x1b
        /*003e*/ 	.short	0x0040


	//----- nvinfo : EIATTR_MERCURY_ISA_VERSION
	.align		4
        /*0040*/ 	.byte	0x03, 0x5f
        /*0042*/ 	.short	0x0101


	//----- nvinfo : EIATTR_VRC_CTA_INIT_COUNT
	.align		4
        /*0044*/ 	.byte	0x02, 0x4a
	.zero		1
	.zero		1


	//----- nvinfo : EIATTR_EXIT_INSTR_OFFSETS
	.align		4
        /*0048*/ 	.byte	0x04, 0x1c
        /*004a*/ 	.short	(.L_1341 - .L_1340)


	//   ....[0]....
.L_1340:
        /*004c*/ 	.word	0x00000070


	//   ....[1]....
        /*0050*/ 	.word	0x00000140


	//----- nvinfo : EIATTR_MAX_THREADS
	.align		4
.L_1341:
        /*0054*/ 	.byte	0x04, 0x05
        /*0056*/ 	.short	(.L_1343 - .L_1342)
.L_1342:
        /*0058*/ 	.word	0x00000400
        /*005c*/ 	.word	0x00000001
        /*0060*/ 	.word	0x00000001


	//----- nvinfo : EIATTR_CBANK_PARAM_SIZE
	.align		4
.L_1343:
        /*0064*/ 	.byte	0x03, 0x19
        /*0066*/ 	.short	0x0018


	//----- nvinfo : EIATTR_PARAM_CBANK
	.align		4
        /*0068*/ 	.byte	0x04, 0x0a
        /*006a*/ 	.short	(.L_1345 - .L_1344)
	.align		4
.L_1344:
        /*006c*/ 	.word	index@(.nv.constant0.default_function_kernel_55)
        /*0070*/ 	.short	0x0380
        /*0072*/ 	.short	0x0018


	//----- nvinfo : EIATTR_SW_WAR
	.align		4
.L_1345:
        /*0074*/ 	.byte	0x04, 0x36
        /*0076*/ 	.short	(.L_1347 - .L_1346)
.L_1346:
        /*0078*/ 	.word	0x00000008
.L_1347:


//--------------------- .nv.info.default_function_kernel_78 --------------------------
	.section	.nv.info.default_function_kernel_78,"",@"SHT_CUDA_INFO"
	.sectionflags	@""
	.align	4


	//----- nvinfo : EIATTR_CUDA_API_VERSION
	.align		4
        /*0000*/ 	.byte	0x04, 0x37
        /*0002*/ 	.short	(.L_1349 - .L_1348)
.L_1348:
        /*0004*/ 	.word	0x00000082


	//----- nvinfo : EIATTR_KPARAM_INFO
	.align		4
.L_1349:
        /*0008*/ 	.byte	0x04, 0x17
        /*000a*/ 	.short	(.L_1351 - .L_1350)
.L_1350:
        /*000c*/ 	.word	0x00000000
        /*0010*/ 	.short	0x0002
        /*0012*/ 	.short	0x0010
        /*0014*/ 	.byte	0x00, 0xf5, 0x21, 0x00


	//----- nvinfo : EIATTR_KPARAM_INFO
	.align		4
.L_1351:
        /*0018*/ 	.byte	0x04, 0x17
        /*001a*/ 	.short	(.L_1353 - .L_1352)
.L_1352:
        /*001c*/ 	.word	0x00000000
        /*0020*/ 	.short	0x0001
        /*0022*/ 	.short	0x0008
        /*0024*/ 	.byte	0x00, 0xf5, 0x21, 0x00


	//----- nvinfo : EIATTR_KPARAM_INFO
	.align		4
.L_1353:
        /*0028*/ 	.byte	0x04, 0x17
        /*002a*/ 	.short	(.L_1355 - .L_1354)
.L_1354:
        /*002c*/ 	.word	0x00000000
        /*0030*/ 	.short	0x0000
        /*0032*/ 	.short	0x0000
        /*0034*/ 	.byte	0x00, 0xf5, 0x21, 0x00


	//----- nvinfo : EIATTR_SPARSE_MMA_MASK
	.align		4
.L_1355:
        /*0038*/ 	.byte	0x03, 0x50
        /*003a*/ 	.short	0x0000


	//----- nvinfo : EIATTR_MAXREG_COUNT
	.align		4
        /*003c*/ 	.byte	0x03, 0x1b
        /*003e*/ 	.short	0x0040


	//----- nvinfo : EIATTR_MERCURY_ISA_VERSION
	.align		4
        /*0040*/ 	.byte	0x03, 0x5f
        /*0042*/ 	.short	0x0101


	//----- nvinfo : EIATTR_VRC_CTA_INIT_COUNT
	.align		4
        /*0044*/ 	.byte	0x02, 0x4a
	.zero		1
	.zero		1


	//----- nvinfo : EIATTR_EXIT_INSTR_OFFSETS
	.align		4
        /*0048*/ 	.byte	0x04, 0x1c
        /*004a*/ 	.short	(.L_1357 - .L_1356)


	//   ....[0]....
.L_1356:
        /*004c*/ 	.word	0x00000370


	//   ....[1]....
        /*0050*/ 	.word	0x00000470


	//----- nvinfo : EIATTR_MAX_THREADS
	.align		4
.L_1357:
        /*0054*/ 	.byte	0x04, 0x05
        /*0056*/ 	.short	(.L_1359 - .L_1358)
.L_1358:
        /*0058*/ 	.word	0x00000400
        /*005c*/ 	.word	0x00000001
        /*0060*/ 	.word	0x00000001


	//----- nvinfo : EIATTR_CRS_STACK_SIZE
	.align		4
.L_1359:
        /*0064*/ 	.byte	0x04, 0x1e
        /*0066*/ 	.short	(.L_1361 - .L_1360)
.L_1360:
        /*0068*/ 	.word	0x00000000


	//----- nvinfo : EIATTR_CBANK_PARAM_SIZE
	.align		4
.L_1361:
        /*006c*/ 	.byte	0x03, 0x19
        /*006e*/ 	.short	0x0018


	//----- nvinfo : EIATTR_PARAM_CBANK
	.align		4
        /*0070*/ 	.byte	0x04, 0x0a
        /*0072*/ 	.short	(.L_1363 - .L_1362)
	.align		4
.L_1362:
        /*0074*/ 	.word	index@(.nv.constant0.default_function_kernel_78)
        /*0078*/ 	.short	0x0380
        /*007a*/ 	.short	0x0018


	//----- nvinfo : EIATTR_SW_WAR
	.align		4
.L_1363:
        /*007c*/ 	.byte	0x04, 0x36
        /*007e*/ 	.short	(.L_1365 - .L_1364)
.L_1364:
        /*0080*/ 	.word	0x00000008
.L_1365:


//--------------------- .nv.info.default_function_kernel_41 --------------------------
	.section	.nv.info.default_function_kernel_41,"",@"SHT_CUDA_INFO"
	.sectionflags	@""
	.align	4


	//----- nvinfo : EIATTR_CUDA_API_VERSION
	.align		4
        /*0000*/ 	.byte	0x04, 0x37
        /*0002*/ 	.short	(.L_1367 - .L_1366)
.L_1366:
        /*0004*/ 	.word	0x00000082


	//----- nvinfo : EIATTR_KPARAM_INFO
	.align		4
.L_1367:
        /*0008*/ 	.byte	0x04, 0x17
        /*000a*/ 	.short	(.L_1369 - .L_1368)
.L_1368:
        /*000c*/ 	.word	0x00000000
        /*0010*/ 	.short	0x0000
        /*0012*/ 	.short	0x0000
        /*0014*/ 	.byte	0x00, 0xf5, 0x21, 0x00


	//----- nvinfo : EIATTR_SPARSE_MMA_MASK
	.align		4
.L_1369:
        /*0018*/ 	.byte	0x03, 0x50
        /*001a*/ 	.short	0x0000


	//----- nvinfo : EIATTR_MAXREG_COUNT
	.align		4
        /*001c*/ 	.byte	0x03, 0x1b
        /*001e*/ 	.short	0x0040


	//----- nvinfo : EIATTR_MERCURY_ISA_VERSION
	.align		4
        /*0020*/ 	.byte	0x03, 0x5f
        /*0022*/ 	.short	0x0101


	//----- nvinfo : EIATTR_VRC_CTA_INIT_COUNT
	.align		4
        /*0024*/ 	.byte	0x02, 0x4a
	.zero		1
	.zero		1


	//----- nvinfo : EIATTR_EXIT_INSTR_OFFSETS
	.align		4
        /*0028*/ 	.byte	0x04, 0x1c
        /*002a*/ 	.short	(.L_1371 - .L_1370)


	//   ....[0]....
.L_1370:
        /*002c*/ 	.word	0x00000070


	//   ....[1]....
        /*0030*/ 	.word	0x00000100


	//----- nvinfo : EIATTR_MAX_THREADS
	.align		4
.L_1371:
        /*0034*/ 	.byte	0x04, 0x05
        /*0036*/ 	.short	(.L_1373 - .L_1372)
.L_1372:
        /*0038*/ 	.word	0x00000400
        /*003c*/ 	.word	0x00000001
        /*0040*/ 	.word	0x00000001


	//----- nvinfo : EIATTR_CBANK_PARAM_SIZE
	.align		4
.L_1373:
        /*0044*/ 	.byte	0x03, 0x19
        /*0046*/ 	.short	0x0008


	//----- nvinfo : EIATTR_PARAM_CBANK
	.align		4
        /*0048*/ 	.byte	0x04, 0x0a
        /*004a*/ 	.short	(.L_1375 - .L_1374)
	.align		4
.L_1374:
        /*004c*/ 	.word	index@(.nv.constant0.default_function_kernel_41)
        /*0050*/ 	.short	0x0380
        /*0052*/ 	.short	0x0008


	//----- nvinfo : EIATTR_SW_WAR
	.align		4
.L_1375:
        /*0054*/ 	.byte	0x04, 0x36
        /*0056*/ 	.short	(.L_1377 - .L_1376)
.L_1376:
        /*0058*/ 	.word	0x00000008
.L_1377:


//--------------------- .nv.info.default_function_kernel_21 --------------------------
	.section	.nv.info.default_function_kernel_21,"",@"SHT_CUDA_INFO"
	.sectionflags	@""
	.align	4


	//----- nvinfo : EIATTR_CUDA_API_VERSION
	.align		4
        /*0000*/ 	.byte	0x04, 0x37
        /*0002*/ 	.short	(.L_1379 - .L_1378)
.L_1378:
        /*0004*/ 	.word	0x00000082


	//----- nvinfo : EIATTR_KPARAM_INFO
	.align		4
.L_1379:
        /*0008*/ 	.byte	0x04, 0x17
        /*000a*/ 	.short	(.L_1381 - .L_1380)
.L_1380:
        /*000c*/ 	.word	0x00000000
        /*0010*/ 	.short	0x0000
        /*0012*/ 	.short	0x0000
        /*0014*/ 	.byte	0x00, 0xf5, 0x21, 0x00


	//----- nvinfo : EIATTR_SPARSE_MMA_MASK
	.align		4
.L_1381:
        /*0018*/ 	.byte	0x03, 0x50
        /*001a*/ 	.short	0x0000


	//----- nvinfo : EIATTR_MAXREG_COUNT
	.align		4
        /*001c*/ 	.byte	0x03, 0x1b
        /*001e*/ 	.short	0x0040


	//----- nvinfo : EIATTR_MERCURY_ISA_VERSION
	.align		4
        /*0020*/ 	.byte	0x03, 0x5f
        /*0022*/ 	.short	0x0101


	//----- nvinfo : EIATTR_VRC_CTA_INIT_COUNT
	.align		4
        /*0024*/ 	.byte	0x02, 0x4a
	.zero		1
	.zero		1


	//----- nvinfo : EIATTR_EXIT_INSTR_OFFSETS
	.align		4
        /*0028*/ 	.byte	0x04, 0x1c
        /*002a*/ 	.short	(.L_1383 - .L_1382)


	//   ....[0]....
.L_1382:
        /*002c*/ 	.word	0x00000070


	//   ....[1]....
        /*0030*/ 	.word	0x00000100


	//----- nvinfo : EIATTR_MAX_THREADS
	.align		4
.L_1383:
        /*0034*/ 	.byte	0x04, 0x05
        /*0036*/ 	.short	(.L_1385 - .L_1384)
.L_1384:
        /*0038*/ 	.word	0x00000400
        /*003c*/ 	.word	0x00000001
        /*0040*/ 	.word	0x00000001


	//----- nvinfo : EIATTR_CBANK_PARAM_SIZE
	.align		4
.L_1385:
        /*0044*/ 	.byte	0x03, 0x19
        /*0046*/ 	.short	0x0008


	//----- nvinfo : EIATTR_PARAM_CBANK
	.align		4
        /*0048*/ 	.byte	0x04, 0x0a
        /*004a*/ 	.short	(.L_1387 - .L_1386)
	.align		4
.L_1386:
        /*004c*/ 	.word	index@(.nv.constant0.default_function_kernel_21)
        /*0050*/ 	.short	0x0380
        /*0052*/ 	.short	0x0008


	//----- nvinfo : EIATTR_SW_WAR
	.align		4
.L_1387:
        /*0054*/ 	.byte	0x04, 0x36
        /*0056*/ 	.short	(.L_1389 - .L_1388)
.L_1388:
        /*0058*/ 	.word	0x00000008
.L_1389:


//--------------------- .nv.info.default_function_kernel_36 --------------------------
	.section	.nv.info.default_function_kernel_36,"",@"SHT_CUDA_INFO"
	.sectionflags	@""
	.align	4


	//----- nvinfo : EIATTR_CUDA_API_VERSION
	.align		4
        /*0000*/ 	.byte	0x04, 0x37
        /*0002*/ 	.short	(.L_1391 - .L_1390)
.L_1390:
        /*0004*/ 	.word	0x00000082


	//----- nvinfo : EIATTR_KPARAM_INFO
	.align		4
.L_1391:
        /*0008*/ 	.byte	0x04, 0x17
        /*000a*/ 	.short	(.L_1393 - .L_1392)
.L_1392:
        /*000c*/ 	.word	0x00000000
        /*0010*/ 	.short	0x0001
        /*0012*/ 	.short	0x0008
        /*0014*/ 	.byte	0x00, 0xf5, 0x21, 0x00


	//----- nvinfo : EIATTR_KPARAM_INFO
	.align		4
.L_1393:
        /*0018*/ 	.byte	0x04, 0x17
        /*001a*/ 	.short	(.L_1395 - .L_1394)
.L_1394:
        /*001c*/ 	.word	0x00000000
        /*0020*/ 	.short	0x0000
        /*0022*/ 	.short	0x0000
        /*0024*/ 	.byte	0x00, 0xf5, 0x21, 0x00


	//----- nvinfo : EIATTR_SPARSE_MMA_MASK
	.align		4
.L_1395:
        /*0028*/ 	.byte	0x03, 0x50
        /*002a*/ 	.short	0x0000


	//----- nvinfo : EIATTR_MAXREG_COUNT
	.align		4
        /*002c*/ 	.byte	0x03, 0x1b
        /*002e*/ 	.short	0x0040


	//----- nvinfo : EIATTR_MERCURY_ISA_VERSION
	.align		4
        /*0030*/ 	.byte	0x03, 0x5f
        /*0032*/ 	.short	0x0101


	//----- nvinfo : EIATTR_VRC_CTA_INIT_COUNT
	.align		4
        /*0034*/ 	.byte	0x02, 0x4a
	.zero		1
	.zero		1


	//----- nvinfo : EIATTR_EXIT_INSTR_OFFSETS
	.align		4
        /*0038*/ 	.byte	0x04, 0x1c
        /*003a*/ 	.short	(.L_1397 - .L_1396)


	//   ....[0]....
.L_1396:
        /*003c*/ 	.word	0x00000070


	//   ....[1]....
        /*0040*/ 	.word	0x00000110


	//----- nvinfo : EIATTR_MAX_THREADS
	.align		4
.L_1397:
        /*0044*/ 	.byte	0x04, 0x05
        /*0046*/ 	.short	(.L_1399 - .L_1398)
.L_1398:
        /*0048*/ 	.word	0x00000400
        /*004c*/ 	.word	0x00000001
        /*0050*/ 	.word	0x00000001


	//----- nvinfo : EIATTR_CBANK_PARAM_SIZE
	.align		4
.L_1399:
        /*0054*/ 	.byte	0x03, 0x19
        /*0056*/ 	.short	0x0010


	//----- nvinfo : EIATTR_PARAM_CBANK
	.align		4
        /*0058*/ 	.byte	0x04, 0x0a
        /*005a*/ 	.short	(.L_1401 - .L_1400)
	.align		4
.L_1400:
        /*005c*/ 	.word	index@(.nv.constant0.default_function_kernel_36)
        /*0060*/ 	.short	0x0380
        /*0062*/ 	.short	0x0010


	//----- nvinfo : EIATTR_SW_WAR
	.align		4
.L_1401:
        /*0064*/ 	.byte	0x04, 0x36
        /*0066*/ 	.short	(.L_1403 - .L_1402)
.L_1402:
        /*0068*/ 	.word	0x00000008
.L_1403:


//--------------------- .nv.info.default_function_kernel_31 --------------------------
	.section	.nv.info.default_function_kernel_31,"",@"SHT_CUDA_INFO"
	.sectionflags	@""
	.align	4


	//----- nvinfo : EIATTR_CUDA_API_VERSION
	.align		4
        /*0000*/ 	.byte	0x04, 0x37
        /*0002*/ 	.short	(.L_1405 - .L_1404)
.L_1404:
        /*0004*/ 	.word	0x00000082


	//----- nvinfo : EIATTR_KPARAM_INFO
	.align		4
.L_1405:
        /*0008*/ 	.byte	0x04, 0x17
        /*000a*/ 	.short	(.L_1407 - .L_1406)
.L_1406:
        /*000c*/ 	.word	0x00000000
        /*0010*/ 	.short	0x0002
        /*0012*/ 	.short	0x0010
        /*0014*/ 	.byte	0x00, 0xf5, 0x21, 0x00


	//----- nvinfo : EIATTR_KPARAM_INFO
	.align		4
.L_1407:
        /*0018*/ 	.byte	0x04, 0x17
        /*001a*/ 	.short	(.L_1409 - .L_1408)
.L_1408:
        /*001c*/ 	.word	0x00000000
        /*0020*/ 	.short	0x0001
        /*0022*/ 	.short	0x0008
        /*0024*/ 	.byte	0x00, 0xf5, 0x21, 0x00


	//----- nvinfo : EIATTR_KPARAM_INFO
	.align		4
.L_1409:
        /*0028*/ 	.byte	0x04, 0x17
        /*002a*/ 	.short	(.L_1411 - .L_1410)
.L_1410:
        /*002c*/ 	.word	0x00000000
        /*0030*/ 	.short	0x0000
        /*0032*/ 	.short	0x0000
        /*0034*/ 	.byte	0x00, 0xf5, 0x21, 0x00


	//----- nvinfo : EIATTR_SPARSE_MMA_MASK
	.align		4
.L_1411:
        /*0038*/ 	.byte	0x03, 0x50
        /*003a*/ 	.short	0x0000


	//----- nvinfo : EIATTR_MAXREG_COUNT
	.align		4
        /*003c*/ 	.byte	0x03, 0x1b
        /*003e*/ 	.short	0x0040


	//----- nvinfo : EIATTR_MERCURY_ISA_VERSION
	.align		4
        /*0040*/ 	.byte	0x03, 0x5f
        /*0042*/ 	.short	0x0101


	//----- nvinfo : EIATTR_VRC_CTA_INIT_COUNT
	.align		4
        /*0044*/ 	.byte	0x02, 0x4a
	.zero		1
	.zero		1


	//----- nvinfo : EIATTR_EXIT_INSTR_OFFSETS
	.align		4
        /*0048*/ 	.byte	0x04, 0x1c
        /*004a*/ 	.short	(.L_1413 - .L_1412)


	//   ....[0]....
.L_1412:
        /*004c*/ 	.word	0x00000070


	//   ....[1]....
        /*0050*/ 	.word	0x00000320


	//----- nvinfo : EIATTR_MAX_THREADS
	.align		4
.L_1413:
        /*0054*/ 	.byte	0x04, 0x05
        /*0056*/ 	.short	(.L_1415 - .L_1414)
.L_1414:
        /*0058*/ 	.word	0x00000400
        /*005c*/ 	.word	0x00000001
        /*0060*/ 	.word	0x00000001


	//----- nvinfo : EIATTR_CRS_STACK_SIZE
	.align		4
.L_1415:
        /*0064*/ 	.byte	0x04, 0x1e
        /*0066*/ 	.short	(.L_1417 - .L_1416)
.L_1416:
        /*0068*/ 	.word	0x00000000


	//----- nvinfo : EIATTR_CBANK_PARAM_SIZE
	.align		4
.L_1417:
        /*006c*/ 	.byte	0x03, 0x19
        /*006e*/ 	.short	0x0018


	//----- nvinfo : EIATTR_PARAM_CBANK
	.align		4
        /*0070*/ 	.byte	0x04, 0x0a
        /*0072*/ 	.short	(.L_1419 - .L_1418)
	.align		4
.L_1418:
        /*0074*/ 	.word	index@(.nv.constant0.default_function_kernel_31)
        /*0078*/ 	.short	0x0380
        /*007a*/ 	.short	0x0018


	//----- nvinfo : EIATTR_SW_WAR
	.align		4
.L_1419:
        /*007c*/ 	.byte	0x04, 0x36
        /*007e*/ 	.short	(.L_1421 - .L_1420)
.L_1420:
        /*0080*/ 	.word	0x00000008
.L_1421:


//--------------------- .nv.info.default_function_kernel_75 --------------------------
	.section	.nv.info.default_function_kernel_75,"",@"SHT_CUDA_INFO"
	.sectionflags	@""
	.align	4


	//----- nvinfo : EIATTR_CUDA_API_VERSION
	.align		4
        /*0000*/ 	.byte	0x04, 0x37
        /*0002*/ 	.short	(.L_1423 - .L_1422)
.L_1422:
        /*0004*/ 	.word	0x00000082


	//----- nvinfo : EIATTR_KPARAM_INFO
	.align		4
.L_1423:
        /*0008*/ 	.byte	0x04, 0x17
        /*000a*/ 	.short	(.L_1425 - .L_1424)
.L_1424:
        /*000c*/ 	.word	0x00000000
        /*0010*/ 	.short	0x0002
        /*0012*/ 	.short	0x0010
        /*0014*/ 	.byte	0x00, 0xf5, 0x21, 0x00


	//----- nvinfo : EIATTR_KPARAM_INFO
	.align		4
.L_1425:
        /*0018*/ 	.byte	0x04, 0x17
        /*001a*/ 	.short	(.L_1427 - .L_1426)
.L_1426:
        /*001c*/ 	.word	0x00000000
        /*0020*/ 	.short	0x0001
        /*0022*/ 	.short	0x0008
        /*0024*/ 	.byte	0x00, 0xf5, 0x21, 0x00


	//----- nvinfo : EIATTR_KPARAM_INFO
	.align		4
.L_1427:
        /*0028*/ 	.byte	0x04, 0x17
        /*002a*/ 	.short	(.L_1429 - .L_1428)
.L_1428:
        /*002c*/ 	.word	0x00000000
        /*0030*/ 	.short	0x0000
        /*0032*/ 	.short	0x0000
        /*0034*/ 	.byte	0x00, 0xf5, 0x21, 0x00


	//----- nvinfo : EIATTR_SPARSE_MMA_MASK
	.align		4
.L_1429:
        /*0038*/ 	.byte	0x03, 0x50
        /*003a*/ 	.short	0x0000


	//----- nvinfo : EIATTR_MAXREG_COUNT
	.align		4
        /*003c*/ 	.byte	0x03, 0x1b
        /*003e*/ 	.short	0x0040


	//----- nvinfo : EIATTR_MERCURY_ISA_VERSION
	.align		4
        /*0040*/ 	.byte	0x03, 0x5f
        /*0042*/ 	.short	0x0101


	//----- nvinfo : EIATTR_VRC_CTA_INIT_COUNT
	.align		4
        /*0044*/ 	.byte	0x02, 0x4a
	.zero		1
	.zero		1


	//----- nvinfo : EIATTR_EXIT_INSTR_OFFSETS
	.align		4
        /*0048*/ 	.byte	0x04, 0x1c
        /*004a*/ 	.short	(.L_1431 - .L_1430)


	//   ....[0]....
.L_1430:
        /*004c*/ 	.word	0x00000070


	//   ....[1]....
        /*0050*/ 	.word	0x00000140


	//----- nvinfo : EIATTR_MAX_THREADS
	.align		4
.L_1431:
        /*0054*/ 	.byte	0x04, 0x05
        /*0056*/ 	.short	(.L_1433 - .L_1432)
.L_1432:
        /*0058*/ 	.word	0x00000400
        /*005c*/ 	.word	0x00000001
        /*0060*/ 	.word	0x00000001


	//----- nvinfo : EIATTR_CBANK_PARAM_SIZE
	.align		4
.L_1433:
        /*0064*/ 	.byte	0x03, 0x19
        /*0066*/ 	.short	0x0018


	//----- nvinfo : EIATTR_PARAM_CBANK
	.align		4
        /*0068*/ 	.byte	0x04, 0x0a
        /*006a*/ 	.short	(.L_1435 - .L_1434)
	.align		4
.L_1434:
        /*006c*/ 	.word	index@(.nv.constant0.default_function_kernel_75)
        /*0070*/ 	.short	0x0380
        /*0072*/ 	.short	0x0018


	//----- nvinfo : EIATTR_SW_WAR
	.align		4
.L_1435:
        /*0074*/ 	.byte	0x04, 0x36
        /*0076*/ 	.short	(.L_1437 - .L_1436)
.L_1436:
        /*0078*/ 	.word	0x00000008
.L_1437:


//--------------------- .nv.info.default_function_kernel --------------------------
	.section	.nv.info.default_function_kernel,"",@"SHT_CUDA_INFO"
	.sectionflags	@""
	.align	4


	//----- nvinfo : EIATTR_CUDA_API_VERSION
	.align		4
        /*0000*/ 	.byte	0x04, 0x37
        /*0002*/ 	.short	(.L_1439 - .L_1438)
.L_1438:
        /*0004*/ 	.word	0x00000082


	//----- nvinfo : EIATTR_KPARAM_INFO
	.align		4
.L_1439:
        /*0008*/ 	.byte	0x04, 0x17
        /*000a*/ 	.short	(.L_1441 - .L_1440)
.L_1440:
        /*000c*/ 	.word	0x00000000
        /*0010*/ 	.short	0x0001
        /*0012*/ 	.short	0x0008
        /*0014*/ 	.byte	0x00, 0xf5, 0x21, 0x00


	//----- nvinfo : EIATTR_KPARAM_INFO
	.align		4
.L_1441:
        /*0018*/ 	.byte	0x04, 0x17
        /*001a*/ 	.short	(.L_1443 - .L_1442)
.L_1442:
        /*001c*/ 	.word	0x00000000
        /*0020*/ 	.short	0x0000
        /*0022*/ 	.short	0x0000
        /*0024*/ 	.byte	0x00, 0xf5, 0x21, 0x00


	//----- nvinfo : EIATTR_SPARSE_MMA_MASK
	.align		4
.L_1443:
        /*0028*/ 	.byte	0x03, 0x50
        /*002a*/ 	.short	0x0000


	//----- nvinfo : EIATTR_MAXREG_COUNT
	.align		4
        /*002c*/ 	.byte	0x03, 0x1b
        /*002e*/ 	.short	0x0040


	//----- nvinfo : EIATTR_MERCURY_ISA_VERSION
	.align		4
        /*0030*/ 	.byte	0x03, 0x5f
        /*0032*/ 	.short	0x0101


	//----- nvinfo : EIATTR_VRC_CTA_INIT_COUNT
	.align		4
        /*0034*/ 	.byte	0x02, 0x4a
	.zero		1
	.zero		1


	//----- nvinfo : EIATTR_EXIT_INSTR_OFFSETS
	.align		4
        /*0038*/ 	.byte	0x04, 0x1c
        /*003a*/ 	.short	(.L_1445 - .L_1444)


	//   ....[0]....
.L_1444:
        /*003c*/ 	.word	0x000000c0


	//----- nvinfo : EIATTR_MAX_THREADS
	.align		4
.L_1445:
        /*0040*/ 	.byte	0x04, 0x05
        /*0042*/ 	.short	(.L_1447 - .L_1446)
.L_1446:
        /*0044*/ 	.word	0x00000400
        /*0048*/ 	.word	0x00000001
        /*004c*/ 	.word	0x00000001


	//----- nvinfo : EIATTR_CBANK_PARAM_SIZE
	.align		4
.L_1447:
        /*0050*/ 	.byte	0x03, 0x19
        /*0052*/ 	.short	0x0010


	//----- nvinfo : EIATTR_PARAM_CBANK
	.align		4
        /*0054*/ 	.byte	0x04, 0x0a
        /*0056*/ 	.short	(.L_1449 - .L_1448)
	.align		4
.L_1448:
        /*0058*/ 	.word	index@(.nv.constant0.default_function_kernel)
        /*005c*/ 	.short	0x0380
        /*005e*/ 	.short	0x0010


	//----- nvinfo : EIATTR_SW_WAR
	.align		4
.L_1449:
        /*0060*/ 	.byte	0x04, 0x36
        /*0062*/ 	.short	(.L_1451 - .L_1450)
.L_1450:
        /*0064*/ 	.word	0x00000008
.L_1451:


//--------------------- .nv.info.default_function_kernel_1 --------------------------
	.section	.nv.info.default_function_kernel_1,"",@"SHT_CUDA_INFO"
	.sectionflags	@""
	.align	4


	//----- nvinfo : EIATTR_CUDA_API_VERSION
	.align		4
        /*0000*/ 	.byte	0x04, 0x37
        /*0002*/ 	.short	(.L_1453 - .L_1452)
.L_1452:
        /*0004*/ 	.word	0x00000082


	//----- nvinfo : EIATTR_KPARAM_INFO
	.align		4
.L_1453:
        /*0008*/ 	.byte	0x04, 0x17
        /*000a*/ 	.short	(.L_1455 - .L_1454)
.L_1454:
        /*000c*/ 	.word	0x00000000
        /*0010*/ 	.short	0x0002
        /*0012*/ 	.short	0x0010
        /*0014*/ 	.byte	0x00, 0xf5, 0x21, 0x00


	//----- nvinfo : EIATTR_KPARAM_INFO
	.align		4
.L_1455:
        /*0018*/ 	.byte	0x04, 0x17
        /*001a*/ 	.short	(.L_1457 - .L_1456)
.L_1456:
        /*001c*/ 	.word	0x00000000
        /*0020*/ 	.short	0x0001
        /*0022*/ 	.short	0x0008
        /*0024*/ 	.byte	0x00, 0xf5, 0x21, 0x00


	//----- nvinfo : EIATTR_KPARAM_INFO
	.align		4
.L_1457:
        /*0028*/ 	.byte	0x04, 0x17
        /*002a*/ 	.short	(.L_1459 - .L_1458)
.L_1458:
        /*002c*/ 	.word	0x00000000
        /*0030*/ 	.short	0x0000
        /*0032*/ 	.short	0x0000
        /*0034*/ 	.byte	0x00, 0xf5, 0x21, 0x00


	//----- nvinfo : EIATTR_SPARSE_MMA_MASK
	.align		4
.L_1459:
        /*0038*/ 	.byte	0x03, 0x50
        /*003a*/ 	.short	0x0000


	//----- nvinfo : EIATTR_MAXREG_COUNT
	.align		4
        /*003c*/ 	.byte	0x03, 0x1b
        /*003e*/ 	.short	0x0040


	//----- nvinfo : EIATTR_MERCURY_ISA_VERSION
	.align		4
        /*0040*/ 	.byte	0x03, 0x5f
        /*0042*/ 	.short	0x0101


	//----- nvinfo : EIATTR_VRC_CTA_INIT_COUNT
	.align		4
        /*0044*/ 	.byte	0x02, 0x4a
	.zero		1
	.zero		1


	//----- nvinfo : EIATTR_EXIT_INSTR_OFFSETS
	.align		4
        /*0048*/ 	.byte	0x04, 0x1c
        /*004a*/ 	.short	(.L_1461 - .L_1460)


	//   ....[0]....
.L_1460:
        /*004c*/ 	.word	0x000024d0


	//   ....[1]....
        /*0050*/ 	.word	0x00002680


	//----- nvinfo : EIATTR_MAX_THREADS
	.align		4
.L_1461:
        /*0054*/ 	.byte	0x04, 0x05
        /*0056*/ 	.short	(.L_1463 - .L_1462)
.L_1462:
        /*0058*/ 	.word	0x00000400
        /*005c*/ 	.word	0x00000001
        /*0060*/ 	.word	0x00000001


	//----- nvinfo : EIATTR_CRS_STACK_SIZE
	.align		4
.L_1463:
        /*0064*/ 	.byte	0x04, 0x1e
        /*0066*/ 	.short	(.L_1465 - .L_1464)
.L_1464:
        /*0068*/ 	.word	0x00000000


	//----- nvinfo : EIATTR_CBANK_PARAM_SIZE
	.align		4
.L_1465:
        /*006c*/ 	.byte	0x03, 0x19
        /*006e*/ 	.short	0x0018


	//----- nvinfo : EIATTR_PARAM_CBANK
	.align		4
        /*0070*/ 	.byte	0x04, 0x0a
        /*0072*/ 	.short	(.L_1467 - .L_1466)
	.align		4
.L_1466:
        /*0074*/ 	.word	index@(.nv.constant0.default_function_kernel_1)
        /*0078*/ 	.short	0x0380
        /*007a*/ 	.short	0x0018


	//----- nvinfo : EIATTR_SW_WAR
	.align		4
.L_1467:
        /*007c*/ 	.byte	0x04, 0x36
        /*007e*/ 	.short	(.L_1469 - .L_1468)
.L_1468:
        /*0080*/ 	.word	0x00000008
.L_1469:


//--------------------- .nv.info.default_function_kernel_18 --------------------------
	.section	.nv.info.default_function_kernel_18,"",@"SHT_CUDA_INFO"
	.sectionflags	@""
	.align	4


	//----- nvinfo : EIATTR_CUDA_API_VERSION
	.align		4
        /*0000*/ 	.byte	0x04, 0x37
        /*0002*/ 	.short	(.L_1471 - .L_1470)
.L_1470:
        /*0004*/ 	.word	0x00000082


	//----- nvinfo : EIATTR_KPARAM_INFO
	.align		4
.L_1471:
        /*0008*/ 	.byte	0x04, 0x17
        /*000a*/ 	.short	(.L_1473 - .L_1472)
.L_1472:
        /*000c*/ 	.word	0x00000000
        /*0010*/ 	.short	0x0001
        /*0012*/ 	.short	0x0008
        /*0014*/ 	.byte	0x00, 0xf5, 0x21, 0x00


	//----- nvinfo : EIATTR_KPARAM_INFO
	.align		4
.L_1473:
        /*0018*/ 	.byte	0x04, 0x17
        /*001a*/ 	.short	(.L_1475 - .L_1474)
.L_1474:
        /*001c*/ 	.word	0x00000000
        /*0020*/ 	.short	0x0000
        /*0022*/ 	.short	0x0000
        /*0024*/ 	.byte	0x00, 0xf5, 0x21, 0x00


	//----- nvinfo : EIATTR_SPARSE_MMA_MASK
	.align		4
.L_1475:
        /*0028*/ 	.byte	0x03, 0x50
        /*002a*/ 	.short	0x0000


	//----- nvinfo : EIATTR_MAXREG_COUNT
	.align		4
        /*002c*/ 	.byte	0x03, 0x1b
        /*002e*/ 	.short	0x0040


	//----- nvinfo : EIATTR_MERCURY_ISA_VERSION
	.align		4
        /*0030*/ 	.byte	0x03, 0x5f
        /*0032*/ 	.short	0x0101


	//----- nvinfo : EIATTR_VRC_CTA_INIT_COUNT
	.align		4
        /*0034*/ 	.byte	0x02, 0x4a
	.zero		1
	.zero		1


	//----- nvinfo : EIATTR_EXIT_INSTR_OFFSETS
	.align		4
        /*0038*/ 	.byte	0x04, 0x1c
        /*003a*/ 	.short	(.L_1477 - .L_1476)


	//   ....[0]....
.L_1476:
        /*003c*/ 	.word	0x00000070


	//   ....[1]....
        /*0040*/ 	.word	0x00000120


	//----- nvinfo : EIATTR_MAX_THREADS
	.align		4
.L_1477:
        /*0044*/ 	.byte	0x04, 0x05
        /*0046*/ 	.short	(.L_1479 - .L_1478)
.L_1478:
        /*0048*/ 	.word	0x00000400
        /*004c*/ 	.word	0x00000001
        /*0050*/ 	.word	0x00000001


	//----- nvinfo : EIATTR_CBANK_PARAM_SIZE
	.align		4
.L_1479:
        /*0054*/ 	.byte	0x03, 0x19
        /*0056*/ 	.short	0x0010


	//----- nvinfo : EIATTR_PARAM_CBANK
	.align		4
        /*0058*/ 	.byte	0x04, 0x0a
        /*005a*/ 	.short	(.L_1481 - .L_1480)
	.align		4
.L_1480:
        /*005c*/ 	.word	index@(.nv.constant0.default_function_kernel_18)
        /*0060*/ 	.short	0x0380
        /*0062*/ 	.short	0x0010


	//----- nvinfo : EIATTR_SW_WAR
	.align		4
.L_1481:
        /*0064*/ 	.byte	0x04, 0x36
        /*0066*/ 	.short	(.L_1483 - .L_1482)
.L_1482:
        /*0068*/ 	.word	0x00000008
.L_1483:


//--------------------- .nv.info.default_function_kernel_63 --------------------------
	.section	.nv.info.default_function_kernel_63,"",@"SHT_CUDA_INFO"
	.sectionflags	@""
	.align	4


	//----- nvinfo : EIATTR_CUDA_API_VERSION
	.align		4
        /*0000*/ 	.byte	0x04, 0x37
        /*0002*/ 	.short	(.L_1485 - .L_1484)
.L_1484:
        /*0004*/ 	.word	0x00000082


	//----- nvinfo : EIATTR_KPARAM_INFO
	.align		4
.L_1485:
        /*0008*/ 	.byte	0x04, 0x17
        /*000a*/ 	.short	(.L_1487 - .L_1486)
.L_1486:
        /*000c*/ 	.word	0x00000000
        /*0010*/ 	.short	0x0001
        /*0012*/ 	.short	0x0008
        /*0014*/ 	.byte	0x00, 0xf5, 0x21, 0x00


	//----- nvinfo : EIATTR_KPARAM_INFO
	.align		4
.L_1487:
        /*0018*/ 	.byte	0x04, 0x17
        /*001a*/ 	.short	(.L_1489 - .L_1488)
.L_1488:
        /*001c*/ 	.word	0x00000000
        /*0020*/ 	.short	0x0000
        /*0022*/ 	.short	0x0000
        /*0024*/ 	.byte	0x00, 0xf5, 0x21, 0x00


	//----- nvinfo : EIATTR_SPARSE_MMA_MASK
	.align		4
.L_1489:
        /*0028*/ 	.byte	0x03, 0x50
        /*002a*/ 	.short	0x0000


	//----- nvinfo : EIATTR_MAXREG_COUNT
	.align		4
        /*002c*/ 	.byte	0x03, 0x1b
        /*002e*/ 	.short	0x0040


	//----- nvinfo : EIATTR_MERCURY_ISA_VERSION
	.align		4
        /*0030*/ 	.byte	0x03, 0x5f
        /*0032*/ 	.short	0x0101


	//----- nvinfo : EIATTR_VRC_CTA_INIT_COUNT
	.align		4
        /*0034*/ 	.byte	0x02, 0x4a
	.zero		1
	.zero		1


	//----- nvinfo : EIATTR_EXIT_INSTR_OFFSETS
	.align		4
        /*0038*/ 	.byte	0x04, 0x1c
        /*003a*/ 	.short	(.L_1491 - .L_1490)


	//   ....[0]....
.L_1490:
        /*003c*/ 	.word	0x00000070


	//   ....[1]....
        /*0040*/ 	.word	0x00000110


	//----- nvinfo : EIATTR_MAX_THREADS
	.align		4
.L_1491:
        /*0044*/ 	.byte	0x04, 0x05
        /*0046*/ 	.short	(.L_1493 - .L_1492)
.L_1492:
        /*0048*/ 	.word	0x00000400
        /*004c*/ 	.word	0x00000001
        /*0050*/ 	.word	0x00000001


	//----- nvinfo : EIATTR_CBANK_PARAM_SIZE
	.align		4
.L_1493:
        /*0054*/ 	.byte	0x03, 0x19
        /*0056*/ 	.short	0x0010


	//----- nvinfo : EIATTR_PARAM_CBANK
	.align		4
        /*0058*/ 	.byte	0x04, 0x0a
        /*005a*/ 	.short	(.L_1495 - .L_1494)
	.align		4
.L_1494:
        /*005c*/ 	.word	index@(.nv.constant0.default_function_kernel_63)
        /*0060*/ 	.short	0x0380
        /*0062*/ 	.short	0x0010


	//----- nvinfo : EIATTR_SW_WAR
	.align		4
.L_1495:
        /*0064*/ 	.byte	0x04, 0x36
        /*0066*/ 	.short	(.L_1497 - .L_1496)
.L_1496:
        /*0068*/ 	.word	0x00000008
.L_1497:


//--------------------- .nv.info.default_function_kernel_34 --------------------------
	.section	.nv.info.default_function_kernel_34,"",@"SHT_CUDA_INFO"
	.sectionflags	@""
	.align	4


	//----- nvinfo : EIATTR_CUDA_API_VERSION
	.align		4
        /*0000*/ 	.byte	0x04, 0x37
        /*0002*/ 	.short	(.L_1499 - .L_1498)
.L_1498:
        /*0004*/ 	.word	0x00000082


	//----- nvinfo : EIATTR_KPARAM_INFO
	.align		4
.L_1499:
        /*0008*/ 	.byte	0x04, 0x17
        /*000a*/ 	.short	(.L_1501 - .L_1500)
.L_1500:
        /*000c*/ 	.word	0x00000000
        /*0010*/ 	.short	0x0002
        /*0012*/ 	.short	0x0010
        /*0014*/ 	.byte	0x00, 0xf5, 0x21, 0x00


	//----- nvinfo : EIATTR_KPARAM_INFO
	.align		4
.L_1501:
        /*0018*/ 	.byte	0x04, 0x17
        /*001a*/ 	.short	(.L_1503 - .L_1502)
.L_1502:
        /*001c*/ 	.word	0x00000000
        /*0020*/ 	.short	0x0001
        /*0022*/ 	.short	0x0008
        /*0024*/ 	.byte	0x00, 0xf5, 0x21, 0x00


	//----- nvinfo : EIATTR_KPARAM_INFO
	.align		4
.L_1503:
        /*0028*/ 	.byte	0x04, 0x17
        /*002a*/ 	.short	(.L_1505 - .L_1504)
.L_1504:
        /*002c*/ 	.word	0x00000000
        /*0030*/ 	.short	0x0000
        /*0032*/ 	.short	0x0000
        /*0034*/ 	.byte	0x00, 0xf5, 0x21, 0x00


	//----- nvinfo : EIATTR_SPARSE_MMA_MASK
	.align		4
.L_1505:
        /*0038*/ 	.byte	0x03, 0x50
        /*003a*/ 	.short	0x0000


	//----- nvinfo : EIATTR_MAXREG_COUNT
	.align		4
        /*003c*/ 	.byte	0x03, 0x1b
        /*003e*/ 	.short	0x0040


	//----- nvinfo : EIATTR_MERCURY_ISA_VERSION
	.align		4
        /*0040*/ 	.byte	0x03, 0x5f
        /*0042*/ 	.short	0x0101


	//----- nvinfo : EIATTR_VRC_CTA_INIT_COUNT
	.align		4
        /*0044*/ 	.byte	0x02, 0x4a
	.zero		1
	.zero		1


	//----- nvinfo : EIATTR_EXIT_INSTR_OFFSETS
	.align		4
        /*0048*/ 	.byte	0x04, 0x1c
        /*004a*/ 	.short	(.L_1507 - .L_1506)


	//   ....[0]....
.L_1506:
        /*004c*/ 	.word	0x000000d0


	//   ....[1]....
        /*0050*/ 	.word	0x00000190


	//----- nvinfo : EIATTR_MAX_THREADS
	.align		4
.L_1507:
        /*0054*/ 	.byte	0x04, 0x05
        /*0056*/ 	.short	(.L_1509 - .L_1508)
.L_1508:
        /*0058*/ 	.word	0x00000400
        /*005c*/ 	.word	0x00000001
        /*0060*/ 	.word	0x00000001


	//----- nvinfo : EIATTR_CBANK_PARAM_SIZE
	.align		4
.L_1509:
        /*0064*/ 	.byte	0x03, 0x19
        /*0066*/ 	.short	0x0018


	//----- nvinfo : EIATTR_PARAM_CBANK
	.align		4
        /*0068*/ 	.byte	0x04, 0x0a
        /*006a*/ 	.short	(.L_1511 - .L_1510)
	.align		4
.L_1510:
        /*006c*/ 	.word	index@(.nv.constant0.default_function_kernel_34)
        /*0070*/ 	.short	0x0380
        /*0072*/ 	.short	0x0018


	//----- nvinfo : EIATTR_SW_WAR
	.align		4
.L_1511:
        /*0074*/ 	.byte	0x04, 0x36
        /*0076*/ 	.short	(.L_1513 - .L_1512)
.L_1512:
        /*0078*/ 	.word	0x00000008
.L_1513:


//--------------------- .nv.info.default_function_kernel_23 --------------------------
	.section	.nv.info.default_function_kernel_23,"",@"SHT_CUDA_INFO"
	.sectionflags	@""
	.align	4


	//----- nvinfo : EIATTR_CUDA_API_VERSION
	.align		4
        /*0000*/ 	.byte	0x04, 0x37
        /*0002*/ 	.short	(.L_1515 - .L_1514)
.L_1514:
        /*0004*/ 	.word	0x00000082


	//----- nvinfo : EIATTR_KPARAM_INFO
	.align		4
.L_1515:
        /*0008*/ 	.byte	0x04, 0x17
        /*000a*/ 	.short	(.L_1517 - .L_1516)
.L_1516:
        /*000c*/ 	.word	0x00000000
        /*0010*/ 	.short	0x0002
        /*0012*/ 	.short	0x0010
        /*0014*/ 	.byte	0x00, 0xf5, 0x21, 0x00


	//----- nvinfo : EIATTR_KPARAM_INFO
	.align		4
.L_1517:
        /*0018*/ 	.byte	0x04, 0x17
        /*001a*/ 	.short	(.L_1519 - .L_1518)
.L_1518:
        /*001c*/ 	.word	0x00000000
        /*0020*/ 	.short	0x0001
        /*0022*/ 	.short	0x0008
        /*0024*/ 	.byte	0x00, 0xf5, 0x21, 0x00


	//----- nvinfo : EIATTR_KPARAM_INFO
	.align		4
.L_1519:
        /*0028*/ 	.byte	0x04, 0x17
        /*002a*/ 	.short	(.L_1521 - .L_1520)
.L_1520:
        /*002c*/ 	.word	0x00000000
        /*0030*/ 	.short	0x0000
        /*0032*/ 	.short	0x0000
        /*0034*/ 	.byte	0x00, 0xf5, 0x21, 0x00


	//----- nvinfo : EIATTR_SPARSE_MMA_MASK
	.align		4
.L_1521:
        /*0038*/ 	.byte	0x03, 0x50
        /*003a*/ 	.short	0x0000


	//----- nvinfo : EIATTR_MAXREG_COUNT
	.align		4
        /*003c*/ 	.byte	0x03, 0x1b
        /*003e*/ 	.short	0x0040


	//----- nvinfo : EIATTR_MERCURY_ISA_VERSION
	.align		4
        /*0040*/ 	.byte	0x03, 0x5f
        /*0042*/ 	.short	0x0101


	//----- nvinfo : EIATTR_VRC_CTA_INIT_COUNT
	.align		4
        /*0044*/ 	.byte	0x02, 0x4a
	.zero		1
	.zero		1


	//----- nvinfo : EIATTR_EXIT_INSTR_OFFSETS
	.align		4
        /*0048*/ 	.byte	0x04, 0x1c
        /*004a*/ 	.short	(.L_1523 - .L_1522)


	//   ....[0]....
.L_1522:
        /*004c*/ 	.word	0x000000d0


	//   ....[1]....
        /*0050*/ 	.word	0x00000190


	//----- nvinfo : EIATTR_MAX_THREADS
	.align		4
.L_1523:
        /*0054*/ 	.byte	0x04, 0x05
        /*0056*/ 	.short	(.L_1525 - .L_1524)
.L_1524:
        /*0058*/ 	.word	0x00000400
        /*005c*/ 	.word	0x00000001
        /*0060*/ 	.word	0x00000001


	//----- nvinfo : EIATTR_CBANK_PARAM_SIZE
	.align		4
.L_1525:
        /*0064*/ 	.byte	0x03, 0x19
        /*0066*/ 	.short	0x0018


	//----- nvinfo : EIATTR_PARAM_CBANK
	.align		4
        /*0068*/ 	.byte	0x04, 0x0a
        /*006a*/ 	.short	(.L_1527 - .L_1526)
	.align		4
.L_1526:
        /*006c*/ 	.word	index@(.nv.constant0.default_function_kernel_23)
        /*0070*/ 	.short	0x0380
        /*0072*/ 	.short	0x0018


	//----- nvinfo : EIATTR_SW_WAR
	.align		4
.L_1527:
        /*0074*/ 	.byte	0x04, 0x36
        /*0076*/ 	.short	(.L_1529 - .L_1528)
.L_1528:
        /*0078*/ 	.word	0x00000008
.L_1529:


//--------------------- .nv.info.default_function_kernel_25 --------------------------
	.section	.nv.info.default_function_kernel_25,"",@"SHT_CUDA_INFO"
	.sectionflags	@""
	.align	4


	//----- nvinfo : EIATTR_CUDA_API_VERSION
	.align		4
        /*0000*/ 	.byte	0x04, 0x37
        /*0002*/ 	.short	(.L_1531 - .L_1530)
.L_1530:
        /*0004*/ 	.word	0x00000082


	//----- nvinfo : EIATTR_KPARAM_INFO
	.align		4
.L_1531:
        /*0008*/ 	.byte	0x04, 0x17
        /*000a*/ 	.short	(.L_1533 - .L_1532)
.L_1532:
        /*000c*/ 	.word	0x00000000
        /*0010*/ 	.short	0x0001
        /*0012*/ 	.short	0x0008
        /*0014*/ 	.byte	0x00, 0xf5, 0x21, 0x00


	//----- nvinfo : EIATTR_KPARAM_INFO
	.align		4
.L_1533:
        /*0018*/ 	.byte	0x04, 0x17
        /*001a*/ 	.short	(.L_1535 - .L_1534)
.L_1534:
        /*001c*/ 	.word	0x00000000
        /*0020*/ 	.short	0x0000
        /*0022*/ 	.short	0x0000
        /*0024*/ 	.byte	0x00, 0xf5, 0x21, 0x00


	//----- nvinfo : EIATTR_SPARSE_MMA_MASK
	.align		4
.L_1535:
        /*0028*/ 	.byte	0x03, 0x50
        /*002a*/ 	.short	0x0000


	//----- nvinfo : EIATTR_MAXREG_COUNT
	.align		4
        /*002c*/ 	.byte	0x03, 0x1b
        /*002e*/ 	.short	0x0040


	//----- nvinfo : EIATTR_MERCURY_ISA_VERSION
	.align		4
        /*0030*/ 	.byte	0x03, 0x5f
        /*0032*/ 	.short	0x0101


	//----- nvinfo : EIATTR_VRC_CTA_INIT_COUNT
	.align		4
        /*0034*/ 	.byte	0x02, 0x4a
	.zero		1
	.zero		1


	//----- nvinfo : EIATTR_EXIT_INSTR_OFFSETS
	.align		4
        /*0038*/ 	.byte	0x04, 0x1c
        /*003a*/ 	.short	(.L_1537 - .L_1536)


	//   ....[0]....
.L_1536:
        /*003c*/ 	.word	0x00000070


	//   ....[1]....
        /*0040*/ 	.word	0x00000110


	//----- nvinfo : EIATTR_MAX_THREADS
	.align		4
.L_1537:
        /*0044*/ 	.byte	0x04, 0x05
        /*0046*/ 	.short	(.L_1539 - .L_1538)
.L_1538:
        /*0048*/ 	.word	0x00000400
        /*004c*/ 	.word	0x00000001
        /*0050*/ 	.word	0x00000001


	//----- nvinfo : EIATTR_CBANK_PARAM_SIZE
	.align		4
.L_1539:
        /*0054*/ 	.byte	0x03, 0x19
        /*0056*/ 	.short	0x0010


	//----- nvinfo : EIATTR_PARAM_CBANK
	.align		4
        /*0058*/ 	.byte	0x04, 0x0a
        /*005a*/ 	.short	(.L_1541 - .L_1540)
	.align		4
.L_1540:
        /*005c*/ 	.word	index@(.nv.constant0.default_function_kernel_25)
        /*0060*/ 	.short	0x0380
        /*0062*/ 	.short	0x0010


	//----- nvinfo : EIATTR_SW_WAR
	.align		4
.L_1541:
        /*0064*/ 	.byte	0x04, 0x36
        /*0066*/ 	.short	(.L_1543 - .L_1542)
.L_1542:
        /*0068*/ 	.word	0x00000008
.L_1543:


//--------------------- .nv.info.default_function_kernel_11 --------------------------
	.section	.nv.info.default_function_kernel_11,"",@"SHT_CUDA_INFO"
	.sectionflags	@""
	.align	4


	//----- nvinfo : EIATTR_CUDA_API_VERSION
	.align		4
        /*0000*/ 	.byte	0x04, 0x37
        /*0002*/ 	.short	(.L_1545 - .L_1544)
.L_1544:
        /*0004*/ 	.word	0x00000082


	//----- nvinfo : EIATTR_KPARAM_INFO
	.align		4
.L_1545:
        /*0008*/ 	.byte	0x04, 0x17
        /*000a*/ 	.short	(.L_1547 - .L_1546)
.L_1546:
        /*000c*/ 	.word	0x00000000
        /*0010*/ 	.short	0x0000
        /*0012*/ 	.short	0x0000
        /*0014*/ 	.byte	0x00, 0xf5, 0x21, 0x00


	//----- nvinfo : EIATTR_SPARSE_MMA_MASK
	.align		4
.L_1547:
        /*0018*/ 	.byte	0x03, 0x50
        /*001a*/ 	.short	0x0000


	//----- nvinfo : EIATTR_MAXREG_COUNT
	.align		4
        /*001c*/ 	.byte	0x03, 0x1b
        /*001e*/ 	.short	0x0040


	//----- nvinfo : EIATTR_MERCURY_ISA_VERSION
	.align		4
        /*0020*/ 	.byte	0x03, 0x5f
        /*0022*/ 	.short	0x0101


	//----- nvinfo : EIATTR_VRC_CTA_INIT_COUNT
	.align		4
        /*0024*/ 	.byte	0x02, 0x4a
	.zero		1
	.zero		1


	//----- nvinfo : EIATTR_EXIT_INSTR_OFFSETS
	.align		4
        /*0028*/ 	.byte	0x04, 0x1c
        /*002a*/ 	.short	(.L_1549 - .L_1548)


	//   ....[0]....
.L_1548:
        /*002c*/ 	.word	0x00000070


	//   ....[1]....
        /*0030*/ 	.word	0x00000100


	//----- nvinfo : EIATTR_MAX_THREADS
	.align		4
.L_1549:
        /*0034*/ 	.byte	0x04, 0x05
        /*0036*/ 	.short	(.L_1551 - .L_1550)
.L_1550:
        /*0038*/ 	.word	0x00000400
        /*003c*/ 	.word	0x00000001
        /*0040*/ 	.word	0x00000001


	//----- nvinfo : EIATTR_CBANK_PARAM_SIZE
	.align		4
.L_1551:
        /*0044*/ 	.byte	0x03, 0x19
        /*0046*/ 	.short	0x0008


	//----- nvinfo : EIATTR_PARAM_CBANK
	.align		4
        /*0048*/ 	.byte	0x04, 0x0a
        /*004a*/ 	.short	(.L_1553 - .L_1552)
	.align		4
.L_1552:
        /*004c*/ 	.word	index@(.nv.constant0.default_function_kernel_11)
        /*0050*/ 	.short	0x0380
        /*0052*/ 	.short	0x0008


	//----- nvinfo : EIATTR_SW_WAR
	.align		4
.L_1553:
        /*0054*/ 	.byte	0x04, 0x36
        /*0056*/ 	.short	(.L_1555 - .L_1554)
.L_1554:
        /*0058*/ 	.word	0x00000008
.L_1555:


//--------------------- .nv.info.default_function_kernel_45 --------------------------
	.section	.nv.info.default_function_kernel_45,"",@"SHT_CUDA_INFO"
	.sectionflags	@""
	.align	4


	//----- nvinfo : EIATTR_CUDA_API_VERSION
	.align		4
        /*0000*/ 	.byte	0x04, 0x37
        /*0002*/ 	.short	(.L_1557 - .L_1556)
.L_1556:
        /*0004*/ 	.word	0x00000082


	//----- nvinfo : EIATTR_KPARAM_INFO
	.align		4
.L_1557:
        /*0008*/ 	.byte	0x04, 0x17
        /*000a*/ 	.short	(.L_1559 - .L_1558)
.L_1558:
        /*000c*/ 	.word	0x00000000
        /*0010*/ 	.short	0x0001
        /*0012*/ 	.short	0x0008
        /*0014*/ 	.byte	0x00, 0xf5, 0x21, 0x00


	//----- nvinfo : EIATTR_KPARAM_INFO
	.align		4
.L_1559:
        /*0018*/ 	.byte	0x04, 0x17
        /*001a*/ 	.short	(.L_1561 - .L_1560)
.L_1560:
        /*001c*/ 	.word	0x00000000
        /*0020*/ 	.short	0x0000
        /*0022*/ 	.short	0x0000
        /*0024*/ 	.byte	0x00, 0xf5, 0x21, 0x00


	//----- nvinfo : EIATTR_SPARSE_MMA_MASK
	.align		4
.L_1561:
        /*0028*/ 	.byte	0x03, 0x50
        /*002a*/ 	.short	0x0000


	//----- nvinfo : EIATTR_MAXREG_COUNT
	.align		4
        /*002c*/ 	.byte	0x03, 0x1b
        /*002e*/ 	.short	0x0040


	//----- nvinfo : EIATTR_MERCURY_ISA_VERSION
	.align		4
        /*0030*/ 	.byte	0x03, 0x5f
        /*0032*/ 	.short	0x0101


	//----- nvinfo : EIATTR_VRC_CTA_INIT_COUNT
	.align		4
        /*0034*/ 	.byte	0x02, 0x4a
	.zero		1
	.zero		1


	//----- nvinfo : EIATTR_EXIT_INSTR_OFFSETS
	.align		4
        /*0038*/ 	.byte	0x04, 0x1c
        /*003a*/ 	.short	(.L_1563 - .L_1562)


	//   ....[0]....
.L_1562:
        /*003c*/ 	.word	0x00000070


	//   ....[1]....
        /*0040*/ 	.word	0x00000110


	//----- nvinfo : EIATTR_MAX_THREADS
	.align		4
.L_1563:
        /*0044*/ 	.byte	0x04, 0x05
        /*0046*/ 	.short	(.L_1565 - .L_1564)
.L_1564:
        /*0048*/ 	.word	0x00000400
        /*004c*/ 	.word	0x00000001
        /*0050*/ 	.word	0x00000001


	//----- nvinfo : EIATTR_CBANK_PARAM_SIZE
	.align		4
.L_1565:
        /*0054*/ 	.byte	0x03, 0x19
        /*0056*/ 	.short	0x0010


	//----- nvinfo : EIATTR_PARAM_CBANK
	.align		4
        /*0058*/ 	.byte	0x04, 0x0a
        /*005a*/ 	.short	(.L_1567 - .L_1566)
	.align		4
.L_1566:
        /*005c*/ 	.word	index@(.nv.constant0.default_function_kernel_45)
        /*0060*/ 	.short	0x0380
        /*0062*/ 	.short	0x0010


	//----- nvinfo : EIATTR_SW_WAR
	.align		4
.L_1567:
        /*0064*/ 	.byte	0x04, 0x36
        /*0066*/ 	.short	(.L_1569 - .L_1568)
.L_1568:
        /*0068*/ 	.word	0x00000008
.L_1569:


//--------------------- .nv.info.default_function_kernel_13 --------------------------
	.section	.nv.info.default_function_kernel_13,"",@"SHT_CUDA_INFO"
	.sectionflags	@""
	.align	4


	//----- nvinfo : EIATTR_CUDA_API_VERSION
	.align		4
        /*0000*/ 	.byte	0x04, 0x37
        /*0002*/ 	.short	(.L_1571 - .L_1570)
.L_1570:
        /*0004*/ 	.word	0x00000082


	//----- nvinfo : EIATTR_KPARAM_INFO
	.align		4
.L_1571:
        /*0008*/ 	.byte	0x04, 0x17
        /*000a*/ 	.short	(.L_1573 - .L_1572)
.L_1572:
        /*000c*/ 	.word	0x00000000
        /*0010*/ 	.short	0x0001
        /*0012*/ 	.short	0x0008
        /*0014*/ 	.byte	0x00, 0xf5, 0x21, 0x00


	//----- nvinfo : EIATTR_KPARAM_INFO
	.align		4
.L_1573:
        /*0018*/ 	.byte	0x04, 0x17
        /*001a*/ 	.short	(.L_1575 - .L_1574)
.L_1574:
        /*001c*/ 	.word	0x00000000
        /*0020*/ 	.short	0x0000
        /*0022*/ 	.short	0x0000
        /*0024*/ 	.byte	0x00, 0xf5, 0x21, 0x00


	//----- nvinfo : EIATTR_SPARSE_MMA_MASK
	.align		4
.L_1575:
        /*0028*/ 	.byte	0x03, 0x50
        /*002a*/ 	.short	0x0000


	//----- nvinfo : EIATTR_MAXREG_COUNT
	.align		4
        /*002c*/ 	.byte	0x03, 0x1b
        /*002e*/ 	.short	0x0040


	//----- nvinfo : EIATTR_MERCURY_ISA_VERSION
	.align		4
        /*0030*/ 	.byte	0x03, 0x5f
        /*0032*/ 	.short	0x0101


	//----- nvinfo : EIATTR_VRC_CTA_INIT_COUNT
	.align		4
        /*0034*/ 	.byte	0x02, 0x4a
	.zero		1
	.zero		1


	//----- nvinfo : EIATTR_EXIT_INSTR_OFFSETS
	.align		4
        /*0038*/ 	.byte	0x04, 0x1c
        /*003a*/ 	.short	(.L_1577 - .L_1576)


	//   ....[0]....
.L_1576:
        /*003c*/ 	.word	0x00000070


	//   ....[1]....
        /*0040*/ 	.word	0x00000110


	//----- nvinfo : EIATTR_MAX_THREADS
	.align		4
.L_1577:
        /*0044*/ 	.byte	0x04, 0x05
        /*0046*/ 	.short	(.L_1579 - .L_1578)
.L_1578:
        /*0048*/ 	.word	0x00000400
        /*004c*/ 	.word	0x00000001
        /*0050*/ 	.word	0x00000001


	//----- nvinfo : EIATTR_CBANK_PARAM_SIZE
	.align		4
.L_1579:
        /*0054*/ 	.byte	0x03, 0x19
        /*0056*/ 	.short	0x0010


	//----- nvinfo : EIATTR_PARAM_CBANK
	.align		4
        /*0058*/ 	.byte	0x04, 0x0a
        /*005a*/ 	.short	(.L_1581 - .L_1580)
	.align		4
.L_1580:
        /*005c*/ 	.word	index@(.nv.constant0.default_function_kernel_13)
        /*0060*/ 	.short	0x0380
        /*0062*/ 	.short	0x0010


	//----- nvinfo : EIATTR_SW_WAR
	.align		4
.L_1581:
        /*0064*/ 	.byte	0x04, 0x36
        /*0066*/ 	.short	(.L_1583 - .L_1582)
.L_1582:
        /*0068*/ 	.word	0x00000008
.L_1583:


//--------------------- .nv.info.default_function_kernel_2 --------------------------
	.section	.nv.info.default_function_kernel_2,"",@"SHT_CUDA_INFO"
	.sectionflags	@""
	.align	4


	//----- nvinfo : EIATTR_CUDA_API_VERSION
	.align		4
        /*0000*/ 	.byte	0x04, 0x37
        /*0002*/ 	.short	(.L_1585 - .L_1584)
.L_1584:
        /*0004*/ 	.word	0x00000082


	//----- nvinfo : EIATTR_KPARAM_INFO
	.align		4
.L_1585:
        /*0008*/ 	.byte	0x04, 0x17
        /*000a*/ 	.short	(.L_1587 - .L_1586)
.L_1586:
        /*000c*/ 	.word	0x00000000
        /*0010*/ 	.short	0x0000
        /*0012*/ 	.short	0x0000
        /*0014*/ 	.byte	0x00, 0xf5, 0x21, 0x00


	//----- nvinfo : EIATTR_SPARSE_MMA_MASK
	.align		4
.L_1587:
        /*0018*/ 	.byte	0x03, 0x50
        /*001a*/ 	.short	0x0000


	//----- nvinfo : EIATTR_MAXREG_COUNT
	.align		4
        /*001c*/ 	.byte	0x03, 0x1b
        /*001e*/ 	.short	0x0040


	//----- nvinfo : EIATTR_MERCURY_ISA_VERSION
	.align		4
        /*0020*/ 	.byte	0x03, 0x5f
        /*0022*/ 	.short	0x0101


	//----- nvinfo : EIATTR_VRC_CTA_INIT_COUNT
	.align		4
        /*0024*/ 	.byte	0x02, 0x4a
	.zero		1
	.zero		1


	//----- nvinfo : EIATTR_EXIT_INSTR_OFFSETS
	.align		4
        /*0028*/ 	.byte	0x04, 0x1c
        /*002a*/ 	.short	(.L_1589 - .L_1588)


	//   ....[0]....
.L_1588:
        /*002c*/ 	.word	0x00000070


	//   ....[1]....
        /*0030*/ 	.word	0x00000100


	//----- nvinfo : EIATTR_MAX_THREADS
	.align		4
.L_1589:
        /*0034*/ 	.byte	0x04, 0x05
        /*0036*/ 	.short	(.L_1591 - .L_1590)
.L_1590:
        /*0038*/ 	.word	0x00000400
        /*003c*/ 	.word	0x00000001
        /*0040*/ 	.word	0x00000001


	//----- nvinfo : EIATTR_CBANK_PARAM_SIZE
	.align		4
.L_1591:
        /*0044*/ 	.byte	0x03, 0x19
        /*0046*/ 	.short	0x0008


	//----- nvinfo : EIATTR_PARAM_CBANK
	.align		4
        /*0048*/ 	.byte	0x04, 0x0a
        /*004a*/ 	.short	(.L_1593 - .L_1592)
	.align		4
.L_1592:
        /*004c*/ 	.word	index@(.nv.constant0.default_function_kernel_2)
        /*0050*/ 	.short	0x0380
        /*0052*/ 	.short	0x0008


	//----- nvinfo : EIATTR_SW_WAR
	.align		4
.L_1593:
        /*0054*/ 	.byte	0x04, 0x36
        /*0056*/ 	.short	(.L_1595 - .L_1594)
.L_1594:
        /*0058*/ 	.word	0x00000008
.L_1595:


//--------------------- .nv.info.default_function_kernel_26 --------------------------
	.section	.nv.info.default_function_kernel_26,"",@"SHT_CUDA_INFO"
	.sectionflags	@""
	.align	4


	//----- nvinfo : EIATTR_CUDA_API_VERSION
	.align		4
        /*0000*/ 	.byte	0x04, 0x37
        /*0002*/ 	.short	(.L_1597 - .L_1596)
.L_1596:
        /*0004*/ 	.word	0x00000082


	//----- nvinfo : EIATTR_KPARAM_INFO
	.align		4
.L_1597:
        /*0008*/ 	.byte	0x04, 0x17
        /*000a*/ 	.short	(.L_1599 - .L_1598)
.L_1598:
        /*000c*/ 	.word	0x00000000
        /*0010*/ 	.short	0x0002
        /*0012*/ 	.short	0x0010
        /*0014*/ 	.byte	0x00, 0xf5, 0x21, 0x00


	//----- nvinfo : EIATTR_KPARAM_INFO
	.align		4
.L_1599:
        /*0018*/ 	.byte	0x04, 0x17
        /*001a*/ 	.short	(.L_1601 - .L_1600)
.L_1600:
        /*001c*/ 	.word	0x00000000
        /*0020*/ 	.short	0x0001
        /*0022*/ 	.short	0x0008
        /*0024*/ 	.byte	0x00, 0xf5, 0x21, 0x00


	//----- nvinfo : EIATTR_KPARAM_INFO
	.align		4
.L_1601:
        /*0028*/ 	.byte	0x04, 0x17
        /*002a*/ 	.short	(.L_1603 - .L_1602)
.L_1602:
        /*002c*/ 	.word	0x00000000
        /*0030*/ 	.short	0x0000
        /*0032*/ 	.short	0x0000
        /*0034*/ 	.byte	0x00, 0xf5, 0x21, 0x00


	//----- nvinfo : EIATTR_SPARSE_MMA_MASK
	.align		4
.L_1603:
        /*0038*/ 	.byte	0x03, 0x50
        /*003a*/ 	.short	0x0000


	//----- nvinfo : EIATTR_MAXREG_COUNT
	.align		4
        /*003c*/ 	.byte	0x03, 0x1b
        /*003e*/ 	.short	0x0040


	//----- nvinfo : EIATTR_MERCURY_ISA_VERSION
	.align		4
        /*0040*/ 	.byte	0x03, 0x5f
        /*0042*/ 	.short	0x0101


	//----- nvinfo : EIATTR_VRC_CTA_INIT_COUNT
	.align		4
        /*0044*/ 	.byte	0x02, 0x4a
	.zero		1
	.zero		1


	//----- nvinfo : EIATTR_EXIT_INSTR_OFFSETS
	.align		4
        /*0048*/ 	.byte	0x04, 0x1c
        /*004a*/ 	.short	(.L_1605 - .L_1604)


	//   ....[0]....
.L_1604:
        /*004c*/ 	.word	0x00000070


	//   ....[1]....
        /*0050*/ 	.word	0x00000140


	//----- nvinfo : EIATTR_MAX_THREADS
	.align		4
.L_1605:
        /*0054*/ 	.byte	0x04, 0x05
        /*0056*/ 	.short	(.L_1607 - .L_1606)
.L_1606:
        /*0058*/ 	.word	0x00000400
        /*005c*/ 	.word	0x00000001
        /*0060*/ 	.word	0x00000001


	//----- nvinfo : EIATTR_CBANK_PARAM_SIZE
	.align		4
.L_1607:
        /*0064*/ 	.byte	0x03, 0x19
        /*0066*/ 	.short	0x0018


	//----- nvinfo : EIATTR_PARAM_CBANK
	.align		4
        /*0068*/ 	.byte	0x04, 0x0a
        /*006a*/ 	.short	(.L_1609 - .L_1608)
	.align		4
.L_1608:
        /*006c*/ 	.word	index@(.nv.constant0.default_function_kernel_26)
        /*0070*/ 	.short	0x0380
        /*0072*/ 	.short	0x0018


	//----- nvinfo : EIATTR_SW_WAR
	.align		4
.L_1609:
        /*0074*/ 	.byte	0x04, 0x36
        /*0076*/ 	.short	(.L_1611 - .L_1610)
.L_1610:
        /*0078*/ 	.word	0x00000008
.L_1611:


//--------------------- .nv.info.default_function_kernel_32 --------------------------
	.section	.nv.info.default_function_kernel_32,"",@"SHT_CUDA_INFO"
	.sectionflags	@""
	.align	4


	//----- nvinfo : EIATTR_CUDA_API_VERSION
	.align		4
        /*0000*/ 	.byte	0x04, 0x37
        /*0002*/ 	.short	(.L_1613 - .L_1612)
.L_1612:
        /*0004*/ 	.word	0x00000082


	//----- nvinfo : EIATTR_KPARAM_INFO
	.align		4
.L_1613:
        /*0008*/ 	.byte	0x04, 0x17
        /*000a*/ 	.short	(.L_1615 - .L_1614)
.L_1614:
        /*000c*/ 	.word	0x00000000
        /*0010*/ 	.short	0x0001
        /*0012*/ 	.short	0x0008
        /*0014*/ 	.byte	0x00, 0xf5, 0x21, 0x00


	//----- nvinfo : EIATTR_KPARAM_INFO
	.align		4
.L_1615:
        /*0018*/ 	.byte	0x04, 0x17
        /*001a*/ 	.short	(.L_1617 - .L_1616)
.L_1616:
        /*001c*/ 	.word	0x00000000
        /*0020*/ 	.short	0x0000
        /*0022*/ 	.short	0x0000
        /*0024*/ 	.byte	0x00, 0xf5, 0x21, 0x00


	//----- nvinfo : EIATTR_SPARSE_MMA_MASK
	.align		4
.L_1617:
        /*0028*/ 	.byte	0x03, 0x50
        /*002a*/ 	.short	0x0000


	//----- nvinfo : EIATTR_MAXREG_COUNT
	.align		4
        /*002c*/ 	.byte	0x03, 0x1b
        /*002e*/ 	.short	0x0040


	//----- nvinfo : EIATTR_MERCURY_ISA_VERSION
	.align		4
        /*0030*/ 	.byte	0x03, 0x5f
        /*0032*/ 	.short	0x0101


	//----- nvinfo : EIATTR_VRC_CTA_INIT_COUNT
	.align		4
        /*0034*/ 	.byte	0x02, 0x4a
	.zero		1
	.zero		1


	//----- nvinfo : EIATTR_EXIT_INSTR_OFFSETS
	.align		4
        /*0038*/ 	.byte	0x04, 0x1c
        /*003a*/ 	.short	(.L_1619 - .L_1618)


	//   ....[0]....
.L_1618:
        /*003c*/ 	.word	0x00000070


	//   ....[1]....
        /*0040*/ 	.word	0x000003f0


	//----- nvinfo : EIATTR_MAX_THREADS
	.align		4
.L_1619:
        /*0044*/ 	.byte	0x04, 0x05
        /*0046*/ 	.short	(.L_1621 - .L_1620)
.L_1620:
        /*0048*/ 	.word	0x00000400
        /*004c*/ 	.word	0x00000001
        /*0050*/ 	.word	0x00000001


	//----- nvinfo : EIATTR_CRS_STACK_SIZE
	.align		4
.L_1621:
        /*0054*/ 	.byte	0x04, 0x1e
        /*0056*/ 	.short	(.L_1623 - .L_1622)
.L_1622:
        /*0058*/ 	.word	0x00000000


	//----- nvinfo : EIATTR_CBANK_PARAM_SIZE
	.align		4
.L_1623:
        /*005c*/ 	.byte	0x03, 0x19
        /*005e*/ 	.short	0x0010


	//----- nvinfo : EIATTR_PARAM_CBANK
	.align		4
        /*0060*/ 	.byte	0x04, 0x0a
        /*0062*/ 	.short	(.L_1625 - .L_1624)
	.align		4
.L_1624:
        /*0064*/ 	.word	index@(.nv.constant0.default_function_kernel_32)
        /*0068*/ 	.short	0x0380
        /*006a*/ 	.short	0x0010


	//----- nvinfo : EIATTR_SW_WAR
	.align		4
.L_1625:
        /*006c*/ 	.byte	0x04, 0x36
        /*006e*/ 	.short	(.L_1627 - .L_1626)
.L_1626:
        /*0070*/ 	.word	0x00000008
.L_1627:


//--------------------- .nv.info.default_function_kernel_66 --------------------------
	.section	.nv.info.default_function_kernel_66,"",@"SHT_CUDA_INFO"
	.sectionflags	@""
	.align	4


	//----- nvinfo : EIATTR_CUDA_API_VERSION
	.align		4
        /*0000*/ 	.byte	0x04, 0x37
        /*0002*/ 	.short	(.L_1629 - .L_1628)
.L_1628:
        /*0004*/ 	.word	0x00000082


	//----- nvinfo : EIATTR_KPARAM_INFO
	.align		4
.L_1629:
        /*0008*/ 	.byte	0x04, 0x17
        /*000a*/ 	.short	(.L_1631 - .L_1630)
.L_1630:
        /*000c*/ 	.word	0x00000000
        /*0010*/ 	.short	0x0001
        /*0012*/ 	.short	0x0008
        /*0014*/ 	.byte	0x00, 0xf5, 0x21, 0x00


	//----- nvinfo : EIATTR_KPARAM_INFO
	.align		4
.L_1631:
        /*0018*/ 	.byte	0x04, 0x17
        /*001a*/ 	.short	(.L_1633 - .L_1632)
.L_1632:
        /*001c*/ 	.word	0x00000000
        /*0020*/ 	.short	0x0000
        /*0022*/ 	.short	0x0000
        /*0024*/ 	.byte	0x00, 0xf5, 0x21, 0x00


	//----- nvinfo : EIATTR_SPARSE_MMA_MASK
	.align		4
.L_1633:
        /*0028*/ 	.byte	0x03, 0x50
        /*002a*/ 	.short	0x0000


	//----- nvinfo : EIATTR_MAXREG_COUNT
	.align		4
        /*002c*/ 	.byte	0x03, 0x1b
        /*002e*/ 	.short	0x0040


	//----- nvinfo : EIATTR_MERCURY_ISA_VERSION
	.align		4
        /*0030*/ 	.byte	0x03, 0x5f
        /*0032*/ 	.short	0x0101


	//----- nvinfo : EIATTR_VRC_CTA_INIT_COUNT
	.align		4
        /*0034*/ 	.byte	0x02, 0x4a
	.zero		1
	.zero		1


	//----- nvinfo : EIATTR_EXIT_INSTR_OFFSETS
	.align		4
        /*0038*/ 	.byte	0x04, 0x1c
        /*003a*/ 	.short	(.L_1635 - .L_1634)


	//   ....[0]....
.L_1634:
        /*003c*/ 	.word	0x00000070


	//   ....[1]....
        /*0040*/ 	.word	0x00000110


	//----- nvinfo : EIATTR_MAX_THREADS
	.align		4
.L_1635:
        /*0044*/ 	.byte	0x04, 0x05
        /*0046*/ 	.short	(.L_1637 - .L_1636)
.L_1636:
        /*0048*/ 	.word	0x00000400
        /*004c*/ 	.word	0x00000001
        /*0050*/ 	.word	0x00000001


	//----- nvinfo : EIATTR_CBANK_PARAM_SIZE
	.align		4
.L_1637:
        /*0054*/ 	.byte	0x03, 0x19
        /*0056*/ 	.short	0x0010


	//----- nvinfo : EIATTR_PARAM_CBANK
	.align		4
        /*0058*/ 	.byte	0x04, 0x0a
        /*005a*/ 	.short	(.L_1639 - .L_1638)
	.align		4
.L_1638:
        /*005c*/ 	.word	index@(.nv.constant0.default_function_kernel_66)
        /*0060*/ 	.short	0x0380
        /*0062*/ 	.short	0x0010


	//----- nvinfo : EIATTR_SW_WAR
	.align		4
.L_1639:
        /*0064*/ 	.byte	0x04, 0x36
        /*0066*/ 	.short	(.L_1641 - .L_1640)
.L_1640:
        /*0068*/ 	.word	0x00000008
.L_1641:


//--------------------- .nv.info.default_function_kernel_69 --------------------------
	.section	.nv.info.default_function_kernel_69,"",@"SHT_CUDA_INFO"
	.sectionflags	@""
	.align	4


	//----- nvinfo : EIATTR_CUDA_API_VERSION
	.align		4
        /*0000*/ 	.byte	0x04, 0x37
        /*0002*/ 	.short	(.L_1643 - .L_1642)
.L_1642:
        /*0004*/ 	.word	0x00000082


	//----- nvinfo : EIATTR_KPARAM_INFO
	.align		4
.L_1643:
        /*0008*/ 	.byte	0x04, 0x17
        /*000a*/ 	.short	(.L_1645 - .L_1644)
.L_1644:
        /*000c*/ 	.word	0x00000000
        /*0010*/ 	.short	0x0002
        /*0012*/ 	.short	0x0010
        /*0014*/ 	.byte	0x00, 0xf5, 0x21, 0x00


	//----- nvinfo : EIATTR_KPARAM_INFO
	.align		4
.L_1645:
        /*0018*/ 	.byte	0x04, 0x17
        /*001a*/ 	.short	(.L_1647 - .L_1646)
.L_1646:
        /*001c*/ 	.word	0x00000000
        /*0020*/ 	.short	0x0001
        /*0022*/ 	.short	0x0008
        /*0024*/ 	.byte	0x00, 0xf5, 0x21, 0x00


	//----- nvinfo : EIATTR_KPARAM_INFO
	.align		4
.L_1647:
        /*0028*/ 	.byte	0x04, 0x17
        /*002a*/ 	.short	(.L_1649 - .L_1648)
.L_1648:
        /*002c*/ 	.word	0x00000000
        /*0030*/ 	.short	0x0000
        /*0032*/ 	.short	0x0000
        /*0034*/ 	.byte	0x00, 0xf5, 0x21, 0x00


	//----- nvinfo : EIATTR_SPARSE_MMA_MASK
	.align		4
.L_1649:
        /*0038*/ 	.byte	0x03, 0x50
        /*003a*/ 	.short	0x0000


	//----- nvinfo : EIATTR_MAXREG_COUNT
	.align		4
        /*003c*/ 	.byte	0x03, 0x1b
        /*003e*/ 	.short	0x0040


	//----- nvinfo : EIATTR_MERCURY_ISA_VERSION
	.align		4
        /*0040*/ 	.byte	0x03, 0x5f
        /*0042*/ 	.short	0x0101


	//----- nvinfo : EIATTR_VRC_CTA_INIT_COUNT
	.align		4
        /*0044*/ 	.byte	0x02, 0x4a
	.zero		1
	.zero		1


	//----- nvinfo : EIATTR_EXIT_INSTR_OFFSETS
	.align		4
        /*0048*/ 	.byte	0x04, 0x1c
        /*004a*/ 	.short	(.L_1651 - .L_1650)


	//   ....[0]....
.L_1650:
        /*004c*/ 	.word	0x00000070


	//   ....[1]....
        /*0050*/ 	.word	0x00000320


	//----- nvinfo : EIATTR_MAX_THREADS
	.align		4
.L_1651:
        /*0054*/ 	.byte	0x04, 0x05
        /*0056*/ 	.short	(.L_1653 - .L_1652)
.L_1652:
        /*0058*/ 	.word	0x00000400
        /*005c*/ 	.word	0x00000001
        /*0060*/ 	.word	0x00000001


	//----- nvinfo : EIATTR_CRS_STACK_SIZE
	.align		4
.L_1653:
        /*0064*/ 	.byte	0x04, 0x1e
        /*0066*/ 	.short	(.L_1655 - .L_1654)
.L_1654:
        /*0068*/ 	.word	0x00000000


	//----- nvinfo : EIATTR_CBANK_PARAM_SIZE
	.align		4
.L_1655:
        /*006c*/ 	.byte	0x03, 0x19
        /*006e*/ 	.short	0x0018


	//----- nvinfo : EIATTR_PARAM_CBANK
	.align		4
        /*0070*/ 	.byte	0x04, 0x0a
        /*0072*/ 	.short	(.L_1657 - .L_1656)
	.align		4
.L_1656:
        /*0074*/ 	.word	index@(.nv.constant0.default_function_kernel_69)
        /*0078*/ 	.short	0x0380
        /*007a*/ 	.short	0x0018


	//----- nvinfo : EIATTR_SW_WAR
	.align		4
.L_1657:
        /*007c*/ 	.byte	0x04, 0x36
        /*007e*/ 	.short	(.L_1659 - .L_1658)
.L_1658:
        /*0080*/ 	.word	0x00000008
.L_1659:


//--------------------- .nv.info.default_function_kernel_39 --------------------------
	.section	.nv.info.default_function_kernel_39,"",@"SHT_CUDA_INFO"
	.sectionflags	@""
	.align	4


	//----- nvinfo : EIATTR_CUDA_API_VERSION
	.align		4
        /*0000*/ 	.byte	0x04, 0x37
        /*0002*/ 	.short	(.L_1661 - .L_1660)
.L_1660:
        /*0004*/ 	.word	0x00000082


	//----- nvinfo : EIATTR_KPARAM_INFO
	.align		4
.L_1661:
        /*0008*/ 	.byte	0x04, 0x17
        /*000a*/ 	.short	(.L_1663 - .L_1662)
.L_1662:
        /*000c*/ 	.word	0x00000000
        /*0010*/ 	.short	0x0001
        /*0012*/ 	.short	0x0008
        /*0014*/ 	.byte	0x00, 0xf5, 0x21, 0x00


	//----- nvinfo : EIATTR_KPARAM_INFO
	.align		4
.L_1663:
        /*0018*/ 	.byte	0x04, 0x17
        /*001a*/ 	.short	(.L_1665 - .L_1664)
.L_1664:
        /*001c*/ 	.word	0x00000000
        /*0020*/ 	.short	0x0000
        /*0022*/ 	.short	0x0000
        /*0024*/ 	.byte	0x00, 0xf5, 0x21, 0x00


	//----- nvinfo : EIATTR_SPARSE_MMA_MASK
	.align		4
.L_1665:
        /*0028*/ 	.byte	0x03, 0x50
        /*002a*/ 	.short	0x0000


	//----- nvinfo : EIATTR_MAXREG_COUNT
	.align		4
        /*002c*/ 	.byte	0x03, 0x1b
        /*002e*/ 	.short	0x0040


	//----- nvinfo : EIATTR_MERCURY_ISA_VERSION
	.align		4
        /*0030*/ 	.byte	0x03, 0x5f
        /*0032*/ 	.short	0x0101


	//----- nvinfo : EIATTR_VRC_CTA_INIT_COUNT
	.align		4
        /*0034*/ 	.byte	0x02, 0x4a
	.zero		1
	.zero		1


	//----- nvinfo : EIATTR_EXIT_INSTR_OFFSETS
	.align		4
        /*0038*/ 	.byte	0x04, 0x1c
        /*003a*/ 	.short	(.L_1667 - .L_1666)


	//   ....[0]....
.L_1666:
        /*003c*/ 	.word	0x00000070


	//   ....[1]....
        /*0040*/ 	.word	0x00000110


	//----- nvinfo : EIATTR_MAX_THREADS
	.align		4
.L_1667:
        /*0044*/ 	.byte	0x04, 0x05
        /*0046*/ 	.short	(.L_1669 - .L_1668)
.L_1668:
        /*0048*/ 	.word	0x00000400
        /*004c*/ 	.word	0x00000001
        /*0050*/ 	.word	0x00000001


	//----- nvinfo : EIATTR_CBANK_PARAM_SIZE
	.align		4
.L_1669:
        /*0054*/ 	.byte	0x03, 0x19
        /*0056*/ 	.short	0x0010


	//----- nvinfo : EIATTR_PARAM_CBANK
	.align		4
        /*0058*/ 	.byte	0x04, 0x0a
        /*005a*/ 	.short	(.L_1671 - .L_1670)
	.align		4
.L_1670:
        /*005c*/ 	.word	index@(.nv.constant0.default_function_kernel_39)
        /*0060*/ 	.short	0x0380
        /*0062*/ 	.short	0x0010


	//----- nvinfo : EIATTR_SW_WAR
	.align		4
.L_1671:
        /*0064*/ 	.byte	0x04, 0x36
        /*0066*/ 	.short	(.L_1673 - .L_1672)
.L_1672:
        /*0068*/ 	.word	0x00000008
.L_1673:


//--------------------- .nv.info.default_function_kernel_10 --------------------------
	.section	.nv.info.default_function_kernel_10,"",@"SHT_CUDA_INFO"
	.sectionflags	@""
	.align	4


	//----- nvinfo : EIATTR_CUDA_API_VERSION
	.align		4
        /*0000*/ 	.byte	0x04, 0x37
        /*0002*/ 	.short	(.L_1675 - .L_1674)
.L_1674:
        /*0004*/ 	.word	0x00000082


	//----- nvinfo : EIATTR_KPARAM_INFO
	.align		4
.L_1675:
        /*0008*/ 	.byte	0x04, 0x17
        /*000a*/ 	.short	(.L_1677 - .L_1676)
.L_1676:
        /*000c*/ 	.word	0x00000000
        /*0010*/ 	.short	0x0002
        /*0012*/ 	.short	0x0010
        /*0014*/ 	.byte	0x00, 0xf5, 0x21, 0x00


	//----- nvinfo : EIATTR_KPARAM_INFO
	.align		4
.L_1677:
        /*0018*/ 	.byte	0x04, 0x17
        /*001a*/ 	.short	(.L_1679 - .L_1678)
.L_1678:
        /*001c*/ 	.word	0x00000000
        /*0020*/ 	.short	0x0001
        /*0022*/ 	.short	0x0008
        /*0024*/ 	.byte	0x00, 0xf5, 0x21, 0x00


	//----- nvinfo : EIATTR_KPARAM_INFO
	.align		4
.L_1679:
        /*0028*/ 	.byte	0x04, 0x17
        /*002a*/ 	.short	(.L_1681 - .L_1680)
.L_1680:
        /*002c*/ 	.word	0x00000000
        /*0030*/ 	.short	0x0000
        /*0032*/ 	.short	0x0000
        /*0034*/ 	.byte	0x00, 0xf5, 0x21, 0x00


	//----- nvinfo : EIATTR_SPARSE_MMA_MASK
	.align		4
.L_1681:
        /*0038*/ 	.byte	0x03, 0x50
        /*003a*/ 	.short	0x0000


	//----- nvinfo : EIATTR_MAXREG_COUNT
	.align		4
        /*003c*/ 	.byte	0x03, 0x1b
        /*003e*/ 	.short	0x0040


	//----- nvinfo : EIATTR_MERCURY_ISA_VERSION
	.align		4
        /*0040*/ 	.byte	0x03, 0x5f
        /*0042*/ 	.short	0x0101


	//----- nvinfo : EIATTR_VRC_CTA_INIT_COUNT
	.align		4
        /*0044*/ 	.byte	0x02, 0x4a
	.zero		1
	.zero		1


	//----- nvinfo : EIATTR_EXIT_INSTR_OFFSETS
	.align		4
        /*0048*/ 	.byte	0x04, 0x1c
        /*004a*/ 	.short	(.L_1683 - .L_1682)


	//   ....[0]....
.L_1682:
        /*004c*/ 	.word	0x00000370


	//   ....[1]....
        /*0050*/ 	.word	0x00000470


	//----- nvinfo : EIATTR_MAX_THREADS
	.align		4
.L_1683:
        /*0054*/ 	.byte	0x04, 0x05
        /*0056*/ 	.short	(.L_1685 - .L_1684)
.L_1684:
        /*0058*/ 	.word	0x00000400
        /*005c*/ 	.word	0x00000001
        /*0060*/ 	.word	0x00000001


	//----- nvinfo : EIATTR_CRS_STACK_SIZE
	.align		4
.L_1685:
        /*0064*/ 	.byte	0x04, 0x1e
        /*0066*/ 	.short	(.L_1687 - .L_1686)
.L_1686:
        /*0068*/ 	.word	0x00000000


	//----- nvinfo : EIATTR_CBANK_PARAM_SIZE
	.align		4
.L_1687:
        /*006c*/ 	.byte	0x03, 0x19
        /*006e*/ 	.short	0x0018


	//----- nvinfo : EIATTR_PARAM_CBANK
	.align		4
        /*0070*/ 	.byte	0x04, 0x0a
        /*0072*/ 	.short	(.L_1689 - .L_1688)
	.align		4
.L_1688:
        /*0074*/ 	.word	index@(.nv.constant0.default_function_kernel_10)
        /*0078*/ 	.short	0x0380
        /*007a*/ 	.short	0x0018


	//----- nvinfo : EIATTR_SW_WAR
	.align		4
.L_1689:
        /*007c*/ 	.byte	0x04, 0x36
        /*007e*/ 	.short	(.L_1691 - .L_1690)
.L_1690:
        /*0080*/ 	.word	0x00000008
.L_1691:


//--------------------- .nv.info.default_function_kernel_40 --------------------------
	.section	.nv.info.default_function_kernel_40,"",@"SHT_CUDA_INFO"
	.sectionflags	@""
	.align	4


	//----- nvinfo : EIATTR_CUDA_API_VERSION
	.align		4
        /*0000*/ 	.byte	0x04, 0x37
        /*0002*/ 	.short	(.L_1693 - .L_1692)
.L_1692:
        /*0004*/ 	.word	0x00000082


	//----- nvinfo : EIATTR_KPARAM_INFO
	.align		4
.L_1693:
        /*0008*/ 	.byte	0x04, 0x17
        /*000a*/ 	.short	(.L_1695 - .L_1694)
.L_1694:
        /*000c*/ 	.word	0x00000000
        /*0010*/ 	.short	0x0002
        /*0012*/ 	.short	0x0010
        /*0014*/ 	.byte	0x00, 0xf5, 0x21, 0x00


	//----- nvinfo : EIATTR_KPARAM_INFO
	.align		4
.L_1695:
        /*0018*/ 	.byte	0x04, 0x17
        /*001a*/ 	.short	(.L_1697 - .L_1696)
.L_1696:
        /*001c*/ 	.word	0x00000000
        /*0020*/ 	.short	0x0001
        /*0022*/ 	.short	0x0008
        /*0024*/ 	.byte	0x00, 0xf5, 0x21, 0x00


	//----- nvinfo : EIATTR_KPARAM_INFO
	.align		4
.L_1697:
        /*0028*/ 	.byte	0x04, 0x17
        /*002a*/ 	.short	(.L_1699 - .L_1698)
.L_1698:
        /*002c*/ 	.word	0x00000000
        /*0030*/ 	.short	0x0000
        /*0032*/ 	.short	0x0000
        /*0034*/ 	.byte	0x00, 0xf5, 0x21, 0x00


	//----- nvinfo : EIATTR_SPARSE_MMA_MASK
	.align		4
.L_1699:
        /*0038*/ 	.byte	0x03, 0x50
        /*003a*/ 	.short	0x0000


	//----- nvinfo : EIATTR_MAXREG_COUNT
	.align		4
        /*003c*/ 	.byte	0x03, 0x1b
        /*003e*/ 	.short	0x0040


	//----- nvinfo : EIATTR_MERCURY_ISA_VERSION
	.align		4
        /*0040*/ 	.byte	0x03, 0x5f
        /*0042*/ 	.short	0x0101


	//----- nvinfo : EIATTR_VRC_CTA_INIT_COUNT
	.align		4
        /*0044*/ 	.byte	0x02, 0x4a
	.zero		1
	.zero		1


	//----- nvinfo : EIATTR_EXIT_INSTR_OFFSETS
	.align		4
        /*0048*/ 	.byte	0x04, 0x1c
        /*004a*/ 	.short	(.L_1701 - .L_1700)


	//   ....[0]....
.L_1700:
        /*004c*/ 	.word	0x00000370


	//   ....[1]....
        /*0050*/ 	.word	0x00000470


	//----- nvinfo : EIATTR_MAX_THREADS
	.align		4
.L_1701:
        /*0054*/ 	.byte	0x04, 0x05
        /*0056*/ 	.short	(.L_1703 - .L_1702)
.L_1702:
        /*0058*/ 	.word	0x00000400
        /*005c*/ 	.word	0x00000001
        /*0060*/ 	.word	0x00000001


	//----- nvinfo : EIATTR_CRS_STACK_SIZE
	.align		4
.L_1703:
        /*0064*/ 	.byte	0x04, 0x1e
        /*0066*/ 	.short	(.L_1705 - .L_1704)
.L_1704:
        /*0068*/ 	.word	0x00000000


	//----- nvinfo : EIATTR_CBANK_PARAM_SIZE
	.align		4
.L_1705:
        /*006c*/ 	.byte	0x03, 0x19
        /*006e*/ 	.short	0x0018


	//----- nvinfo : EIATTR_PARAM_CBANK
	.align		4
        /*0070*/ 	.byte	0x04, 0x0a
        /*0072*/ 	.short	(.L_1707 - .L_1706)
	.align		4
.L_1706:
        /*0074*/ 	.word	index@(.nv.constant0.default_function_kernel_40)
        /*0078*/ 	.short	0x0380
        /*007a*/ 	.short	0x0018


	//----- nvinfo : EIATTR_SW_WAR
	.align		4
.L_1707:
        /*007c*/ 	.byte	0x04, 0x36
        /*007e*/ 	.short	(.L_1709 - .L_1708)
.L_1708:
        /*0080*/ 	.word	0x00000008
.L_1709:


//--------------------- .nv.callgraph             --------------------------
	.section	.nv.callgraph,"",@"SHT_CUDA_CALLGRAPH"
	.align	4
	.sectionentsize	8
	.align		4
        /*0000*/ 	.word	0x00000000
	.align		4
        /*0004*/ 	.word	0xffffffff
	.align		4
        /*0008*/ 	.word	0x00000000
	.align		4
        /*000c*/ 	.word	0xfffffffe
	.align		4
        /*0010*/ 	.word	0x00000000
	.align		4
        /*0014*/ 	.word	0xfffffffd
	.align		4
        /*0018*/ 	.word	0x00000000
	.align		4
        /*001c*/ 	.word	0xfffffffc


//--------------------- .text.default_function_kernel_67 --------------------------
	.section	.text.default_function_kernel_67,"ax",@progbits
	.align	128
        .global         default_function_kernel_67
        .type           default_function_kernel_67,@function
        .size           default_function_kernel_67,(.L_x_156 - default_function_kernel_67)
        .other          default_function_kernel_67,@"STO_CUDA_ENTRY STV_DEFAULT"
default_function_kernel_67:
.text.default_function_kernel_67:
[----:B------:R-:W-:Y:S01]  /*0000*/  LDC R1, c[0x0][0x37c] ;  /* 0x0000df00ff017b82 */ /* 0x000fe20000000800 */
[----:B------:R-:W0:Y:S07]  /*0010*/  S2R R6, SR_CTAID.X ;  /* 0x0000000000067919 */ /* 0x000e2e0000002500 */
[----:B------:R-:W1:Y:S01]  /*0020*/  LDC.64 R2, c[0x0][0x380] ;  /* 0x0000e000ff027b82 */ /* 0x000e620000000a00 */
[----:B------:R-:W2:Y:S01]  /*0030*/  LDCU.64 UR4, c[0x0][0x358] ;  /* 0x00006b00ff0477ac */ /* 0x000ea20008000a00 */
[----:B------:R-:W-:Y:S01]  /*0040*/  BSSY.RECONVERGENT B0, `(.L_x_0) ;  /* 0x0000032000007945 */ /* 0x000fe20003800200 */
[----:B------:R-:W3:Y:S01]  /*0050*/  S2R R9, SR_TID.X ;  /* 0x0000000000097919 */ /* 0x000ee20000002100 */
[----:B0-----:R-:W-:-:S02]  /*0060*/  SHF.L.U32 R0, R6, 0x4, RZ ;  /* 0x0000000406007819 */ /* 0x001fc400000006ff */
[----:B------:R-:W-:Y:S02]  /*0070*/  SHF.L.U32 R4, R6, 0xa, RZ ;  /* 0x0000000a06047819 */ /* 0x000fe400000006ff */
[--C-:B---3--:R-:W-:Y:S02]  /*0080*/  SHF.R.U32.HI R5, RZ, 0x6, R9.reuse ;  /* 0x00000006ff057819 */ /* 0x108fe40000011609 */
[----:B------:R-:W-:Y:S02]  /*0090*/  LOP3.LUT R7, R4, R9, RZ, 0xfc, !PT ;  /* 0x0000000904077212 */ /* 0x000fe400078efcff */
[----:B------:R-:W-:Y:S02]  /*00a0*/  LOP3.LUT R0, R0, R5, RZ, 0xfc, !PT ;  /* 0x0000000500007212 */ /* 0x000fe400078efcff */
[----:B------:R-:W-:Y:S01]  /*00b0*/  SHF.R.U32.HI R5, RZ, 0x3, R9 ;  /* 0x00000003ff057819 */ /* 0x000fe20000011609 */
[----:B-1----:R-:W-:Y:S01]  /*00c0*/  IMAD.WIDE.U32 R2, R7, 0x4, R2 ;  /* 0x0000000407027825 */ /* 0x002fe200078e0002 */
[----:B------:R-:W-:-:S02]  /*00d0*/  ISETP.GT.U32.AND P0, PT, R0, 0xe0, PT ;  /* 0x000000e00000780c */ /* 0x000fc40003f04070 */
[C---:B------:R-:W-:Y:S01]  /*00e0*/  SHF.L.U32 R4, R6.reuse, 0x7, RZ ;  /* 0x0000000706047819 */ /* 0x040fe200000006ff */
[----:B------:R-:W-:-:S03]  /*00f0*/  IMAD R6, R6, -0x3c0, R7 ;  /* 0xfffffc4006067824 */ /* 0x000fc600078e0207 */
[----:B------:R-:W-:Y:S01]  /*0100*/  LOP3.LUT R4, R4, R5, RZ, 0xfc, !PT ;  /* 0x0000000504047212 */ /* 0x000fe200078efcff */
[----:B------:R-:W-:-:S04]  /*0110*/  IMAD.HI.U32 R0, R6, -0x77777777, RZ ;  /* 0x8888888906007827 */ /* 0x000fc800078e00ff */
[----:B------:R-:W-:Y:S01]  /*0120*/  IMAD.HI.U32 R4, R4, -0x77777777, RZ ;  /* 0x8888888904047827 */ /* 0x000fe200078e00ff */
[----:B------:R-:W-:Y:S01]  /*0130*/  SHF.R.U32.HI R5, RZ, 0x6, R0 ;  /* 0x00000006ff057819 */ /* 0x000fe20000011600 */
[----:B--2---:R0:W-:Y:S03]  /*0140*/  @!P0 STG.E desc[UR4][R2.64], RZ ;  /* 0x000000ff02008986 */ /* 0x0041e6000c101904 */
[----:B------:R-:W-:Y:S01]  /*0150*/  SHF.R.U32.HI R0, RZ, 0x3, R4 ;  /* 0x00000003ff007819 */ /* 0x000fe20000011604 */
[----:B------:R-:W-:-:S04]  /*0160*/  IMAD R5, R5, -0x78, R6 ;  /* 0xffffff8805057824 */ /* 0x000fc800078e0206 */
[----:B------:R-:W-:Y:S01]  /*0170*/  IMAD R0, R0, 0x7a, R5 ;  /* 0x0000007a00007824 */ /* 0x000fe200078e0205 */
[----:B------:R-:W-:Y:S06]  /*0180*/  @P0 BRA `(.L_x_1) ;  /* 0x0000000000740947 */ /* 0x000fec0003800000 */
[----:B------:R-:W1:Y:S01]  /*0190*/  LDC.64 R6, c[0x0][0x388] ;  /* 0x0000e200ff067b82 */ /* 0x000e620000000a00 */
[----:B------:R-:W2:Y:S07]  /*01a0*/  LDG.E R19, desc[UR4][R2.64] ;  /* 0x0000000402137981 */ /* 0x000eae000c1e1900 */
[----:B------:R-:W3:Y:S08]  /*01b0*/  LDC.64 R8, c[0x0][0x390] ;  /* 0x0000e400ff087b82 */ /* 0x000ef00000000a00 */
[----:B------:R-:W4:Y:S01]  /*01c0*/  LDC.64 R10, c[0x0][0x388] ;  /* 0x0000e200ff0a7b82 */ /* 0x000f220000000a00 */
[----:B-1----:R-:W-:-:S05]  /*01d0*/  IMAD.WIDE.U32 R6, R0, 0x4, R6 ;  /* 0x0000000400067825 */ /* 0x002fca00078e0006 */
[----:B------:R-:W2:Y:S04]  /*01e0*/  LDG.E.CONSTANT R12, desc[UR4][R6.64] ;  /* 0x00000004060c7981 */ /* 0x000ea8000c1e9900 */
[----:B---3--:R-:W2:Y:S04]  /*01f0*/  LDG.E.CONSTANT R13, desc[UR4][R8.64] ;  /* 0x00000004080d7981 */ /* 0x008ea8000c1e9900 */
[----:B------:R-:W3:Y:S04]  /*0200*/  LDG.E.CONSTANT R14, desc[UR4][R8.64+0x4] ;  /* 0x00000404080e7981 */ /* 0x000ee8000c1e9900 */
[----:B------:R-:W3:Y:S04]  /*0210*/  LDG.E.CONSTANT R15, desc[UR4][R6.64+0x4] ;  /* 0x00000404060f7981 */ /* 0x000ee8000c1e9900 */
[----:B------:R-:W5:Y:S04]  /*0220*/  LDG.E.CONSTANT R17, desc[UR4][R6.64+0x8] ;  /* 0x0000080406117981 */ /* 0x000f68000c1e9900 */
[----:B------:R-:W5:Y:S01]  /*0230*/  LDG.E.CONSTANT R16, desc[UR4][R8.64+0x8] ;  /* 0x0000080408107981 */ /* 0x000f62000c1e9900 */
[----:B------:R-:W1:Y:S03]  /*0240*/  LDC.64 R4, c[0x0][0x390] ;  /* 0x0000e400ff047b82 */ /* 0x000e660000000a00 */
[----:B-1----:R-:W5:Y:S04]  /*0250*/  LDG.E.CONSTANT R6, desc[UR4][R4.64+0x10] ;  /* 0x0000100404067981 */ /* 0x002f68000c1e9900 */
[----:B------:R-:W5:Y:S01]  /*0260*/  LDG.E.CONSTANT R8, desc[UR4][R4.64+0x14] ;  /* 0x0000140404087981 */ /* 0x000f62000c1e9900 */
[----:B--2---:R-:W-:Y:S01]  /*0270*/  FFMA R12, R12, R13, R19 ;  /* 0x0000000d0c0c7223 */ /* 0x004fe20000000013 */
[----:B------:R-:W-:-:S03]  /*0280*/  IADD3 R13, PT, PT, R0, 0x7a, RZ ;  /* 0x0000007a000d7810 */ /* 0x000fc60007ffe0ff */
[----:B---3--:R-:W-:Y:S02]  /*0290*/  FFMA R12, R15, R14, R12 ;  /* 0x0000000e0f0c7223 */ /* 0x008fe4000000000c */
[----:B----4-:R-:W-:Y:S02]  /*02a0*/  IMAD.WIDE.U32 R10, R13, 0x4, R10 ;  /* 0x000000040d0a7825 */ /* 0x010fe400078e000a */
[----:B------:R-:W2:Y:S04]  /*02b0*/  LDG.E.CONSTANT R13, desc[UR4][R4.64+0xc] ;  /* 0x00000c04040d7981 */ /* 0x000ea8000c1e9900 */
[----:B------:R-:W3:Y:S01]  /*02c0*/  LDG.E.CONSTANT R7, desc[UR4][R10.64+0x4] ;  /* 0x000004040a077981 */ /* 0x000ee2000c1e9900 */
[----:B-----5:R-:W-:-:S03]  /*02d0*/  FFMA R17, R17, R16, R12 ;  /* 0x0000001011117223 */ /* 0x020fc6000000000c */
[----:B------:R-:W2:Y:S04]  /*02e0*/  LDG.E.CONSTANT R12, desc[UR4][R10.64] ;  /* 0x000000040a0c7981 */ /* 0x000ea8000c1e9900 */
[----:B------:R1:W-:Y:S04]  /*02f0*/  STG.E desc[UR4][R2.64], R17 ;  /* 0x0000001102007986 */ /* 0x0003e8000c101904 */
[----:B------:R-:W2:Y:S04]  /*0300*/  LDG.E R15, desc[UR4][R2.64] ;  /* 0x00000004020f7981 */ /* 0x000ea8000c1e1900 */
[----:B------:R-:W4:Y:S01]  /*0310*/  LDG.E.CONSTANT R9, desc[UR4][R10.64+0x8] ;  /* 0x000008040a097981 */ /* 0x000f22000c1e9900 */
[----:B--2---:R-:W-:-:S04]  /*0320*/  FFMA R12, R12, R13, R15 ;  /* 0x0000000d0c0c7223 */ /* 0x004fc8000000000f */
[----:B---3--:R-:W-:-:S04]  /*0330*/  FFMA R6, R7, R6, R12 ;  /* 0x0000000607067223 */ /* 0x008fc8000000000c */
[----:B----4-:R-:W-:-:S05]  /*0340*/  FFMA R9, R9, R8, R6 ;  /* 0x0000000809097223 */ /* 0x010fca0000000006 */
[----:B------:R1:W-:Y:S02]  /*0350*/  STG.E desc[UR4][R2.64], R9 ;  /* 0x0000000902007986 */ /* 0x0003e4000c101904 */
.L_x_1:
[----:B------:R-:W-:Y:S05]  /*0360*/  BSYNC.RECONVERGENT B0 ;  /* 0x0000000000007941 */ /* 0x000fea0003800200 */
.L_x_0:
[----:B------:R-:W-:Y:S05]  /*0370*/  @P0 EXIT ;  /* 0x000000000000094d */ /* 0x000fea0003800000 */
[----:B------:R-:W2:Y:S01]  /*0380*/  LDC.64 R4, c[0x0][0x388] ;  /* 0x0000e200ff047b82 */ /* 0x000ea20000000a00 */
[----:B-1----:R-:W-:Y:S01]  /*0390*/  IADD3 R9, PT, PT, R0, 0xf4, RZ ;  /* 0x000000f400097810 */ /* 0x002fe20007ffe0ff */
[----:B------:R-:W3:Y:S06]  /*03a0*/  LDG.E R15, desc[UR4][R2.64] ;  /* 0x00000004020f7981 */ /* 0x000eec000c1e1900 */
[----:B------:R-:W1:Y:S01]  /*03b0*/  LDC.64 R6, c[0x0][0x390] ;  /* 0x0000e400ff067b82 */ /* 0x000e620000000a00 */
[----:B--2---:R-:W-:-:S05]  /*03c0*/  IMAD.WIDE.U32 R4, R9, 0x4, R4 ;  /* 0x0000000409047825 */ /* 0x004fca00078e0004 */
[----:B------:R-:W3:Y:S04]  /*03d0*/  LDG.E.CONSTANT R0, desc[UR4][R4.64] ;  /* 0x0000000404007981 */ /* 0x000ee8000c1e9900 */
[----:B-1----:R-:W3:Y:S04]  /*03e0*/  LDG.E.CONSTANT R9, desc[UR4][R6.64+0x18] ;  /* 0x0000180406097981 */ /* 0x002ee8000c1e9900 */
[----:B------:R-:W2:Y:S04]  /*03f0*/  LDG.E.CONSTANT R8, desc[UR4][R6.64+0x1c] ;  /* 0x00001c0406087981 */ /* 0x000ea8000c1e9900 */
[----:B------:R-:W2:Y:S04]  /*0400*/  LDG.E.CONSTANT R11, desc[UR4][R4.64+0x4] ;  /* 0x00000404040b7981 */ /* 0x000ea8000c1e9900 */
[----:B------:R-:W4:Y:S04]  /*0410*/  LDG.E.CONSTANT R13, desc[UR4][R4.64+0x8] ;  /* 0x00000804040d7981 */ /* 0x000f28000c1e9900 */
[----:B------:R-:W4:Y:S01]  /*0420*/  LDG.E.CONSTANT R10, desc[UR4][R6.64+0x20] ;  /* 0x00002004060a7981 */ /* 0x000f22000c1e9900 */
[----:B---3--:R-:W-:-:S04]  /*0430*/  FFMA R0, R0, R9, R15 ;  /* 0x0000000900007223 */ /* 0x008fc8000000000f */
[----:B--2---:R-:W-:-:S04]  /*0440*/  FFMA R0, R11, R8, R0 ;  /* 0x000000080b007223 */ /* 0x004fc80000000000 */
[----:B----4-:R-:W-:-:S05]  /*0450*/  FFMA R13, R13, R10, R0 ;  /* 0x0000000a0d0d7223 */ /* 0x010fca0000000000 */
[----:B------:R-:W-:Y:S01]  /*0460*/  STG.E desc[UR4][R2.64], R13 ;  /* 0x0000000d02007986 */ /* 0x000fe2000c101904 */
[----:B------:R-:W-:Y:S05]  /*0470*/  EXIT ;  /* 0x000000000000794d */ /* 0x000fea0003800000 */
.L_x_2:
[----:B------:R-:W-:-:S00]  /*0480*/  BRA `(.L_x_2) ;  /* 0xfffffffc00fc7947 */ /* 0x000fc0000383ffff */
[----:B------:R-:W-:-:S00]  /*0490*/  NOP ;  /* 0x0000000000007918 */ /* 0x000fc00000000000 */
        /* <DEDUP_REMOVED lines=14> */
.L_x_156:


//--------------------- .text.default_function_kernel_35 --------------------------
	.section	.text.default_function_kernel_35,"ax",@progbits
	.align	128
        .global         default_function_kernel_35
        .type           default_function_kernel_35,@function
        .size           default_function_kernel_35,(.L_x_157 - default_function_kernel_35)
        .other          default_function_kernel_35,@"STO_CUDA_ENTRY STV_DEFAULT"
default_function_kernel_35:
.text.default_function_kernel_35:
[----:B------:R-:W-:Y:S01]  /*0000*/  LDC R1, c[0x0][0x37c] ;  /* 0x0000df00ff017b82 */ /* 0x000fe20000000800 */
[----:B------:R-:W0:Y:S07]  /*0010*/  S2R R7, SR_TID.X ;  /* 0x0000000000077919 */ /* 0x000e2e0000002100 */
[----:B------:R-:W1:Y:S02]  /*0020*/  S2UR UR5, SR_CTAID.X ;  /* 0x00000000000579c3 */ /* 0x000e640000002500 */
[----:B-1----:R-:W-:Y:S01]  /*0030*/  USHF.L.U32 UR4, UR5, 0x8, URZ ;  /* 0x0000000805047899 */ /* 0x002fe200080006ff */
[----:B0-----:R-:W-:-:S05]  /*0040*/  SHF.R.U32.HI R0, RZ, 0x2, R7 ;  /* 0x00000002ff007819 */ /* 0x001fca0000011607 */
[----:B------:R-:W-:-:S04]  /*0050*/  LOP3.LUT R0, R0, UR4, RZ, 0xfc, !PT ;  /* 0x0000000400007c12 */ /* 0x000fc8000f8efcff */
[----:B------:R-:W-:-:S13]  /*0060*/  ISETP.GT.U32.AND P0, PT, R0, 0xe88, PT ;  /* 0x00000e880000780c */ /* 0x000fda0003f04070 */
[----:B------:R-:W-:Y:S05]  /*0070*/  @P0 EXIT ;  /* 0x000000000000094d */ /* 0x000fea0003800000 */
[----:B------:R-:W0:Y:S01]  /*0080*/  LDC.64 R2, c[0x0][0x388] ;  /* 0x0000e200ff027b82 */ /* 0x000e220000000a00 */
[----:B------:R-:W1:Y:S01]  /*0090*/  LDCU.64 UR6, c[0x0][0x358] ;  /* 0x00006b00ff0677ac */ /* 0x000e620008000a00 */
[----:B------:R-:W-:-:S06]  /*00a0*/  USHF.L.U32 UR4, UR5, 0xa, URZ ;  /* 0x0000000a05047899 */ /* 0x000fcc00080006ff */
[----:B------:R-:W2:Y:S01]  /*00b0*/  LDC.64 R4, c[0x0][0x380] ;  /* 0x0000e000ff047b82 */ /* 0x000ea20000000a00 */
[----:B------:R-:W-:-:S05]  /*00c0*/  LOP3.LUT R7, R7, UR4, RZ, 0xfc, !PT ;  /* 0x0000000407077c12 */ /* 0x000fca000f8efcff */
[----:B0-----:R-:W-:-:S06]  /*00d0*/  IMAD.WIDE.U32 R2, R7, 0x4, R2 ;  /* 0x0000000407027825 */ /* 0x001fcc00078e0002 */
[----:B-1----:R-:W3:Y:S01]  /*00e0*/  LDG.E.CONSTANT R2, desc[UR6][R2.64] ;  /* 0x0000000602027981 */ /* 0x002ee2000c1e9900 */
[----:B--2---:R-:W-:Y:S01]  /*00f0*/  IMAD.WIDE.U32 R4, R7, 0x4, R4 ;  /* 0x0000000407047825 */ /* 0x004fe200078e0004 */
[----:B---3--:R-:W-:-:S05]  /*0100*/  FMNMX R7, RZ, R2, !PT ;  /* 0x00000002ff077209 */ /* 0x008fca0007800000 */
[----:B------:R-:W-:Y:S01]  /*0110*/  STG.E desc[UR6][R4.64], R7 ;  /* 0x0000000704007986 */ /* 0x000fe2000c101906 */
[----:B------:R-:W-:Y:S05]  /*0120*/  EXIT ;  /* 0x000000000000794d */ /* 0x000fea0003800000 */
.L_x_3:
        /* <DEDUP_REMOVED lines=13> */
.L_x_157:


//--------------------- .text.default_function_kernel_4 --------------------------
	.section	.text.default_function_kernel_4,"ax",@progbits
	.align	128
        .global         default_function_kernel_4
        .type           default_function_kernel_4,@function
        .size           default_function_kernel_4,(.L_x_158 - default_function_kernel_4)
        .other          default_function_kernel_4,@"STO_CUDA_ENTRY STV_DEFAULT"
default_function_kernel_4:
.text.default_function_kernel_4:
[----:B------:R-:W-:Y:S01]  /*0000*/  LDC R1, c[0x0][0x37c] ;  /* 0x0000df00ff017b82 */ /* 0x000fe20000000800 */
[----:B------:R-:W0:Y:S07]  /*0010*/  S2R R6, SR_CTAID.X ;  /* 0x0000000000067919 */ /* 0x000e2e0000002500 */
[----:B------:R-:W1:Y:S01]  /*0020*/  LDC.64 R2, c[0x0][0x380] ;  /* 0x0000e000ff027b82 */ /* 0x000e620000000a00 */
[----:B------:R-:W2:Y:S01]  /*0030*/  LDCU.64 UR4, c[0x0][0x358] ;  /* 0x00006b00ff0477ac */ /* 0x000ea20008000a00 */
[----:B------:R-:W-:Y:S01]  /*0040*/  BSSY.RECONVERGENT B0, `(.L_x_4) ;  /* 0x0000029000007945 */ /* 0x000fe20003800200 */
[----:B------:R-:W3:Y:S01]  /*0050*/  S2R R7, SR_TID.X ;  /* 0x0000000000077919 */ /* 0x000ee20000002100 */
[----:B0-----:R-:W-:-:S02]  /*0060*/  IMAD.SHL.U32 R0, R6, 0x100, RZ ;  /* 0x0000010006007824 */ /* 0x001fc400078e00ff */
[----:B------:R-:W-:Y:S01]  /*0070*/  IMAD.SHL.U32 R4, R6, 0x400, RZ ;  /* 0x0000040006047824 */ /* 0x000fe200078e00ff */
[----:B---3--:R-:W-:-:S04]  /*0080*/  SHF.R.U32.HI R5, RZ, 0x2, R7 ;  /* 0x00000002ff057819 */ /* 0x008fc80000011607 */
[----:B------:R-:W-:Y:S02]  /*0090*/  LOP3.LUT R0, R0, R5, RZ, 0xfc, !PT ;  /* 0x0000000500007212 */ /* 0x000fe400078efcff */
[----:B------:R-:W-:Y:S02]  /*00a0*/  LOP3.LUT R5, R4, R7, RZ, 0xfc, !PT ;  /* 0x0000000704057212 */ /* 0x000fe400078efcff */
[----:B------:R-:W-:Y:S01]  /*00b0*/  ISETP.GT.U32.AND P0, PT, R0, 0xe88, PT ;  /* 0x00000e880000780c */ /* 0x000fe20003f04070 */
[C---:B------:R-:W-:Y:S01]  /*00c0*/  IMAD.SHL.U32 R0, R6.reuse, 0x200, RZ ;  /* 0x0000020006007824 */ /* 0x040fe200078e00ff */
[----:B------:R-:W-:Y:S01]  /*00d0*/  SHF.R.U32.HI R7, RZ, 0x1, R7 ;  /* 0x00000001ff077819 */ /* 0x000fe20000011607 */
[----:B------:R-:W-:Y:S02]  /*00e0*/  IMAD R4, R6, -0x3d0, R5 ;  /* 0xfffffc3006047824 */ /* 0x000fe400078e0205 */
[----:B-1----:R-:W-:Y:S01]  /*00f0*/  IMAD.WIDE.U32 R2, R5, 0x4, R2 ;  /* 0x0000000405027825 */ /* 0x002fe200078e0002 */
[----:B------:R-:W-:-:S03]  /*0100*/  LOP3.LUT R0, R0, R7, RZ, 0xfc, !PT ;  /* 0x0000000700007212 */ /* 0x000fc600078efcff */
[----:B------:R-:W-:-:S04]  /*0110*/  IMAD.HI.U32 R6, R4, 0x4325c53f, RZ ;  /* 0x4325c53f04067827 */ /* 0x000fc800078e00ff */
[----:B------:R-:W-:Y:S01]  /*0120*/  @!P0 MOV R5, 0xff7ffffd ;  /* 0xff7ffffd00058802 */ /* 0x000fe20000000f00 */
[----:B------:R-:W-:Y:S01]  /*0130*/  IMAD.HI.U32 R0, R0, 0x4325c53f, RZ ;  /* 0x4325c53f00007827 */ /* 0x000fe200078e00ff */
[----:B------:R-:W-:-:S03]  /*0140*/  SHF.R.U32.HI R7, RZ, 0x5, R6 ;  /* 0x00000005ff077819 */ /* 0x000fc60000011606 */
[----:B--2---:R0:W-:Y:S01]  /*0150*/  @!P0 STG.E desc[UR4][R2.64], R5 ;  /* 0x0000000502008986 */ /* 0x0041e2000c101904 */
[----:B------:R-:W-:Y:S01]  /*0160*/  SHF.R.U32.HI R0, RZ, 0x4, R0 ;  /* 0x00000004ff007819 */ /* 0x000fe20000011600 */
[----:B------:R-:W-:-:S04]  /*0170*/  IMAD R7, R7, -0x7a, R4 ;  /* 0xffffff8607077824 */ /* 0x000fc800078e0204 */
[----:B------:R-:W-:Y:S01]  /*0180*/  IMAD R9, R0, 0x7c, R7 ;  /* 0x0000007c00097824 */ /* 0x000fe200078e0207 */
[----:B------:R-:W-:Y:S06]  /*0190*/  @P0 BRA `(.L_x_5) ;  /* 0x00000000004c0947 */ /* 0x000fec0003800000 */
[----:B0-----:R-:W0:Y:S01]  /*01a0*/  LDC.64 R4, c[0x0][0x388] ;  /* 0x0000e200ff047b82 */ /* 0x001e220000000a00 */
[----:B------:R-:W2:Y:S07]  /*01b0*/  LDG.E R8, desc[UR4][R2.64] ;  /* 0x0000000402087981 */ /* 0x000eae000c1e1900 */
[----:B------:R-:W1:Y:S01]  /*01c0*/  LDC.64 R6, c[0x0][0x388] ;  /* 0x0000e200ff067b82 */ /* 0x000e620000000a00 */
[----:B0-----:R-:W-:-:S05]  /*01d0*/  IMAD.WIDE.U32 R4, R9, 0x4, R4 ;  /* 0x0000000409047825 */ /* 0x001fca00078e0004 */
[----:B------:R-:W2:Y:S04]  /*01e0*/  LDG.E.CONSTANT R0, desc[UR4][R4.64] ;  /* 0x0000000404007981 */ /* 0x000ea8000c1e9900 */
[----:B------:R-:W2:Y:S04]  /*01f0*/  LDG.E.CONSTANT R11, desc[UR4][R4.64+0x4] ;  /* 0x00000404040b7981 */ /* 0x000ea8000c1e9900 */
[----:B------:R-:W3:Y:S01]  /*0200*/  LDG.E.CONSTANT R13, desc[UR4][R4.64+0x8] ;  /* 0x00000804040d7981 */ /* 0x000ee2000c1e9900 */
[----:B------:R-:W-:-:S04]  /*0210*/  VIADD R15, R9, 0x7c ;  /* 0x0000007c090f7836 */ /* 0x000fc80000000000 */
[----:B-1----:R-:W-:-:S05]  /*0220*/  IMAD.WIDE.U32 R6, R15, 0x4, R6 ;  /* 0x000000040f067825 */ /* 0x002fca00078e0006 */
[----:B------:R-:W4:Y:S01]  /*0230*/  LDG.E.CONSTANT R15, desc[UR4][R6.64+0x8] ;  /* 0x00000804060f7981 */ /* 0x000f22000c1e9900 */
[----:B--2---:R-:W-:-:S03]  /*0240*/  FMNMX3 R0, R8, R0, R11, !PT ;  /* 0x0000000008007276 */ /* 0x004fc6000780000b */
[----:B------:R-:W2:Y:S01]  /*0250*/  LDG.E.CONSTANT R11, desc[UR4][R6.64+0x4] ;  /* 0x00000404060b7981 */ /* 0x000ea2000c1e9900 */
[----:B---3--:R-:W-:-:S03]  /*0260*/  FMNMX R13, R0, R13, !PT ;  /* 0x0000000d000d7209 */ /* 0x008fc60007800000 */
[----:B------:R-:W2:Y:S04]  /*0270*/  LDG.E.CONSTANT R0, desc[UR4][R6.64] ;  /* 0x0000000406007981 */ /* 0x000ea8000c1e9900 */
[----:B------:R1:W-:Y:S04]  /*0280*/  STG.E desc[UR4][R2.64], R13 ;  /* 0x0000000d02007986 */ /* 0x0003e8000c101904 */
[----:B------:R-:W2:Y:S02]  /*0290*/  LDG.E R8, desc[UR4][R2.64] ;  /* 0x0000000402087981 */ /* 0x000ea4000c1e1900 */
[----:B--2---:R-:W-:-:S04]  /*02a0*/  FMNMX3 R0, R8, R0, R11, !PT ;  /* 0x0000000008007276 */ /* 0x004fc8000780000b */
[----:B----4-:R-:W-:-:S05]  /*02b0*/  FMNMX R15, R0, R15, !PT ;  /* 0x0000000f000f7209 */ /* 0x010fca0007800000 */
[----:B------:R1:W-:Y:S02]  /*02c0*/  STG.E desc[UR4][R2.64], R15 ;  /* 0x0000000f02007986 */ /* 0x0003e4000c101904 */
.L_x_5:
[----:B------:R-:W-:Y:S05]  /*02d0*/  BSYNC.RECONVERGENT B0 ;  /* 0x0000000000007941 */ /* 0x000fea0003800200 */
.L_x_4:
[----:B------:R-:W-:Y:S05]  /*02e0*/  @P0 EXIT ;  /* 0x000000000000094d */ /* 0x000fea0003800000 */
[----:B0-----:R-:W0:Y:S01]  /*02f0*/  LDC.64 R4, c[0x0][0x388] ;  /* 0x0000e200ff047b82 */ /* 0x001e220000000a00 */
[----:B------:R-:W-:Y:S01]  /*0300*/  IADD3 R9, PT, PT, R9, 0xf8, RZ ;  /* 0x000000f809097810 */ /* 0x000fe20007ffe0ff */
[----:B------:R-:W2:Y:S04]  /*0310*/  LDG.E R6, desc[UR4][R2.64] ;  /* 0x0000000402067981 */ /* 0x000ea8000c1e1900 */
[----:B0-----:R-:W-:-:S05]  /*0320*/  IMAD.WIDE.U32 R4, R9, 0x4, R4 ;  /* 0x0000000409047825 */ /* 0x001fca00078e0004 */
[----:B------:R-:W2:Y:S04]  /*0330*/  LDG.E.CONSTANT R0, desc[UR4][R4.64] ;  /* 0x0000000404007981 */ /* 0x000ea8000c1e9900 */
[----:B------:R-:W2:Y:S04]  /*0340*/  LDG.E.CONSTANT R7, desc[UR4][R4.64+0x4] ;  /* 0x0000040404077981 */ /* 0x000ea8000c1e9900 */
[----:B------:R-:W3:Y:S01]  /*0350*/  LDG.E.CONSTANT R9, desc[UR4][R4.64+0x8] ;  /* 0x0000080404097981 */ /* 0x000ee2000c1e9900 */
[----:B--2---:R-:W-:-:S04]  /*0360*/  FMNMX3 R0, R6, R0, R7, !PT ;  /* 0x0000000006007276 */ /* 0x004fc80007800007 */
[----:B---3--:R-:W-:-:S05]  /*0370*/  FMNMX R9, R0, R9, !PT ;  /* 0x0000000900097209 */ /* 0x008fca0007800000 */
[----:B------:R-:W-:Y:S01]  /*0380*/  STG.E desc[UR4][R2.64], R9 ;  /* 0x0000000902007986 */ /* 0x000fe2000c101904 */
[----:B------:R-:W-:Y:S05]  /*0390*/  EXIT ;  /* 0x000000000000794d */ /* 0x000fea0003800000 */
.L_x_6:
        /* <DEDUP_REMOVED lines=14> */
.L_x_158:


//--------------------- .text.default_function_kernel_57 --------------------------
	.section	.text.default_function_kernel_57,"ax",@progbits
	.align	128
        .global         default_function_kernel_57
        .type           default_function_kernel_57,@function
        .size           default_function_kernel_57,(.L_x_159 - default_function_kernel_57)
        .other          default_function_kernel_57,@"STO_CUDA_ENTRY STV_DEFAULT"
default_function_kernel_57:
.text.default_function_kernel_57:
        /* <DEDUP_REMOVED lines=15> */
[----:B--2---:R-:W-:-:S05]  /*00f0*/  IMAD.WIDE.U32 R4, R7, 0x4, R4 ;  /* 0x0000000407047825 */ /* 0x004fca00078e0004 */
[----:B---3--:R-:W-:Y:S01]  /*0100*/  STG.E desc[UR6][R4.64], R3 ;  /* 0x0000000304007986 */ /* 0x008fe2000c101906 */
[----:B------:R-:W-:Y:S05]  /*0110*/  EXIT ;  /* 0x000000000000794d */ /* 0x000fea0003800000 */
.L_x_7:
        /* <DEDUP_REMOVED lines=14> */
.L_x_159:


//--------------------- .text.default_function_kernel_73 --------------------------
	.section	.text.default_function_kernel_73,"ax",@progbits
	.align	128
        .global         default_function_kernel_73
        .type           default_function_kernel_73,@function
        .size           default_function_kernel_73,(.L_x_160 - default_function_kernel_73)
        .other          default_function_kernel_73,@"STO_CUDA_ENTRY STV_DEFAULT"
default_function_kernel_73:
.text.default_function_kernel_73:
        /* <DEDUP_REMOVED lines=19> */
.L_x_8:
        /* <DEDUP_REMOVED lines=13> */
.L_x_160:


//--------------------- .text.default_function_kernel_38 --------------------------
	.section	.text.default_function_kernel_38,"ax",@progbits
	.align	128
        .global         default_function_kernel_38
        .type           default_function_kernel_38,@function
        .size           default_function_kernel_38,(.L_x_161 - default_function_kernel_38)
        .other          default_function_kernel_38,@"STO_CUDA_ENTRY STV_DEFAULT"
default_function_kernel_38:
.text.default_function_kernel_38:
        /* <DEDUP_REMOVED lines=19> */
.L_x_9:
        /* <DEDUP_REMOVED lines=13> */
.L_x_161:


//--------------------- .text.default_function_kernel_58 --------------------------
	.section	.text.default_function_kernel_58,"ax",@progbits
	.align	128
        .global         default_function_kernel_58
        .type           default_function_kernel_58,@function
        .size           default_function_kernel_58,(.L_x_162 - default_function_kernel_58)
        .other          default_function_kernel_58,@"STO_CUDA_ENTRY STV_DEFAULT"
default_function_kernel_58:
.text.default_function_kernel_58:
        /* <DEDUP_REMOVED lines=54> */
.L_x_11:
[----:B------:R-:W-:Y:S05]  /*0360*/  BSYNC.RECONVERGENT B0 ;  /* 0x0000000000007941 */ /* 0x000fea0003800200 */
.L_x_10:
        /* <DEDUP_REMOVED lines=17> */
.L_x_12:
        /* <DEDUP_REMOVED lines=16> */
.L_x_162:


//--------------------- .text.default_function_kernel_12 --------------------------
	.section	.text.default_function_kernel_12,"ax",@progbits
	.align	128
        .global         default_function_kernel_12
        .type           default_function_kernel_12,@function
        .size           default_function_kernel_12,(.L_x_163 - default_function_kernel_12)
        .other          default_function_kernel_12,@"STO_CUDA_ENTRY STV_DEFAULT"
default_function_kernel_12:
.text.default_function_kernel_12:
[----:B------:R-:W-:Y:S01]  /*0000*/  LDC R1, c[0x0][0x37c] ;  /* 0x0000df00ff017b82 */ /* 0x000fe20000000800 */
[----:B------:R-:W0:Y:S01]  /*0010*/  S2R R0, SR_CTAID.X ;  /* 0x0000000000007919 */ /* 0x000e220000002500 */
[----:B------:R-:W1:Y:S01]  /*0020*/  S2R R3, SR_TID.X ;  /* 0x0000000000037919 */ /* 0x000e620000002100 */
[----:B0-----:R-:W-:Y:S01]  /*0030*/  IMAD.SHL.U32 R2, R0, 0x80, RZ ;  /* 0x0000008000027824 */ /* 0x001fe200078e00ff */
[----:B-1----:R-:W-:-:S04]  /*0040*/  SHF.R.U32.HI R5, RZ, 0x3, R3 ;  /* 0x00000003ff057819 */ /* 0x002fc80000011603 */
[----:B------:R-:W-:-:S04]  /*0050*/  LOP3.LUT R2, R2, R5, RZ, 0xfc, !PT ;  /* 0x0000000502027212 */ /* 0x000fc800078efcff */
[----:B------:R-:W-:-:S13]  /*0060*/  ISETP.GT.U32.AND P0, PT, R2, 0xe88, PT ;  /* 0x00000e880200780c */ /* 0x000fda0003f04070 */
[----:B------:R-:W-:Y:S05]  /*0070*/  @P0 EXIT ;  /* 0x000000000000094d */ /* 0x000fea0003800000 */
[----:B------:R-:W-:Y:S01]  /*0080*/  IMAD.SHL.U32 R2, R0, 0x100, RZ ;  /* 0x0000010000027824 */ /* 0x000fe200078e00ff */
[----:B------:R-:W-:Y:S01]  /*0090*/  SHF.R.U32.HI R5, RZ, 0x2, R3 ;  /* 0x00000002ff057819 */ /* 0x000fe20000011603 */
[----:B------:R-:W0:Y:S01]  /*00a0*/  LDCU.64 UR4, c[0x0][0x358] ;  /* 0x00006b00ff0477ac */ /* 0x000e220008000a00 */
[----:B------:R-:W-:Y:S02]  /*00b0*/  BSSY.RECONVERGENT B0, `(.L_x_13) ;  /* 0x0000021000007945 */ /* 0x000fe40003800200 */
[----:B------:R-:W-:-:S04]  /*00c0*/  LOP3.LUT R2, R2, R5, RZ, 0xfc, !PT ;  /* 0x0000000502027212 */ /* 0x000fc800078efcff */
[----:B------:R-:W-:-:S13]  /*00d0*/  ISETP.GE.U32.AND P0, PT, R2, 0xe89, PT ;  /* 0x00000e890200780c */ /* 0x000fda0003f06070 */
[----:B0-----:R-:W-:Y:S05]  /*00e0*/  @!P0 BRA `(.L_x_14) ;  /* 0x0000000000608947 */ /* 0x001fea0003800000 */
[C---:B------:R-:W-:Y:S01]  /*00f0*/  IMAD.SHL.U32 R4, R0.reuse, 0x200, RZ ;  /* 0x0000020000047824 */ /* 0x040fe200078e00ff */
[--C-:B------:R-:W-:Y:S01]  /*0100*/  SHF.R.U32.HI R5, RZ, 0x1, R3.reuse ;  /* 0x00000001ff057819 */ /* 0x100fe20000011603 */
[----:B------:R-:W-:Y:S02]  /*0110*/  IMAD R7, R0, 0x30, R3 ;  /* 0x0000003000077824 */ /* 0x000fe400078e0203 */
[----:B------:R-:W-:Y:S01]  /*0120*/  IMAD.HI.U32 R2, R2, -0x7319a973, RZ ;  /* 0x8ce6568d02027827 */ /* 0x000fe200078e00ff */
[----:B------:R-:W-:-:S03]  /*0130*/  LOP3.LUT R4, R4, R5, RZ, 0xfc, !PT ;  /* 0x0000000504047212 */ /* 0x000fc600078efcff */
[----:B------:R-:W-:Y:S01]  /*0140*/  IMAD.HI.U32 R8, R7, 0x4325c53f, RZ ;  /* 0x4325c53f07087827 */ /* 0x000fe200078e00ff */
[----:B------:R-:W-:-:S03]  /*0150*/  SHF.R.U32.HI R2, RZ, 0xb, R2 ;  /* 0x0000000bff027819 */ /* 0x000fc60000011602 */
[----:B------:R-:W-:Y:S01]  /*0160*/  IMAD.HI.U32 R5, R4, -0x7319a973, RZ ;  /* 0x8ce6568d04057827 */ /* 0x000fe200078e00ff */
[----:B------:R-:W-:-:S04]  /*0170*/  SHF.R.U32.HI R8, RZ, 0x5, R8 ;  /* 0x00000005ff087819 */ /* 0x000fc80000011608 */
[----:B------:R-:W-:Y:S01]  /*0180*/  SHF.R.U32.HI R5, RZ, 0xc, R5 ;  /* 0x0000000cff057819 */ /* 0x000fe20000011605 */
[----:B------:R-:W-:-:S04]  /*0190*/  IMAD R7, R8, -0x7a, R7 ;  /* 0xffffff8608077824 */ /* 0x000fc800078e0207 */
[----:B------:R-:W-:Y:S02]  /*01a0*/  IMAD R5, R5, -0x1d12, R4 ;  /* 0xffffe2ee05057824 */ /* 0x000fe400078e0204 */
[----:B------:R-:W-:-:S03]  /*01b0*/  IMAD R7, R2, 0x3840, R7 ;  /* 0x0000384002077824 */ /* 0x000fc600078e0207 */
[----:B------:R-:W-:-:S05]  /*01c0*/  LOP3.LUT R5, R5, 0xffff, RZ, 0xc0, !PT ;  /* 0x0000ffff05057812 */ /* 0x000fca00078ec0ff */
[----:B------:R-:W-:-:S05]  /*01d0*/  IMAD R5, R5, 0x2193, RZ ;  /* 0x0000219305057824 */ /* 0x000fca00078e02ff */
[----:B------:R-:W-:Y:S02]  /*01e0*/  SHF.R.U32.HI R6, RZ, 0x13, R5 ;  /* 0x00000013ff067819 */ /* 0x000fe40000011605 */
[----:B------:R-:W0:Y:S02]  /*01f0*/  LDC.64 R4, c[0x0][0x380] ;  /* 0x0000e000ff047b82 */ /* 0x000e240000000a00 */
[----:B------:R-:W-:-:S05]  /*0200*/  PRMT R6, R6, 0x9910, RZ ;  /* 0x0000991006067816 */ /* 0x000fca00000000ff */
[----:B------:R-:W-:-:S05]  /*0210*/  IMAD R6, R6, 0x78, RZ ;  /* 0x0000007806067824 */ /* 0x000fca00078e02ff */
[----:B------:R-:W-:-:S04]  /*0220*/  LOP3.LUT R6, R6, 0xffff, RZ, 0xc0, !PT ;  /* 0x0000ffff06067812 */ /* 0x000fc800078ec0ff */
[----:B------:R-:W-:-:S05]  /*0230*/  IADD3 R7, PT, PT, R7, -0x3840, R6 ;  /* 0xffffc7c007077810 */ /* 0x000fca0007ffe006 */
[----:B0-----:R-:W-:-:S05]  /*0240*/  IMAD.WIDE.U32 R4, R7, 0x4, R4 ;  /* 0x0000000407047825 */ /* 0x001fca00078e0004 */
[----:B------:R0:W5:Y:S01]  /*0250*/  LDG.E.CONSTANT R7, desc[UR4][R4.64] ;  /* 0x0000000404077981 */ /* 0x000162000c1e9900 */
[----:B------:R-:W-:Y:S05]  /*0260*/  BRA `(.L_x_15) ;  /* 0x0000000000147947 */ /* 0x000fea0003800000 */
.L_x_14:
[----:B------:R-:W0:Y:S01]  /*0270*/  LDC.64 R4, c[0x0][0x388] ;  /* 0x0000e200ff047b82 */ /* 0x000e220000000a00 */
[----:B------:R-:W-:-:S05]  /*0280*/  IMAD.SHL.U32 R2, R0, 0x400, RZ ;  /* 0x0000040000027824 */ /* 0x000fca00078e00ff */
[----:B------:R-:W-:-:S05]  /*0290*/  LOP3.LUT R7, R2, R3, RZ, 0xfc, !PT ;  /* 0x0000000302077212 */ /* 0x000fca00078efcff */
[----:B0-----:R-:W-:-:S05]  /*02a0*/  IMAD.WIDE.U32 R4, R7, 0x4, R4 ;  /* 0x0000000407047825 */ /* 0x001fca00078e0004 */
[----:B------:R1:W5:Y:S02]  /*02b0*/  LDG.E.CONSTANT R7, desc[UR4][R4.64] ;  /* 0x0000000404077981 */ /* 0x000364000c1e9900 */
.L_x_15:
[----:B------:R-:W-:Y:S05]  /*02c0*/  BSYNC.RECONVERGENT B0 ;  /* 0x0000000000007941 */ /* 0x000fea0003800200 */
.L_x_13:
[----:B01----:R-:W0:Y:S01]  /*02d0*/  LDC.64 R4, c[0x0][0x390] ;  /* 0x0000e400ff047b82 */ /* 0x003e220000000a00 */
[----:B------:R-:W-:-:S05]  /*02e0*/  IMAD.SHL.U32 R0, R0, 0x400, RZ ;  /* 0x0000040000007824 */ /* 0x000fca00078e00ff */
[----:B------:R-:W-:-:S05]  /*02f0*/  LOP3.LUT R3, R0, R3, RZ, 0xfc, !PT ;  /* 0x0000000300037212 */ /* 0x000fca00078efcff */
[----:B0-----:R-:W-:-:S05]  /*0300*/  IMAD.WIDE.U32 R2, R3, 0x4, R4 ;  /* 0x0000000403027825 */ /* 0x001fca00078e0004 */
[----:B-----5:R-:W-:Y:S01]  /*0310*/  STG.E desc[UR4][R2.64], R7 ;  /* 0x0000000702007986 */ /* 0x020fe2000c101904 */
[----:B------:R-:W-:Y:S05]  /*0320*/  EXIT ;  /* 0x000000000000794d */ /* 0x000fea0003800000 */
.L_x_16:
        /* <DEDUP_REMOVED lines=13> */
.L_x_163:


//--------------------- .text.default_function_kernel_44 --------------------------
	.section	.text.default_function_kernel_44,"ax",@progbits
	.align	128
        .global         default_function_kernel_44
        .type           default_function_kernel_44,@function
        .size           default_function_kernel_44,(.L_x_164 - default_function_kernel_44)
        .other          default_function_kernel_44,@"STO_CUDA_ENTRY STV_DEFAULT"
default_function_kernel_44:
.text.default_function_kernel_44:
        /* <DEDUP_REMOVED lines=19> */
.L_x_17:
        /* <DEDUP_REMOVED lines=13> */
.L_x_164:


//--------------------- .text.default_function_kernel_33 --------------------------
	.section	.text.default_function_kernel_33,"ax",@progbits
	.align	128
        .global         default_function_kernel_33
        .type           default_function_kernel_33,@function
        .size           default_function_kernel_33,(.L_x_165 - default_function_kernel_33)
        .other          default_function_kernel_33,@"STO_CUDA_ENTRY STV_DEFAULT"
default_function_kernel_33:
.text.default_function_kernel_33:
[----:B------:R-:W-:Y:S01]  /*0000*/  LDC R1, c[0x0][0x37c] ;  /* 0x0000df00ff017b82 */ /* 0x000fe20000000800 */
[----:B------:R-:W0:Y:S07]  /*0010*/  S2R R8, SR_CTAID.X ;  /* 0x0000000000087919 */ /* 0x000e2e0000002500 */
[----:B------:R-:W1:Y:S01]  /*0020*/  LDC.64 R2, c[0x0][0x380] ;  /* 0x0000e000ff027b82 */ /* 0x000e620000000a00 */
[----:B------:R-:W2:Y:S01]  /*0030*/  LDCU.64 UR4, c[0x0][0x358] ;  /* 0x00006b00ff0477ac */ /* 0x000ea20008000a00 */
[----:B------:R-:W3:Y:S01]  /*0040*/  S2R R7, SR_TID.X ;  /* 0x0000000000077919 */ /* 0x000ee20000002100 */
[----:B0-----:R-:W-:-:S02]  /*0050*/  IMAD.SHL.U32 R4, R8, 0x200, RZ ;  /* 0x0000020008047824 */ /* 0x001fc400078e00ff */
[----:B------:R-:W-:Y:S01]  /*0060*/  IMAD.SHL.U32 R0, R8, 0x80, RZ ;  /* 0x0000008008007824 */ /* 0x000fe200078e00ff */
[----:B---3--:R-:W-:-:S04]  /*0070*/  SHF.R.U32.HI R5, RZ, 0x1, R7 ;  /* 0x00000001ff057819 */ /* 0x008fc80000011607 */
[----:B------:R-:W-:Y:S02]  /*0080*/  LOP3.LUT R4, R4, R5, RZ, 0xfc, !PT ;  /* 0x0000000504047212 */ /* 0x000fe400078efcff */
[----:B------:R-:W-:-:S04]  /*0090*/  SHF.R.U32.HI R5, RZ, 0x3, R7 ;  /* 0x00000003ff057819 */ /* 0x000fc80000011607 */
[----:B------:R-:W-:Y:S01]  /*00a0*/  LOP3.LUT R0, R0, R5, RZ, 0xfc, !PT ;  /* 0x0000000500007212 */ /* 0x000fe200078efcff */
[----:B------:R-:W-:-:S03]  /*00b0*/  IMAD.HI.U32 R5, R4, -0x7319a973, RZ ;  /* 0x8ce6568d04057827 */ /* 0x000fc600078e00ff */
[----:B------:R-:W-:Y:S01]  /*00c0*/  ISETP.GT.U32.AND P0, PT, R0, 0xe88, PT ;  /* 0x00000e880000780c */ /* 0x000fe20003f04070 */
[----:B------:R-:W-:Y:S01]  /*00d0*/  IMAD.SHL.U32 R0, R8, 0x400, RZ ;  /* 0x0000040008007824 */ /* 0x000fe200078e00ff */
[----:B------:R-:W-:-:S05]  /*00e0*/  SHF.R.U32.HI R5, RZ, 0xc, R5 ;  /* 0x0000000cff057819 */ /* 0x000fca0000011605 */
[----:B------:R-:W-:Y:S01]  /*00f0*/  IMAD R4, R5, -0x1d12, R4 ;  /* 0xffffe2ee05047824 */ /* 0x000fe200078e0204 */
[----:B------:R-:W-:Y:S01]  /*0100*/  LOP3.LUT R5, R0, R7, RZ, 0xfc, !PT ;  /* 0x0000000700057212 */ /* 0x000fe200078efcff */
[----:B------:R-:W-:Y:S01]  /*0110*/  IMAD.SHL.U32 R0, R8, 0x100, RZ ;  /* 0x0000010008007824 */ /* 0x000fe200078e00ff */
[----:B------:R-:W-:Y:S02]  /*0120*/  SHF.R.U32.HI R7, RZ, 0x2, R7 ;  /* 0x00000002ff077819 */ /* 0x000fe40000011607 */
[----:B------:R-:W-:Y:S01]  /*0130*/  LOP3.LUT R4, R4, 0xffff, RZ, 0xc0, !PT ;  /* 0x0000ffff04047812 */ /* 0x000fe200078ec0ff */
[----:B-1----:R-:W-:Y:S01]  /*0140*/  IMAD.WIDE.U32 R2, R5, 0x4, R2 ;  /* 0x0000000405027825 */ /* 0x002fe200078e0002 */
[----:B------:R-:W-:-:S03]  /*0150*/  LOP3.LUT R0, R0, R7, RZ, 0xfc, !PT ;  /* 0x0000000700007212 */ /* 0x000fc600078efcff */
[----:B------:R-:W-:Y:S02]  /*0160*/  @!P0 IMAD.MOV.U32 R9, RZ, RZ, -0x800003 ;  /* 0xff7ffffdff098424 */ /* 0x000fe400078e00ff */
[----:B------:R-:W-:Y:S02]  /*0170*/  IMAD R4, R4, 0x2193, RZ ;  /* 0x0000219304047824 */ /* 0x000fe400078e02ff */
[----:B------:R-:W-:Y:S01]  /*0180*/  IMAD R8, R8, -0x3d0, R5 ;  /* 0xfffffc3008087824 */ /* 0x000fe200078e0205 */
[----:B--2---:R0:W-:Y:S02]  /*0190*/  @!P0 STG.E desc[UR4][R2.64], R9 ;  /* 0x0000000902008986 */ /* 0x0041e4000c101904 */
[----:B------:R-:W-:Y:S01]  /*01a0*/  SHF.R.U32.HI R6, RZ, 0x13, R4 ;  /* 0x00000013ff067819 */ /* 0x000fe20000011604 */
[----:B------:R-:W-:Y:S01]  /*01b0*/  IMAD.HI.U32 R7, R8, 0x4325c53f, RZ ;  /* 0x4325c53f08077827 */ /* 0x000fe200078e00ff */
[----:B------:R-:W-:Y:S06]  /*01c0*/  @P0 EXIT ;  /* 0x000000000000094d */ /* 0x000fec0003800000 */
[----:B------:R-:W1:Y:S01]  /*01d0*/  LDC.64 R4, c[0x0][0x388] ;  /* 0x0000e200ff047b82 */ /* 0x000e620000000a00 */
[----:B------:R-:W-:Y:S01]  /*01e0*/  PRMT R6, R6, 0x9910, RZ ;  /* 0x0000991006067816 */ /* 0x000fe200000000ff */
[----:B------:R-:W-:Y:S01]  /*01f0*/  IMAD.HI.U32 R0, R0, -0x7319a973, RZ ;  /* 0x8ce6568d00007827 */ /* 0x000fe200078e00ff */
[----:B------:R-:W-:Y:S01]  /*0200*/  SHF.R.U32.HI R7, RZ, 0x5, R7 ;  /* 0x00000005ff077819 */ /* 0x000fe20000011607 */
[----:B------:R-:W2:Y:S02]  /*0210*/  LDG.E R12, desc[UR4][R2.64] ;  /* 0x00000004020c7981 */ /* 0x000ea4000c1e1900 */
[----:B------:R-:W-:Y:S01]  /*0220*/  IMAD R6, R6, 0x7c, RZ ;  /* 0x0000007c06067824 */ /* 0x000fe200078e02ff */
[----:B------:R-:W-:Y:S01]  /*0230*/  SHF.R.U32.HI R0, RZ, 0xb, R0 ;  /* 0x0000000bff007819 */ /* 0x000fe20000011600 */
[----:B------:R-:W-:-:S03]  /*0240*/  IMAD R7, R7, -0x7a, R8 ;  /* 0xffffff8607077824 */ /* 0x000fc600078e0208 */
[----:B------:R-:W-:Y:S01]  /*0250*/  LOP3.LUT R6, R6, 0xffff, RZ, 0xc0, !PT ;  /* 0x0000ffff06067812 */ /* 0x000fe200078ec0ff */
[----:B------:R-:W-:-:S04]  /*0260*/  IMAD R7, R0, 0x3c10, R7 ;  /* 0x00003c1000077824 */ /* 0x000fc800078e0207 */
[----:B------:R-:W-:-:S04]  /*0270*/  IMAD.IADD R7, R6, 0x1, R7 ;  /* 0x0000000106077824 */ /* 0x000fc800078e0207 */
[----:B-1----:R-:W-:-:S05]  /*0280*/  IMAD.WIDE.U32 R4, R7, 0x4, R4 ;  /* 0x0000000407047825 */ /* 0x002fca00078e0004 */
[----:B------:R-:W2:Y:S04]  /*0290*/  LDG.E.CONSTANT R0, desc[UR4][R4.64] ;  /* 0x0000000404007981 */ /* 0x000ea8000c1e9900 */
[----:B------:R-:W2:Y:S04]  /*02a0*/  LDG.E.CONSTANT R7, desc[UR4][R4.64+0x4] ;  /* 0x0000040404077981 */ /* 0x000ea8000c1e9900 */
[----:B0-----:R-:W3:Y:S04]  /*02b0*/  LDG.E.CONSTANT R9, desc[UR4][R4.64+0x8] ;  /* 0x0000080404097981 */ /* 0x001ee8000c1e9900 */
[----:B------:R-:W3:Y:S04]  /*02c0*/  LDG.E.CONSTANT R6, desc[UR4][R4.64+0x1f0] ;  /* 0x0001f00404067981 */ /* 0x000ee8000c1e9900 */
[----:B------:R-:W4:Y:S04]  /*02d0*/  LDG.E.CONSTANT R11, desc[UR4][R4.64+0x1f4] ;  /* 0x0001f404040b7981 */ /* 0x000f28000c1e9900 */
[----:B------:R-:W4:Y:S04]  /*02e0*/  LDG.E.CONSTANT R8, desc[UR4][R4.64+0x1f8] ;  /* 0x0001f80404087981 */ /* 0x000f28000c1e9900 */
[----:B------:R-:W5:Y:S04]  /*02f0*/  LDG.E.CONSTANT R13, desc[UR4][R4.64+0x3e0] ;  /* 0x0003e004040d7981 */ /* 0x000f68000c1e9900 */
[----:B------:R-:W5:Y:S04]  /*0300*/  LDG.E.CONSTANT R10, desc[UR4][R4.64+0x3e4] ;  /* 0x0003e404040a7981 */ /* 0x000f68000c1e9900 */
[----:B------:R-:W5:Y:S01]  /*0310*/  LDG.E.CONSTANT R15, desc[UR4][R4.64+0x3e8] ;  /* 0x0003e804040f7981 */ /* 0x000f62000c1e9900 */
[----:B--2---:R-:W-:-:S04]  /*0320*/  FMNMX3 R0, R12, R0, R7, !PT ;  /* 0x000000000c007276 */ /* 0x004fc80007800007 */
[----:B---3--:R-:W-:-:S04]  /*0330*/  FMNMX3 R0, R0, R9, R6, !PT ;  /* 0x0000000900007276 */ /* 0x008fc80007800006 */
[----:B----4-:R-:W-:-:S04]  /*0340*/  FMNMX3 R0, R0, R11, R8, !PT ;  /* 0x0000000b00007276 */ /* 0x010fc80007800008 */
[----:B-----5:R-:W-:-:S04]  /*0350*/  FMNMX3 R0, R0, R13, R10, !PT ;  /* 0x0000000d00007276 */ /* 0x020fc8000780000a */
[----:B------:R-:W-:-:S05]  /*0360*/  FMNMX R15, R0, R15, !PT ;  /* 0x0000000f000f7209 */ /* 0x000fca0007800000 */
[----:B------:R-:W-:Y:S01]  /*0370*/  STG.E desc[UR4][R2.64], R15 ;  /* 0x0000000f02007986 */ /* 0x000fe2000c101904 */
[----:B------:R-:W-:Y:S05]  /*0380*/  EXIT ;  /* 0x000000000000794d */ /* 0x000fea0003800000 */
.L_x_18:
        /* <DEDUP_REMOVED lines=15> */
.L_x_165:


//--------------------- .text.default_function_kernel_7 --------------------------
	.section	.text.default_function_kernel_7,"ax",@progbits
	.align	128
        .global         default_function_kernel_7
        .type           default_function_kernel_7,@function
        .size           default_function_kernel_7,(.L_x_166 - default_function_kernel_7)
        .other          default_function_kernel_7,@"STO_CUDA_ENTRY STV_DEFAULT"
default_function_kernel_7:
.text.default_function_kernel_7:
        /* <DEDUP_REMOVED lines=12> */
[----:B------:R-:W-:-:S07]  /*00c0*/  LOP3.LUT R9, R9, UR4, RZ, 0xfc, !PT ;  /* 0x0000000409097c12 */ /* 0x000fce000f8efcff */
[----:B------:R-:W3:Y:S01]  /*00d0*/  LDC.64 R2, c[0x0][0x388] ;  /* 0x0000e200ff027b82 */ /* 0x000ee20000000a00 */
[----:B0-----:R-:W-:-:S05]  /*00e0*/  IMAD.WIDE.U32 R4, R9, 0x4, R4 ;  /* 0x0000000409047825 */ /* 0x001fca00078e0004 */
[----:B-1----:R-:W4:Y:S04]  /*00f0*/  LDG.E.CONSTANT R0, desc[UR6][R4.64] ;  /* 0x0000000604007981 */ /* 0x002f28000c1e9900 */
[----:B--2---:R-:W4:Y:S01]  /*0100*/  LDG.E.CONSTANT R7, desc[UR6][R6.64] ;  /* 0x0000000606077981 */ /* 0x004f22000c1e9900 */
[----:B---3--:R-:W-:-:S04]  /*0110*/  IMAD.WIDE.U32 R2, R9, 0x4, R2 ;  /* 0x0000000409027825 */ /* 0x008fc800078e0002 */
[----:B----4-:R-:W-:-:S05]  /*0120*/  FFMA R9, R0, R7, RZ ;  /* 0x0000000700097223 */ /* 0x010fca00000000ff */
[----:B------:R-:W-:Y:S01]  /*0130*/  STG.E desc[UR6][R2.64], R9 ;  /* 0x0000000902007986 */ /* 0x000fe2000c101906 */
[----:B------:R-:W-:Y:S05]  /*0140*/  EXIT ;  /* 0x000000000000794d */ /* 0x000fea0003800000 */
.L_x_19:
        /* <DEDUP_REMOVED lines=11> */
.L_x_166:


//--------------------- .text.default_function_kernel_74 --------------------------
	.section	.text.default_function_kernel_74,"ax",@progbits
	.align	128
        .global         default_function_kernel_74
        .type           default_function_kernel_74,@function
        .size           default_function_kernel_74,(.L_x_167 - default_function_kernel_74)
        .other          default_function_kernel_74,@"STO_CUDA_ENTRY STV_DEFAULT"
default_function_kernel_74:
.text.default_function_kernel_74:
        /* <DEDUP_REMOVED lines=18> */
.L_x_20:
        /* <DEDUP_REMOVED lines=14> */
.L_x_167:


//--------------------- .text.default_function_kernel_51 --------------------------
	.section	.text.default_function_kernel_51,"ax",@progbits
	.align	128
        .global         default_function_kernel_51
        .type           default_function_kernel_51,@function
        .size           default_function_kernel_51,(.L_x_168 - default_function_kernel_51)
        .other          default_function_kernel_51,@"STO_CUDA_ENTRY STV_DEFAULT"
default_function_kernel_51:
.text.default_function_kernel_51:
        /* <DEDUP_REMOVED lines=39> */
.L_x_22:
[----:B------:R-:W0:Y:S01]  /*0270*/  LDC.64 R4, c[0x0][0x390] ;  /* 0x0000e400ff047b82 */ /* 0x000e220000000a00 */
[----:B------:R-:W-:-:S05]  /*0280*/  IMAD.SHL.U32 R2, R0, 0x400, RZ ;  /* 0x0000040000027824 */ /* 0x000fca00078e00ff */
[----:B------:R-:W-:-:S05]  /*0290*/  LOP3.LUT R7, R2, R3, RZ, 0xfc, !PT ;  /* 0x0000000302077212 */ /* 0x000fca00078efcff */
[----:B0-----:R-:W-:-:S05]  /*02a0*/  IMAD.WIDE.U32 R4, R7, 0x4, R4 ;  /* 0x0000000407047825 */ /* 0x001fca00078e0004 */
[----:B------:R1:W5:Y:S02]  /*02b0*/  LDG.E.CONSTANT R7, desc[UR4][R4.64] ;  /* 0x0000000404077981 */ /* 0x000364000c1e9900 */
.L_x_23:
[----:B------:R-:W-:Y:S05]  /*02c0*/  BSYNC.RECONVERGENT B0 ;  /* 0x0000000000007941 */ /* 0x000fea0003800200 */
.L_x_21:
[----:B01----:R-:W0:Y:S01]  /*02d0*/  LDC.64 R4, c[0x0][0x380] ;  /* 0x0000e000ff047b82 */ /* 0x003e220000000a00 */
[----:B------:R-:W-:-:S05]  /*02e0*/  IMAD.SHL.U32 R0, R0, 0x400, RZ ;  /* 0x0000040000007824 */ /* 0x000fca00078e00ff */
[----:B------:R-:W-:-:S05]  /*02f0*/  LOP3.LUT R3, R0, R3, RZ, 0xfc, !PT ;  /* 0x0000000300037212 */ /* 0x000fca00078efcff */
[----:B0-----:R-:W-:-:S05]  /*0300*/  IMAD.WIDE.U32 R2, R3, 0x4, R4 ;  /* 0x0000000403027825 */ /* 0x001fca00078e0004 */
[----:B-----5:R-:W-:Y:S01]  /*0310*/  STG.E desc[UR4][R2.64], R7 ;  /* 0x0000000702007986 */ /* 0x020fe2000c101904 */
[----:B------:R-:W-:Y:S05]  /*0320*/  EXIT ;  /* 0x000000000000794d */ /* 0x000fea0003800000 */
.L_x_24:
        /* <DEDUP_REMOVED lines=13> */
.L_x_168:


//--------------------- .text.default_function_kernel_19 --------------------------
	.section	.text.default_function_kernel_19,"ax",@progbits
	.align	128
        .global         default_function_kernel_19
        .type           default_function_kernel_19,@function
        .size           default_function_kernel_19,(.L_x_169 - default_function_kernel_19)
        .other          default_function_kernel_19,@"STO_CUDA_ENTRY STV_DEFAULT"
default_function_kernel_19:
.text.default_function_kernel_19:
        /* <DEDUP_REMOVED lines=18> */
.L_x_25:
        /* <DEDUP_REMOVED lines=14> */
.L_x_169:


//--------------------- .text.default_function_kernel_71 --------------------------
	.section	.text.default_function_kernel_71,"ax",@progbits
	.align	128
        .global         default_function_kernel_71
        .type           default_function_kernel_71,@function
        .size           default_function_kernel_71,(.L_x_170 - default_function_kernel_71)
        .other          default_function_kernel_71,@"STO_CUDA_ENTRY STV_DEFAULT"
default_function_kernel_71:
.text.default_function_kernel_71:
        /* <DEDUP_REMOVED lines=57> */
.L_x_26:
        /* <DEDUP_REMOVED lines=15> */
.L_x_170:


//--------------------- .text.default_function_kernel_6 --------------------------
	.section	.text.default_function_kernel_6,"ax",@progbits
	.align	128
        .global         default_function_kernel_6
        .type           default_function_kernel_6,@function
        .size           default_function_kernel_6,(.L_x_171 - default_function_kernel_6)
        .other          default_function_kernel_6,@"STO_CUDA_ENTRY STV_DEFAULT"
default_function_kernel_6:
.text.default_function_kernel_6:
        /* <DEDUP_REMOVED lines=19> */
.L_x_27:
        /* <DEDUP_REMOVED lines=13> */
.L_x_171:


//--------------------- .text.default_function_kernel_47 --------------------------
	.section	.text.default_function_kernel_47,"ax",@progbits
	.align	128
        .global         default_function_kernel_47
        .type           default_function_kernel_47,@function
        .size           default_function_kernel_47,(.L_x_172 - default_function_kernel_47)
        .other          default_function_kernel_47,@"STO_CUDA_ENTRY STV_DEFAULT"
default_function_kernel_47:
.text.default_function_kernel_47:
        /* <DEDUP_REMOVED lines=19> */
.L_x_28:
        /* <DEDUP_REMOVED lines=13> */
.L_x_172:


//--------------------- .text.default_function_kernel_46 --------------------------
	.section	.text.default_function_kernel_46,"ax",@progbits
	.align	128
        .global         default_function_kernel_46
        .type           default_function_kernel_46,@function
        .size           default_function_kernel_46,(.L_x_173 - default_function_kernel_46)
        .other          default_function_kernel_46,@"STO_CUDA_ENTRY STV_DEFAULT"
default_function_kernel_46:
.text.default_function_kernel_46:
        /* <DEDUP_REMOVED lines=21> */
.L_x_29:
        /* <DEDUP_REMOVED lines=11> */
.L_x_173:


//--------------------- .text.default_function_kernel_80 --------------------------
	.section	.text.default_function_kernel_80,"ax",@progbits
	.align	128
        .global         default_function_kernel_80
        .type           default_function_kernel_80,@function
        .size           default_function_kernel_80,(.L_x_174 - default_function_kernel_80)
        .other          default_function_kernel_80,@"STO_CUDA_ENTRY STV_DEFAULT"
default_function_kernel_80:
.text.default_function_kernel_80:
        /* <DEDUP_REMOVED lines=39> */
.L_x_31:
[----:B------:R-:W0:Y:S01]  /*0270*/  LDC.64 R4, c[0x0][0x390] ;  /* 0x0000e400ff047b82 */ /* 0x000e220000000a00 */
[----:B------:R-:W-:-:S05]  /*0280*/  IMAD.SHL.U32 R2, R0, 0x400, RZ ;  /* 0x0000040000027824 */ /* 0x000fca00078e00ff */
[----:B------:R-:W-:-:S05]  /*0290*/  LOP3.LUT R7, R2, R3, RZ, 0xfc, !PT ;  /* 0x0000000302077212 */ /* 0x000fca00078efcff */
[----:B0-----:R-:W-:-:S05]  /*02a0*/  IMAD.WIDE.U32 R4, R7, 0x4, R4 ;  /* 0x0000000407047825 */ /* 0x001fca00078e0004 */
[----:B------:R1:W5:Y:S02]  /*02b0*/  LDG.E.CONSTANT R7, desc[UR4][R4.64] ;  /* 0x0000000404077981 */ /* 0x000364000c1e9900 */
.L_x_32:
[----:B------:R-:W-:Y:S05]  /*02c0*/  BSYNC.RECONVERGENT B0 ;  /* 0x0000000000007941 */ /* 0x000fea0003800200 */
.L_x_30:
[----:B01----:R-:W0:Y:S01]  /*02d0*/  LDC.64 R4, c[0x0][0x380] ;  /* 0x0000e000ff047b82 */ /* 0x003e220000000a00 */
[----:B------:R-:W-:-:S05]  /*02e0*/  IMAD.SHL.U32 R0, R0, 0x400, RZ ;  /* 0x0000040000007824 */ /* 0x000fca00078e00ff */
[----:B------:R-:W-:-:S05]  /*02f0*/  LOP3.LUT R3, R0, R3, RZ, 0xfc, !PT ;  /* 0x0000000300037212 */ /* 0x000fca00078efcff */
[----:B0-----:R-:W-:-:S05]  /*0300*/  IMAD.WIDE.U32 R2, R3, 0x4, R4 ;  /* 0x0000000403027825 */ /* 0x001fca00078e0004 */
[----:B-----5:R-:W-:Y:S01]  /*0310*/  STG.E desc[UR4][R2.64], R7 ;  /* 0x0000000702007986 */ /* 0x020fe2000c101904 */
[----:B------:R-:W-:Y:S05]  /*0320*/  EXIT ;  /* 0x000000000000794d */ /* 0x000fea0003800000 */
.L_x_33:
        /* <DEDUP_REMOVED lines=13> */
.L_x_174:


//--------------------- .text.default_function_kernel_65 --------------------------
	.section	.text.default_function_kernel_65,"ax",@progbits
	.align	128
        .global         default_function_kernel_65
        .type           default_function_kernel_65,@function
        .size           default_function_kernel_65,(.L_x_175 - default_function_kernel_65)
        .other          default_function_kernel_65,@"STO_CUDA_ENTRY STV_DEFAULT"
default_function_kernel_65:
.text.default_function_kernel_65:
        /* <DEDUP_REMOVED lines=19> */
.L_x_34:
        /* <DEDUP_REMOVED lines=13> */
.L_x_175:


//--------------------- .text.default_function_kernel_76 --------------------------
	.section	.text.default_function_kernel_76,"ax",@progbits
	.align	128
        .global         default_function_kernel_76
        .type           default_function_kernel_76,@function
        .size           default_function_kernel_76,(.L_x_176 - default_function_kernel_76)
        .other          default_function_kernel_76,@"STO_CUDA_ENTRY STV_DEFAULT"
default_function_kernel_76:
.text.default_function_kernel_76:
        /* <DEDUP_REMOVED lines=19> */
.L_x_35:
        /* <DEDUP_REMOVED lines=13> */
.L_x_176:


//--------------------- .text.default_function_kernel_29 --------------------------
	.section	.text.default_function_kernel_29,"ax",@progbits
	.align	128
        .global         default_function_kernel_29
        .type           default_function_kernel_29,@function
        .size           default_function_kernel_29,(.L_x_177 - default_function_kernel_29)
        .other          default_function_kernel_29,@"STO_CUDA_ENTRY STV_DEFAULT"
default_function_kernel_29:
.text.default_function_kernel_29:
        /* <DEDUP_REMOVED lines=54> */
.L_x_37:
[----:B------:R-:W-:Y:S05]  /*0360*/  BSYNC.RECONVERGENT B0 ;  /* 0x0000000000007941 */ /* 0x000fea0003800200 */
.L_x_36:
        /* <DEDUP_REMOVED lines=17> */
.L_x_38:
        /* <DEDUP_REMOVED lines=16> */
.L_x_177:


//--------------------- .text.default_function_kernel_60 --------------------------
	.section	.text.default_function_kernel_60,"ax",@progbits
	.align	128
        .global         default_function_kernel_60
        .type           default_function_kernel_60,@function
        .size           default_function_kernel_60,(.L_x_178 - default_function_kernel_60)
        .other          default_function_kernel_60,@"STO_CUDA_ENTRY STV_DEFAULT"
default_function_kernel_60:
.text.default_function_kernel_60:
        /* <DEDUP_REMOVED lines=39> */
.L_x_40:
[----:B------:R-:W0:Y:S01]  /*0270*/  LDC.64 R4, c[0x0][0x390] ;  /* 0x0000e400ff047b82 */ /* 0x000e220000000a00 */
[----:B------:R-:W-:-:S05]  /*0280*/  IMAD.SHL.U32 R2, R0, 0x400, RZ ;  /* 0x0000040000027824 */ /* 0x000fca00078e00ff */
[----:B------:R-:W-:-:S05]  /*0290*/  LOP3.LUT R7, R2, R3, RZ, 0xfc, !PT ;  /* 0x0000000302077212 */ /* 0x000fca00078efcff */
[----:B0-----:R-:W-:-:S05]  /*02a0*/  IMAD.WIDE.U32 R4, R7, 0x4, R4 ;  /* 0x0000000407047825 */ /* 0x001fca00078e0004 */
[----:B------:R1:W5:Y:S02]  /*02b0*/  LDG.E.CONSTANT R7, desc[UR4][R4.64] ;  /* 0x0000000404077981 */ /* 0x000364000c1e9900 */
.L_x_41:
[----:B------:R-:W-:Y:S05]  /*02c0*/  BSYNC.RECONVERGENT B0 ;  /* 0x0000000000007941 */ /* 0x000fea0003800200 */
.L_x_39:
[----:B01----:R-:W0:Y:S01]  /*02d0*/  LDC.64 R4, c[0x0][0x380] ;  /* 0x0000e000ff047b82 */ /* 0x003e220000000a00 */
[----:B------:R-:W-:-:S05]  /*02e0*/  IMAD.SHL.U32 R0, R0, 0x400, RZ ;  /* 0x0000040000007824 */ /* 0x000fca00078e00ff */
[----:B------:R-:W-:-:S05]  /*02f0*/  LOP3.LUT R3, R0, R3, RZ, 0xfc, !PT ;  /* 0x0000000300037212 */ /* 0x000fca00078efcff */
[----:B0-----:R-:W-:-:S05]  /*0300*/  IMAD.WIDE.U32 R2, R3, 0x4, R4 ;  /* 0x0000000403027825 */ /* 0x001fca00078e0004 */
[----:B-----5:R-:W-:Y:S01]  /*0310*/  STG.E desc[UR4][R2.64], R7 ;  /* 0x0000000702007986 */ /* 0x020fe2000c101904 */
[----:B------:R-:W-:Y:S05]  /*0320*/  EXIT ;  /* 0x000000000000794d */ /* 0x000fea0003800000 */
.L_x_42:
        /* <DEDUP_REMOVED lines=13> */
.L_x_178:


//--------------------- .text.default_function_kernel_56 --------------------------
	.section	.text.default_function_kernel_56,"ax",@progbits
	.align	128
        .global         default_function_kernel_56
        .type           default_function_kernel_56,@function
        .size           default_function_kernel_56,(.L_x_179 - default_function_kernel_56)
        .other          default_function_kernel_56,@"STO_CUDA_ENTRY STV_DEFAULT"
default_function_kernel_56:
.text.default_function_kernel_56:
        /* <DEDUP_REMOVED lines=19> */
.L_x_43:
        /* <DEDUP_REMOVED lines=13> */
.L_x_179:


//--------------------- .text.default_function_kernel_16 --------------------------
	.section	.text.default_function_kernel_16,"ax",@progbits
	.align	128
        .global         default_function_kernel_16
        .type           default_function_kernel_16,@function
        .size           default_function_kernel_16,(.L_x_180 - default_function_kernel_16)
        .other          default_function_kernel_16,@"STO_CUDA_ENTRY STV_DEFAULT"
default_function_kernel_16:
.text.default_function_kernel_16:
        /* <DEDUP_REMOVED lines=18> */
.L_x_44:
        /* <DEDUP_REMOVED lines=14> */
.L_x_180:


//--------------------- .text.default_function_kernel_3 --------------------------
	.section	.text.default_function_kernel_3,"ax",@progbits
	.align	128
        .global         default_function_kernel_3
        .type           default_function_kernel_3,@function
        .size           default_function_kernel_3,(.L_x_181 - default_function_kernel_3)
        .other          default_function_kernel_3,@"STO_CUDA_ENTRY STV_DEFAULT"
default_function_kernel_3:
.text.default_function_kernel_3:
        /* <DEDUP_REMOVED lines=8> */
[C---:B------:R-:W-:Y:S01]  /*0080*/  IMAD.SHL.U32 R0, R6.reuse, 0x100, RZ ;  /* 0x0000010006007824 */ /* 0x040fe200078e00ff */
[----:B------:R-:W-:Y:S01]  /*0090*/  SHF.R.U32.HI R5, RZ, 0x2, R7 ;  /* 0x00000002ff057819 */ /* 0x000fe20000011607 */
[----:B------:R-:W0:Y:S01]  /*00a0*/  LDC.64 R2, c[0x0][0x388] ;  /* 0x0000e200ff027b82 */ /* 0x000e220000000a00 */
[----:B------:R-:W-:Y:S01]  /*00b0*/  IMAD.SHL.U32 R4, R6, 0x400, RZ ;  /* 0x0000040006047824 */ /* 0x000fe200078e00ff */
[----:B------:R-:W1:Y:S01]  /*00c0*/  LDCU.64 UR4, c[0x0][0x358] ;  /* 0x00006b00ff0477ac */ /* 0x000e620008000a00 */
[----:B------:R-:W-:Y:S01]  /*00d0*/  LOP3.LUT R0, R0, R5, RZ, 0xfc, !PT ;  /* 0x0000000500007212 */ /* 0x000fe200078efcff */
[----:B------:R-:W-:Y:S04]  /*00e0*/  BSSY.RECONVERGENT B0, `(.L_x_45) ;  /* 0x000001f000007945 */ /* 0x000fe80003800200 */
[----:B------:R-:W-:-:S05]  /*00f0*/  VIADD R5, R0, 0xffffffe1 ;  /* 0xffffffe100057836 */ /* 0x000fca0000000000 */
[----:B------:R-:W-:Y:S02]  /*0100*/  ISETP.GT.U32.AND P0, PT, R5, 0xec5, PT ;  /* 0x00000ec50500780c */ /* 0x000fe40003f04070 */
[----:B------:R-:W-:-:S05]  /*0110*/  LOP3.LUT R5, R4, R7, RZ, 0xfc, !PT ;  /* 0x0000000704057212 */ /* 0x000fca00078efcff */
[----:B0-----:R-:W-:-:S04]  /*0120*/  IMAD.WIDE.U32 R2, R5, 0x4, R2 ;  /* 0x0000000405027825 */ /* 0x001fc800078e0002 */
[----:B------:R-:W-:Y:S02]  /*0130*/  IMAD.MOV.U32 R5, RZ, RZ, -0x800003 ;  /* 0xff7ffffdff057424 */ /* 0x000fe400078e00ff */
[----:B-1----:R-:W-:Y:S05]  /*0140*/  @P0 BRA `(.L_x_46) ;  /* 0x0000000000600947 */ /* 0x002fea0003800000 */
[----:B------:R-:W-:-:S04]  /*0150*/  IMAD R4, R6, 0x20, R7 ;  /* 0x0000002006047824 */ /* 0x000fc800078e0207 */
[----:B------:R-:W-:-:S05]  /*0160*/  IMAD.HI.U32 R6, R4, -0x7bdef7bd, RZ ;  /* 0x8421084304067827 */ /* 0x000fca00078e00ff */
[----:B------:R-:W-:-:S05]  /*0170*/  SHF.R.U32.HI R7, RZ, 0x6, R6 ;  /* 0x00000006ff077819 */ /* 0x000fca0000011606 */
[----:B------:R-:W-:-:S04]  /*0180*/  IMAD R7, R7, -0x7c, R4 ;  /* 0xffffff8407077824 */ /* 0x000fc800078e0204 */
[----:B------:R-:W-:-:S05]  /*0190*/  VIADD R4, R7, 0xffffffff ;  /* 0xffffffff07047836 */ /* 0x000fca0000000000 */
[----:B------:R-:W-:-:S13]  /*01a0*/  ISETP.GT.U32.AND P0, PT, R4, 0x79, PT ;  /* 0x000000790400780c */ /* 0x000fda0003f04070 */
[----:B------:R-:W-:Y:S05]  /*01b0*/  @P0 BRA `(.L_x_46) ;  /* 0x0000000000440947 */ /* 0x000fea0003800000 */
[----:B------:R-:W-:-:S05]  /*01c0*/  LOP3.LUT R4, R0, 0xffff, RZ, 0xc0, !PT ;  /* 0x0000ffff00047812 */ /* 0x000fca00078ec0ff */
[----:B------:R-:W-:-:S05]  /*01d0*/  IMAD R4, R4, 0x843, RZ ;  /* 0x0000084304047824 */ /* 0x000fca00078e02ff */
[----:B------:R-:W-:-:S05]  /*01e0*/  SHF.R.U32.HI R4, RZ, 0x10, R4 ;  /* 0x00000010ff047819 */ /* 0x000fca0000011604 */
[----:B------:R-:W-:-:S05]  /*01f0*/  IMAD.MOV R5, RZ, RZ, -R4 ;  /* 0x000000ffff057224 */ /* 0x000fca00078e0a04 */
[----:B------:R-:W-:-:S05]  /*0200*/  PRMT R5, R5, 0x7710, RZ ;  /* 0x0000771005057816 */ /* 0x000fca00000000ff */
[----:B------:R-:W-:-:S05]  /*0210*/  IMAD.IADD R0, R0, 0x1, R5 ;  /* 0x0000000100007824 */ /* 0x000fca00078e0205 */
[----:B------:R-:W-:-:S04]  /*0220*/  LOP3.LUT R5, R0, 0xffff, RZ, 0xc0, !PT ;  /* 0x0000ffff00057812 */ /* 0x000fc800078ec0ff */
[----:B------:R-:W-:-:S04]  /*0230*/  LEA.HI R4, R5, R4, RZ, 0x1f ;  /* 0x0000000405047211 */ /* 0x000fc800078ff8ff */
[----:B------:R-:W-:Y:S02]  /*0240*/  LOP3.LUT R0, R4, 0xffff, RZ, 0xc0, !PT ;  /* 0x0000ffff04007812 */ /* 0x000fe400078ec0ff */
[----:B------:R-:W0:Y:S02]  /*0250*/  LDC.64 R4, c[0x0][0x380] ;  /* 0x0000e000ff047b82 */ /* 0x000e240000000a00 */
[----:B------:R-:W-:-:S04]  /*0260*/  SHF.R.U32.HI R0, RZ, 0x4, R0 ;  /* 0x00000004ff007819 */ /* 0x000fc80000011600 */
[----:B------:R-:W-:-:S05]  /*0270*/  PRMT R0, R0, 0x9910, RZ ;  /* 0x0000991000007816 */ /* 0x000fca00000000ff */
[----:B------:R-:W-:-:S05]  /*0280*/  IMAD R0, R0, 0x7a, RZ ;  /* 0x0000007a00007824 */ /* 0x000fca00078e02ff */
[----:B------:R-:W-:-:S04]  /*0290*/  LOP3.LUT R0, R0, 0xffff, RZ, 0xc0, !PT ;  /* 0x0000ffff00007812 */ /* 0x000fc800078ec0ff */
[----:B------:R-:W-:-:S05]  /*02a0*/  IADD3 R7, PT, PT, R7, -0x7b, R0 ;  /* 0xffffff8507077810 */ /* 0x000fca0007ffe000 */
[----:B0-----:R-:W-:-:S06]  /*02b0*/  IMAD.WIDE.U32 R4, R7, 0x4, R4 ;  /* 0x0000000407047825 */ /* 0x001fcc00078e0004 */
[----:B------:R0:W5:Y:S02]  /*02c0*/  LDG.E.CONSTANT R5, desc[UR4][R4.64] ;  /* 0x0000000404057981 */ /* 0x000164000c1e9900 */
.L_x_46:
[----:B------:R-:W-:Y:S05]  /*02d0*/  BSYNC.RECONVERGENT B0 ;  /* 0x0000000000007941 */ /* 0x000fea0003800200 */
.L_x_45:
[----:B-----5:R-:W-:Y:S01]  /*02e0*/  STG.E desc[UR4][R2.64], R5 ;  /* 0x0000000502007986 */ /* 0x020fe2000c101904 */
[----:B------:R-:W-:Y:S05]  /*02f0*/  EXIT ;  /* 0x000000000000794d */ /* 0x000fea0003800000 */
.L_x_47:
        /* <DEDUP_REMOVED lines=16> */
.L_x_181:


//--------------------- .text.default_function_kernel_42 --------------------------
	.section	.text.default_function_kernel_42,"ax",@progbits
	.align	128
        .global         default_function_kernel_42
        .type           default_function_kernel_42,@function
        .size           default_function_kernel_42,(.L_x_182 - default_function_kernel_42)
        .other          default_function_kernel_42,@"STO_CUDA_ENTRY STV_DEFAULT"
default_function_kernel_42:
.text.default_function_kernel_42:
        /* <DEDUP_REMOVED lines=39> */
.L_x_49:
[----:B------:R-:W0:Y:S01]  /*0270*/  LDC.64 R4, c[0x0][0x390] ;  /* 0x0000e400ff047b82 */ /* 0x000e220000000a00 */
[----:B------:R-:W-:-:S05]  /*0280*/  IMAD.SHL.U32 R2, R0, 0x400, RZ ;  /* 0x0000040000027824 */ /* 0x000fca00078e00ff */
[----:B------:R-:W-:-:S05]  /*0290*/  LOP3.LUT R7, R2, R3, RZ, 0xfc, !PT ;  /* 0x0000000302077212 */ /* 0x000fca00078efcff */
[----:B0-----:R-:W-:-:S05]  /*02a0*/  IMAD.WIDE.U32 R4, R7, 0x4, R4 ;  /* 0x0000000407047825 */ /* 0x001fca00078e0004 */
[----:B------:R1:W5:Y:S02]  /*02b0*/  LDG.E.CONSTANT R7, desc[UR4][R4.64] ;  /* 0x0000000404077981 */ /* 0x000364000c1e9900 */
.L_x_50:
[----:B------:R-:W-:Y:S05]  /*02c0*/  BSYNC.RECONVERGENT B0 ;  /* 0x0000000000007941 */ /* 0x000fea0003800200 */
.L_x_48:
[----:B01----:R-:W0:Y:S01]  /*02d0*/  LDC.64 R4, c[0x0][0x380] ;  /* 0x0000e000ff047b82 */ /* 0x003e220000000a00 */
[----:B------:R-:W-:-:S05]  /*02e0*/  IMAD.SHL.U32 R0, R0, 0x400, RZ ;  /* 0x0000040000007824 */ /* 0x000fca00078e00ff */
[----:B------:R-:W-:-:S05]  /*02f0*/  LOP3.LUT R3, R0, R3, RZ, 0xfc, !PT ;  /* 0x0000000300037212 */ /* 0x000fca00078efcff */
[----:B0-----:R-:W-:-:S05]  /*0300*/  IMAD.WIDE.U32 R2, R3, 0x4, R4 ;  /* 0x0000000403027825 */ /* 0x001fca00078e0004 */
[----:B-----5:R-:W-:Y:S01]  /*0310*/  STG.E desc[UR4][R2.64], R7 ;  /* 0x0000000702007986 */ /* 0x020fe2000c101904 */
[----:B------:R-:W-:Y:S05]  /*0320*/  EXIT ;  /* 0x000000000000794d */ /* 0x000fea0003800000 */
.L_x_51:
        /* <DEDUP_REMOVED lines=13> */
.L_x_182:


//--------------------- .text.default_function_kernel_54 --------------------------
	.section	.text.default_function_kernel_54,"ax",@progbits
	.align	128
        .global         default_function_kernel_54
        .type           default_function_kernel_54,@function
        .size           default_function_kernel_54,(.L_x_183 - default_function_kernel_54)
        .other          default_function_kernel_54,@"STO_CUDA_ENTRY STV_DEFAULT"
default_function_kernel_54:
.text.default_function_kernel_54:
        /* <DEDUP_REMOVED lines=18> */
.L_x_52:
        /* <DEDUP_REMOVED lines=14> */
.L_x_183:


//--------------------- .text.default_function_kernel_17 --------------------------
	.section	.text.default_function_kernel_17,"ax",@progbits
	.align	128
        .global         default_function_kernel_17
        .type           default_function_kernel_17,@function
        .size           default_function_kernel_17,(.L_x_184 - default_function_kernel_17)
        .other          default_function_kernel_17,@"STO_CUDA_ENTRY STV_DEFAULT"
default_function_kernel_17:
.text.default_function_kernel_17:
        /* <DEDUP_REMOVED lines=21> */
.L_x_53:
        /* <DEDUP_REMOVED lines=11> */
.L_x_184:


//--------------------- .text.default_function_kernel_79 --------------------------
	.section	.text.default_function_kernel_79,"ax",@progbits
	.align	128
        .global         default_function_kernel_79
        .type           default_function_kernel_79,@function
        .size           default_function_kernel_79,(.L_x_185 - default_function_kernel_79)
        .other          default_function_kernel_79,@"STO_CUDA_ENTRY STV_DEFAULT"
default_function_kernel_79:
.text.default_function_kernel_79:
        /* <DEDUP_REMOVED lines=11> */
[----:B------:R-:W-:-:S05]  /*00b0*/  LOP3.LUT R5, R5, UR4, RZ, 0xfc, !PT ;  /* 0x0000000405057c12 */ /* 0x000fca000f8efcff */
[----:B0-----:R-:W-:-:S05]  /*00c0*/  IMAD.WIDE.U32 R2, R5, 0x4, R2 ;  /* 0x0000000405027825 */ /* 0x001fca00078e0002 */
[----:B-1----:R-:W2:Y:S02]  /*00d0*/  LDG.E R0, desc[UR6][R2.64] ;  /* 0x0000000602007981 */ /* 0x002ea4000c1e1900 */
[----:B--2---:R-:W-:-:S05]  /*00e0*/  FMNMX R5, RZ, R0, !PT ;  /* 0x00000000ff057209 */ /* 0x004fca0007800000 */
[----:B------:R-:W-:Y:S01]  /*00f0*/  STG.E desc[UR6][R2.64], R5 ;  /* 0x0000000502007986 */ /* 0x000fe2000c101906 */
[----:B------:R-:W-:Y:S05]  /*0100*/  EXIT ;  /* 0x000000000000794d */ /* 0x000fea0003800000 */
.L_x_54:
        /* <DEDUP_REMOVED lines=15> */
.L_x_185:


//--------------------- .text.default_function_kernel_77 --------------------------
	.section	.text.default_function_kernel_77,"ax",@progbits
	.align	128
        .global         default_function_kernel_77
        .type           default_function_kernel_77,@function
        .size           default_function_kernel_77,(.L_x_186 - default_function_kernel_77)
        .other          default_function_kernel_77,@"STO_CUDA_ENTRY STV_DEFAULT"
default_function_kernel_77:
.text.default_function_kernel_77:
        /* <DEDUP_REMOVED lines=18> */
.L_x_55:
        /* <DEDUP_REMOVED lines=14> */
.L_x_186:


//--------------------- .text.default_function_kernel_50 --------------------------
	.section	.text.default_function_kernel_50,"ax",@progbits
	.align	128
        .global         default_function_kernel_50
        .type           default_function_kernel_50,@function
        .size           default_function_kernel_50,(.L_x_187 - default_function_kernel_50)
        .other          default_function_kernel_50,@"STO_CUDA_ENTRY STV_DEFAULT"
default_function_kernel_50:
.text.default_function_kernel_50:
        /* <DEDUP_REMOVED lines=17> */
.L_x_56:
        /* <DEDUP_REMOVED lines=15> */
.L_x_187:


//--------------------- .text.default_function_kernel_14 --------------------------
	.section	.text.default_function_kernel_14,"ax",@progbits
	.align	128
        .global         default_function_kernel_14
        .type           default_function_kernel_14,@function
        .size           default_function_kernel_14,(.L_x_188 - default_function_kernel_14)
        .other          default_function_kernel_14,@"STO_CUDA_ENTRY STV_DEFAULT"
default_function_kernel_14:
.text.default_function_kernel_14:
[----:B------:R-:W-:Y:S01]  /*0000*/  LDC R1, c[0x0][0x37c] ;  /* 0x0000df00ff017b82 */ /* 0x000fe20000000800 */
[----:B------:R-:W0:Y:S07]  /*0010*/  S2R R9, SR_TID.X ;  /* 0x0000000000097919 */ /* 0x000e2e0000002100 */
[----:B------:R-:W1:Y:S01]  /*0020*/  S2UR UR4, SR_CTAID.X ;  /* 0x00000000000479c3 */ /* 0x000e620000002500 */
[----:B------:R-:W2:Y:S07]  /*0030*/  LDCU.64 UR6, c[0x0][0x358] ;  /* 0x00006b00ff0677ac */ /* 0x000eae0008000a00 */
[----:B------:R-:W3:Y:S01]  /*0040*/  LDC.64 R2, c[0x0][0x388] ;  /* 0x0000e200ff027b82 */ /* 0x000ee20000000a00 */
[----:B-1----:R-:W-:-:S02]  /*0050*/  USHF.L.U32 UR5, UR4, 0x8, URZ ;  /* 0x0000000804057899 */ /* 0x002fc400080006ff */
[----:B------:R-:W-:Y:S01]  /*0060*/  USHF.L.U32 UR4, UR4, 0xa, URZ ;  /* 0x0000000a04047899 */ /* 0x000fe200080006ff */
[----:B0-----:R-:W-:-:S05]  /*0070*/  SHF.R.U32.HI R0, RZ, 0x2, R9 ;  /* 0x00000002ff007819 */ /* 0x001fca0000011609 */
[----:B------:R-:W-:Y:S02]  /*0080*/  LOP3.LUT R9, R9, UR4, RZ, 0xfc, !PT ;  /* 0x0000000409097c12 */ /* 0x000fe4000f8efcff */
[----:B------:R-:W-:-:S03]  /*0090*/  LOP3.LUT R0, R0, UR5, RZ, 0xfc, !PT ;  /* 0x0000000500007c12 */ /* 0x000fc6000f8efcff */
[----:B---3--:R-:W-:Y:S01]  /*00a0*/  IMAD.WIDE.U32 R2, R9, 0x4, R2 ;  /* 0x0000000409027825 */ /* 0x008fe200078e0002 */
[----:B------:R-:W-:-:S13]  /*00b0*/  ISETP.GT.U32.AND P0, PT, R0, 0xe88, PT ;  /* 0x00000e880000780c */ /* 0x000fda0003f04070 */
[----:B--2---:R0:W-:Y:S01]  /*00c0*/  @!P0 STG.E desc[UR6][R2.64], RZ ;  /* 0x000000ff02008986 */ /* 0x0041e2000c101906 */
[----:B------:R-:W-:Y:S05]  /*00d0*/  @P0 EXIT ;  /* 0x000000000000094d */ /* 0x000fea0003800000 */
[----:B------:R-:W1:Y:S01]  /*00e0*/  LDC.64 R4, c[0x0][0x380] ;  /* 0x0000e000ff047b82 */ /* 0x000e620000000a00 */
[----:B------:R-:W2:Y:S07]  /*00f0*/  LDG.E R13, desc[UR6][R2.64] ;  /* 0x00000006020d7981 */ /* 0x000eae000c1e1900 */
[----:B------:R-:W3:Y:S01]  /*0100*/  LDC.64 R6, c[0x0][0x390] ;  /* 0x0000e400ff067b82 */ /* 0x000ee20000000a00 */
[----:B-1----:R-:W-:-:S05]  /*0110*/  IMAD.WIDE.U32 R4, R9, 0x4, R4 ;  /* 0x0000000409047825 */ /* 0x002fca00078e0004 */
[----:B------:R-:W2:Y:S04]  /*0120*/  LDG.E.CONSTANT R0, desc[UR6][R4.64] ;  /* 0x0000000604007981 */ /* 0x000ea8000c1e9900 */
[----:B---3--:R-:W2:Y:S04]  /*0130*/  LDG.E.CONSTANT R9, desc[UR6][R6.64] ;  /* 0x0000000606097981 */ /* 0x008ea8000c1e9900 */
[----:B------:R-:W3:Y:S04]  /*0140*/  LDG.E.CONSTANT R11, desc[UR6][R4.64+0xe890] ;  /* 0x00e89006040b7981 */ /* 0x000ee8000c1e9900 */
[----:B------:R-:W3:Y:S01]  /*0150*/  LDG.E.CONSTANT R8, desc[UR6][R6.64+0x4] ;  /* 0x0000040606087981 */ /* 0x000ee2000c1e9900 */
[----:B--2---:R-:W-:-:S04]  /*0160*/  FFMA R0, R0, R9, R13 ;  /* 0x0000000900007223 */ /* 0x004fc8000000000d */
[----:B---3--:R-:W-:-:S05]  /*0170*/  FFMA R11, R11, R8, R0 ;  /* 0x000000080b0b7223 */ /* 0x008fca0000000000 */
[----:B------:R-:W-:Y:S01]  /*0180*/  STG.E desc[UR6][R2.64], R11 ;  /* 0x0000000b02007986 */ /* 0x000fe2000c101906 */
[----:B------:R-:W-:Y:S05]  /*0190*/  EXIT ;  /* 0x000000000000794d */ /* 0x000fea0003800000 */
.L_x_57:
        /* <DEDUP_REMOVED lines=14> */
.L_x_188:


//--------------------- .text.default_function_kernel_68 --------------------------
	.section	.text.default_function_kernel_68,"ax",@progbits
	.align	128
        .global         default_function_kernel_68
        .type           default_function_kernel_68,@function
        .size           default_function_kernel_68,(.L_x_189 - default_function_kernel_68)
        .other          default_function_kernel_68,@"STO_CUDA_ENTRY STV_DEFAULT"
default_function_kernel_68:
.text.default_function_kernel_68:
        /* <DEDUP_REMOVED lines=17> */
.L_x_58:
        /* <DEDUP_REMOVED lines=15> */
.L_x_189:


//--------------------- .text.default_function_kernel_5 --------------------------
	.section	.text.default_function_kernel_5,"ax",@progbits
	.align	128
        .global         default_function_kernel_5
        .type           default_function_kernel_5,@function
        .size           default_function_kernel_5,(.L_x_190 - default_function_kernel_5)
        .other          default_function_kernel_5,@"STO_CUDA_ENTRY STV_DEFAULT"
default_function_kernel_5:
.text.default_function_kernel_5:
        /* <DEDUP_REMOVED lines=21> */
.L_x_59:
        /* <DEDUP_REMOVED lines=11> */
.L_x_190:


//--------------------- .text.default_function_kernel_37 --------------------------
	.section	.text.default_function_kernel_37,"ax",@progbits
	.align	128
        .global         default_function_kernel_37
        .type           default_function_kernel_37,@function
        .size           default_function_kernel_37,(.L_x_191 - default_function_kernel_37)
        .other          default_function_kernel_37,@"STO_CUDA_ENTRY STV_DEFAULT"
default_function_kernel_37:
.text.default_function_kernel_37:
        /* <DEDUP_REMOVED lines=21> */
.L_x_60:
        /* <DEDUP_REMOVED lines=11> */
.L_x_191:


//--------------------- .text.default_function_kernel_22 --------------------------
	.section	.text.default_function_kernel_22,"ax",@progbits
	.align	128
        .global         default_function_kernel_22
        .type           default_function_kernel_22,@function
        .size           default_function_kernel_22,(.L_x_192 - default_function_kernel_22)
        .other          default_function_kernel_22,@"STO_CUDA_ENTRY STV_DEFAULT"
default_function_kernel_22:
.text.default_function_kernel_22:
        /* <DEDUP_REMOVED lines=39> */
.L_x_62:
[----:B------:R-:W0:Y:S01]  /*0270*/  LDC.64 R4, c[0x0][0x390] ;  /* 0x0000e400ff047b82 */ /* 0x000e220000000a00 */
[----:B------:R-:W-:-:S05]  /*0280*/  IMAD.SHL.U32 R2, R0, 0x400, RZ ;  /* 0x0000040000027824 */ /* 0x000fca00078e00ff */
[----:B------:R-:W-:-:S05]  /*0290*/  LOP3.LUT R7, R2, R3, RZ, 0xfc, !PT ;  /* 0x0000000302077212 */ /* 0x000fca00078efcff */
[----:B0-----:R-:W-:-:S05]  /*02a0*/  IMAD.WIDE.U32 R4, R7, 0x4, R4 ;  /* 0x0000000407047825 */ /* 0x001fca00078e0004 */
[----:B------:R1:W5:Y:S02]  /*02b0*/  LDG.E.CONSTANT R7, desc[UR4][R4.64] ;  /* 0x0000000404077981 */ /* 0x000364000c1e9900 */
.L_x_63:
[----:B------:R-:W-:Y:S05]  /*02c0*/  BSYNC.RECONVERGENT B0 ;  /* 0x0000000000007941 */ /* 0x000fea0003800200 */
.L_x_61:
[----:B01----:R-:W0:Y:S01]  /*02d0*/  LDC.64 R4, c[0x0][0x380] ;  /* 0x0000e000ff047b82 */ /* 0x003e220000000a00 */
[----:B------:R-:W-:-:S05]  /*02e0*/  IMAD.SHL.U32 R0, R0, 0x400, RZ ;  /* 0x0000040000007824 */ /* 0x000fca00078e00ff */
[----:B------:R-:W-:-:S05]  /*02f0*/  LOP3.LUT R3, R0, R3, RZ, 0xfc, !PT ;  /* 0x0000000300037212 */ /* 0x000fca00078efcff */
[----:B0-----:R-:W-:-:S05]  /*0300*/  IMAD.WIDE.U32 R2, R3, 0x4, R4 ;  /* 0x0000000403027825 */ /* 0x001fca00078e0004 */
[----:B-----5:R-:W-:Y:S01]  /*0310*/  STG.E desc[UR4][R2.64], R7 ;  /* 0x0000000702007986 */ /* 0x020fe2000c101904 */
[----:B------:R-:W-:Y:S05]  /*0320*/  EXIT ;  /* 0x000000000000794d */ /* 0x000fea0003800000 */
.L_x_64:
        /* <DEDUP_REMOVED lines=13> */
.L_x_192:


//--------------------- .text.default_function_kernel_30 --------------------------
	.section	.text.default_function_kernel_30,"ax",@progbits
	.align	128
        .global         default_function_kernel_30
        .type           default_function_kernel_30,@function
        .size           default_function_kernel_30,(.L_x_193 - default_function_kernel_30)
        .other          default_function_kernel_30,@"STO_CUDA_ENTRY STV_DEFAULT"
default_function_kernel_30:
.text.default_function_kernel_30:
        /* <DEDUP_REMOVED lines=17> */
.L_x_65:
        /* <DEDUP_REMOVED lines=15> */
.L_x_193:


//--------------------- .text.default_function_kernel_28 --------------------------
	.section	.text.default_function_kernel_28,"ax",@progbits
	.align	128
        .global         default_function_kernel_28
        .type           default_function_kernel_28,@function
        .size           default_function_kernel_28,(.L_x_194 - default_function_kernel_28)
        .other          default_function_kernel_28,@"STO_CUDA_ENTRY STV_DEFAULT"
default_function_kernel_28:
.text.default_function_kernel_28:
        /* <DEDUP_REMOVED lines=18> */
.L_x_66:
        /* <DEDUP_REMOVED lines=14> */
.L_x_194:


//--------------------- .text.default_function_kernel_27 --------------------------
	.section	.text.default_function_kernel_27,"ax",@progbits
	.align	128
        .global         default_function_kernel_27
        .type           default_function_kernel_27,@function
        .size           default_function_kernel_27,(.L_x_195 - default_function_kernel_27)
        .other          default_function_kernel_27,@"STO_CUDA_ENTRY STV_DEFAULT"
default_function_kernel_27:
.text.default_function_kernel_27:
        /* <DEDUP_REMOVED lines=19> */
.L_x_67:
        /* <DEDUP_REMOVED lines=13> */
.L_x_195:


//--------------------- .text.default_function_kernel_49 --------------------------
	.section	.text.default_function_kernel_49,"ax",@progbits
	.align	128
        .global         default_function_kernel_49
        .type           default_function_kernel_49,@function
        .size           default_function_kernel_49,(.L_x_196 - default_function_kernel_49)
        .other          default_function_kernel_49,@"STO_CUDA_ENTRY STV_DEFAULT"
default_function_kernel_49:
.text.default_function_kernel_49:
        /* <DEDUP_REMOVED lines=54> */
.L_x_69:
[----:B------:R-:W-:Y:S05]  /*0360*/  BSYNC.RECONVERGENT B0 ;  /* 0x0000000000007941 */ /* 0x000fea0003800200 */
.L_x_68:
        /* <DEDUP_REMOVED lines=17> */
.L_x_70:
        /* <DEDUP_REMOVED lines=16> */
.L_x_196:


//--------------------- .text.default_function_kernel_62 --------------------------
	.section	.text.default_function_kernel_62,"ax",@progbits
	.align	128
        .global         default_function_kernel_62
        .type           default_function_kernel_62,@function
        .size           default_function_kernel_62,(.L_x_197 - default_function_kernel_62)
        .other          default_function_kernel_62,@"STO_CUDA_ENTRY STV_DEFAULT"
default_function_kernel_62:
.text.default_function_kernel_62:
        /* <DEDUP_REMOVED lines=19> */
.L_x_71:
        /* <DEDUP_REMOVED lines=13> */
.L_x_197:


//--------------------- .text.default_function_kernel_72 --------------------------
	.section	.text.default_function_kernel_72,"ax",@progbits
	.align	128
        .global         default_function_kernel_72
        .type           default_function_kernel_72,@function
        .size           default_function_kernel_72,(.L_x_198 - default_function_kernel_72)
        .other          default_function_kernel_72,@"STO_CUDA_ENTRY STV_DEFAULT"
default_function_kernel_72:
.text.default_function_kernel_72:
        /* <DEDUP_REMOVED lines=26> */
.L_x_72:
        /* <DEDUP_REMOVED lines=14> */
.L_x_198:


//--------------------- .text.default_function_kernel_61 --------------------------
	.section	.text.default_function_kernel_61,"ax",@progbits
	.align	128
        .global         default_function_kernel_61
        .type           default_function_kernel_61,@function
        .size           default_function_kernel_61,(.L_x_199 - default_function_kernel_61)
        .other          default_function_kernel_61,@"STO_CUDA_ENTRY STV_DEFAULT"
default_function_kernel_61:
.text.default_function_kernel_61:
        /* <DEDUP_REMOVED lines=26> */
.L_x_73:
        /* <DEDUP_REMOVED lines=14> */
.L_x_199:


//--------------------- .text.default_function_kernel_53 --------------------------
	.section	.text.default_function_kernel_53,"ax",@progbits
	.align	128
        .global         default_function_kernel_53
        .type           default_function_kernel_53,@function
        .size           default_function_kernel_53,(.L_x_200 - default_function_kernel_53)
        .other          default_function_kernel_53,@"STO_CUDA_ENTRY STV_DEFAULT"
default_function_kernel_53:
.text.default_function_kernel_53:
        /* <DEDUP_REMOVED lines=19> */
.L_x_74:
        /* <DEDUP_REMOVED lines=13> */
.L_x_200:


//--------------------- .text.default_function_kernel_59 --------------------------
	.section	.text.default_function_kernel_59,"ax",@progbits
	.align	128
        .global         default_function_kernel_59
        .type           default_function_kernel_59,@function
        .size           default_function_kernel_59,(.L_x_201 - default_function_kernel_59)
        .other          default_function_kernel_59,@"STO_CUDA_ENTRY STV_DEFAULT"
default_function_kernel_59:
.text.default_function_kernel_59:
        /* <DEDUP_REMOVED lines=17> */
.L_x_75:
        /* <DEDUP_REMOVED lines=15> */
.L_x_201:


//--------------------- .text.default_function_kernel_48 --------------------------
	.section	.text.default_function_kernel_48,"ax",@progbits
	.align	128
        .global         default_function_kernel_48
        .type           default_function_kernel_48,@function
        .size           default_function_kernel_48,(.L_x_202 - default_function_kernel_48)
        .other          default_function_kernel_48,@"STO_CUDA_ENTRY STV_DEFAULT"
default_function_kernel_48:
.text.default_function_kernel_48:
        /* <DEDUP_REMOVED lines=18> */
.L_x_76:
        /* <DEDUP_REMOVED lines=14> */
.L_x_202:


//--------------------- .text.default_function_kernel_15 --------------------------
	.section	.text.default_function_kernel_15,"ax",@progbits
	.align	128
        .global         default_function_kernel_15
        .type           default_function_kernel_15,@function
        .size           default_function_kernel_15,(.L_x_203 - default_function_kernel_15)
        .other          default_function_kernel_15,@"STO_CUDA_ENTRY STV_DEFAULT"
default_function_kernel_15:
.text.default_function_kernel_15:
        /* <DEDUP_REMOVED lines=19> */
.L_x_77:
        /* <DEDUP_REMOVED lines=13> */
.L_x_203:


//--------------------- .text.default_function_kernel_64 --------------------------
	.section	.text.default_function_kernel_64,"ax",@progbits
	.align	128
        .global         default_function_kernel_64
        .type           default_function_kernel_64,@function
        .size           default_function_kernel_64,(.L_x_204 - default_function_kernel_64)
        .other          default_function_kernel_64,@"STO_CUDA_ENTRY STV_DEFAULT"
default_function_kernel_64:
.text.default_function_kernel_64:
        /* <DEDUP_REMOVED lines=21> */
.L_x_78:
        /* <DEDUP_REMOVED lines=11> */
.L_x_204:


//--------------------- .text.default_function_kernel_52 --------------------------
	.section	.text.default_function_kernel_52,"ax",@progbits
	.align	128
        .global         default_function_kernel_52
        .type           default_function_kernel_52,@function
        .size           default_function_kernel_52,(.L_x_205 - default_function_kernel_52)
        .other          default_function_kernel_52,@"STO_CUDA_ENTRY STV_DEFAULT"
default_function_kernel_52:
.text.default_function_kernel_52:
        /* <DEDUP_REMOVED lines=26> */
.L_x_79:
        /* <DEDUP_REMOVED lines=14> */
.L_x_205:


//--------------------- .text.default_function_kernel_8 --------------------------
	.section	.text.default_function_kernel_8,"ax",@progbits
	.align	128
        .global         default_function_kernel_8
        .type           default_function_kernel_8,@function
        .size           default_function_kernel_8,(.L_x_206 - default_function_kernel_8)
        .other          default_function_kernel_8,@"STO_CUDA_ENTRY STV_DEFAULT"
default_function_kernel_8:
.text.default_function_kernel_8:
        /* <DEDUP_REMOVED lines=19> */
.L_x_80:
        /* <DEDUP_REMOVED lines=13> */
.L_x_206:


//--------------------- .text.default_function_kernel_20 --------------------------
	.section	.text.default_function_kernel_20,"ax",@progbits
	.align	128
        .global         default_function_kernel_20
        .type           default_function_kernel_20,@function
        .size           default_function_kernel_20,(.L_x_207 - default_function_kernel_20)
        .other          default_function_kernel_20,@"STO_CUDA_ENTRY STV_DEFAULT"
default_function_kernel_20:
.text.default_function_kernel_20:
        /* <DEDUP_REMOVED lines=54> */
.L_x_82:
[----:B------:R-:W-:Y:S05]  /*0360*/  BSYNC.RECONVERGENT B0 ;  /* 0x0000000000007941 */ /* 0x000fea0003800200 */
.L_x_81:
        /* <DEDUP_REMOVED lines=17> */
.L_x_83:
        /* <DEDUP_REMOVED lines=16> */
.L_x_207:


//--------------------- .text.default_function_kernel_24 --------------------------
	.section	.text.default_function_kernel_24,"ax",@progbits
	.align	128
        .global         default_function_kernel_24
        .type           default_function_kernel_24,@function
        .size           default_function_kernel_24,(.L_x_208 - default_function_kernel_24)
        .other          default_function_kernel_24,@"STO_CUDA_ENTRY STV_DEFAULT"
default_function_kernel_24:
.text.default_function_kernel_24:
        /* <DEDUP_REMOVED lines=19> */
.L_x_84:
        /* <DEDUP_REMOVED lines=13> */
.L_x_208:


//--------------------- .text.default_function_kernel_9 --------------------------
	.section	.text.default_function_kernel_9,"ax",@progbits
	.align	128
        .global         default_function_kernel_9
        .type           default_function_kernel_9,@function
        .size           default_function_kernel_9,(.L_x_209 - default_function_kernel_9)
        .other          default_function_kernel_9,@"STO_CUDA_ENTRY STV_DEFAULT"
default_function_kernel_9:
.text.default_function_kernel_9:
        /* <DEDUP_REMOVED lines=18> */
.L_x_85:
        /* <DEDUP_REMOVED lines=14> */
.L_x_209:


//--------------------- .text.default_function_kernel_70 --------------------------
	.section	.text.default_function_kernel_70,"ax",@progbits
	.align	128
        .global         default_function_kernel_70
        .type           default_function_kernel_70,@function
        .size           default_function_kernel_70,(.L_x_210 - default_function_kernel_70)
        .other          default_function_kernel_70,@"STO_CUDA_ENTRY STV_DEFAULT"
default_function_kernel_70:
.text.default_function_kernel_70:
        /* <DEDUP_REMOVED lines=11> */
[----:B------:R-:W-:Y:S01]  /*00b0*/  BSSY.RECONVERGENT B0, `(.L_x_86) ;  /* 0x000002e000007945 */ /* 0x000fe20003800200 */
[----:B------:R-:W-:Y:S01]  /*00c0*/  IMAD.MOV.U32 R7, RZ, RZ, -0x800003 ;  /* 0xff7ffffdff077424 */ /* 0x000fe200078e00ff */
[----:B------:R-:W-:-:S05]  /*00d0*/  LOP3.LUT R3, R3, R4, RZ, 0xfc, !PT ;  /* 0x0000000403037212 */ /* 0x000fca00078efcff */
[----:B------:R-:W-:-:S05]  /*00e0*/  IMAD.HI.U32 R4, R3, -0x779bd671, RZ ;  /* 0x8864298f03047827 */ /* 0x000fca00078e00ff */
[----:B------:R-:W-:-:S05]  /*00f0*/  SHF.R.U32.HI R4, RZ, 0xb, R4 ;  /* 0x0000000bff047819 */ /* 0x000fca0000011604 */
[----:B------:R-:W-:-:S05]  /*0100*/  IMAD R4, R4, -0xf04, R3 ;  /* 0xfffff0fc04047824 */ /* 0x000fca00078e0203 */
[----:B------:R-:W-:-:S13]  /*0110*/  ISETP.GE.U32.AND P0, PT, R4, 0x1f, PT ;  /* 0x0000001f0400780c */ /* 0x000fda0003f06070 */
[----:B0-----:R-:W-:Y:S05]  /*0120*/  @!P0 BRA `(.L_x_87) ;  /* 0x0000000000988947 */ /* 0x001fea0003800000 */
[----:B------:R-:W-:-:S05]  /*0130*/  IMAD.SHL.U32 R3, R0, 0x400, RZ ;  /* 0x0000040000037824 */ /* 0x000fca00078e00ff */
[----:B------:R-:W-:-:S05]  /*0140*/  LOP3.LUT R3, R3, R2, RZ, 0xfc, !PT ;  /* 0x0000000203037212 */ /* 0x000fca00078efcff */
[----:B------:R-:W-:-:S05]  /*0150*/  IMAD.HI.U32 R5, R3, -0x779bd671, RZ ;  /* 0x8864298f03057827 */ /* 0x000fca00078e00ff */
[----:B------:R-:W-:-:S05]  /*0160*/  SHF.R.U32.HI R6, RZ, 0xd, R5 ;  /* 0x0000000dff067819 */ /* 0x000fca0000011605 */
[----:B------:R-:W-:-:S05]  /*0170*/  IMAD R6, R6, -0x3c10, R3 ;  /* 0xffffc3f006067824 */ /* 0x000fca00078e0203 */
[----:B------:R-:W-:-:S13]  /*0180*/  ISETP.GT.U32.AND P0, PT, R6, 0x3b93, PT ;  /* 0x00003b930600780c */ /* 0x000fda0003f04070 */
[----:B------:R-:W-:Y:S05]  /*0190*/  @P0 BRA `(.L_x_87) ;  /* 0x00000000007c0947 */ /* 0x000fea0003800000 */
[----:B------:R-:W-:-:S05]  /*01a0*/  IMAD R3, R0, -0x3e0, R3 ;  /* 0xfffffc2000037824 */ /* 0x000fca00078e0203 */
[----:B------:R-:W-:-:S05]  /*01b0*/  SHF.R.U32.HI R5, RZ, 0x2, R3 ;  /* 0x00000002ff057819 */ /* 0x000fca0000011603 */
[----:B------:R-:W-:-:S05]  /*01c0*/  IMAD.HI.U32 R5, R5, 0x21084211, RZ ;  /* 0x2108421105057827 */ /* 0x000fca00078e00ff */
        /* <DEDUP_REMOVED lines=12> */
[----:B------:R-:W-:Y:S02]  /*0290*/  LEA.HI R3, R4, R3, RZ, 0x1f ;  /* 0x0000000304037211 */ /* 0x000fe400078ff8ff */
[----:B------:R-:W-:Y:S02]  /*02a0*/  SHF.R.U32.HI R4, RZ, 0x4, R2 ;  /* 0x00000004ff047819 */ /* 0x000fe40000011602 */
[----:B------:R-:W-:Y:S01]  /*02b0*/  LOP3.LUT R7, R3, 0xffff, RZ, 0xc0, !PT ;  /* 0x0000ffff03077812 */ /* 0x000fe200078ec0ff */
[----:B------:R-:W-:-:S03]  /*02c0*/  IMAD.SHL.U32 R3, R0, 0x40, RZ ;  /* 0x0000004000037824 */ /* 0x000fc600078e00ff */
[----:B------:R-:W-:Y:S02]  /*02d0*/  SHF.R.U32.HI R7, RZ, 0x4, R7 ;  /* 0x00000004ff077819 */ /* 0x000fe40000011607 */
[----:B------:R-:W-:Y:S02]  /*02e0*/  LOP3.LUT R3, R3, R4, RZ, 0xfc, !PT ;  /* 0x0000000403037212 */ /* 0x000fe400078efcff */
[----:B------:R-:W0:Y:S01]  /*02f0*/  LDC.64 R4, c[0x0][0x380] ;  /* 0x0000e000ff047b82 */ /* 0x000e220000000a00 */
[----:B------:R-:W-:Y:S02]  /*0300*/  PRMT R7, R7, 0x9910, RZ ;  /* 0x0000991007077816 */ /* 0x000fe400000000ff */
[----:B------:R-:W-:-:S04]  /*0310*/  IMAD.HI.U32 R3, R3, -0x779bd671, RZ ;  /* 0x8864298f03037827 */ /* 0x000fc800078e00ff */
[----:B------:R-:W-:Y:S01]  /*0320*/  IMAD R7, R7, 0x7a, RZ ;  /* 0x0000007a07077824 */ /* 0x000fe200078e02ff */
[----:B------:R-:W-:-:S04]  /*0330*/  SHF.R.U32.HI R3, RZ, 0x9, R3 ;  /* 0x00000009ff037819 */ /* 0x000fc80000011603 */
[----:B------:R-:W-:Y:S01]  /*0340*/  LOP3.LUT R7, R7, 0xffff, RZ, 0xc0, !PT ;  /* 0x0000ffff07077812 */ /* 0x000fe200078ec0ff */
[----:B------:R-:W-:-:S05]  /*0350*/  IMAD R6, R3, 0x3a24, R6 ;  /* 0x00003a2403067824 */ /* 0x000fca00078e0206 */
[----:B------:R-:W-:-:S05]  /*0360*/  IADD3 R7, PT, PT, R6, -0x7b, R7 ;  /* 0xffffff8506077810 */ /* 0x000fca0007ffe007 */
[----:B0-----:R-:W-:-:S05]  /*0370*/  IMAD.WIDE.U32 R4, R7, 0x4, R4 ;  /* 0x0000000407047825 */ /* 0x001fca00078e0004 */
[----:B------:R0:W5:Y:S02]  /*0380*/  LDG.E.CONSTANT R7, desc[UR4][R4.64] ;  /* 0x0000000404077981 */ /* 0x000164000c1e9900 */
.L_x_87:
[----:B------:R-:W-:Y:S05]  /*0390*/  BSYNC.RECONVERGENT B0 ;  /* 0x0000000000007941 */ /* 0x000fea0003800200 */
.L_x_86:
[----:B0-----:R-:W0:Y:S01]  /*03a0*/  LDC.64 R4, c[0x0][0x388] ;  /* 0x0000e200ff047b82 */ /* 0x001e220000000a00 */
[----:B------:R-:W-:-:S05]  /*03b0*/  IMAD.SHL.U32 R3, R0, 0x400, RZ ;  /* 0x0000040000037824 */ /* 0x000fca00078e00ff */
[----:B------:R-:W-:-:S05]  /*03c0*/  LOP3.LUT R3, R3, R2, RZ, 0xfc, !PT ;  /* 0x0000000203037212 */ /* 0x000fca00078efcff */
[----:B0-----:R-:W-:-:S05]  /*03d0*/  IMAD.WIDE.U32 R2, R3, 0x4, R4 ;  /* 0x0000000403027825 */ /* 0x001fca00078e0004 */
[----:B-----5:R-:W-:Y:S01]  /*03e0*/  STG.E desc[UR4][R2.64], R7 ;  /* 0x0000000702007986 */ /* 0x020fe2000c101904 */
[----:B------:R-:W-:Y:S05]  /*03f0*/  EXIT ;  /* 0x000000000000794d */ /* 0x000fea0003800000 */
.L_x_88:
        /* <DEDUP_REMOVED lines=16> */
.L_x_210:


//--------------------- .text.default_function_kernel_43 --------------------------
	.section	.text.default_function_kernel_43,"ax",@progbits
	.align	128
        .global         default_function_kernel_43
        .type           default_function_kernel_43,@function
        .size           default_function_kernel_43,(.L_x_211 - default_function_kernel_43)
        .other          default_function_kernel_43,@"STO_CUDA_ENTRY STV_DEFAULT"
default_function_kernel_43:
.text.default_function_kernel_43:
        /* <DEDUP_REMOVED lines=26> */
.L_x_89:
        /* <DEDUP_REMOVED lines=14> */
.L_x_211:


//--------------------- .text.default_function_kernel_55 --------------------------
	.section	.text.default_function_kernel_55,"ax",@progbits
	.align	128
        .global         default_function_kernel_55
        .type           default_function_kernel_55,@function
        .size           default_function_kernel_55,(.L_x_212 - default_function_kernel_55)
        .other          default_function_kernel_55,@"STO_CUDA_ENTRY STV_DEFAULT"
default_function_kernel_55:
.text.default_function_kernel_55:
        /* <DEDUP_REMOVED lines=21> */
.L_x_90:
        /* <DEDUP_REMOVED lines=11> */
.L_x_212:


//--------------------- .text.default_function_kernel_78 --------------------------
	.section	.text.default_function_kernel_78,"ax",@progbits
	.align	128
        .global         default_function_kernel_78
        .type           default_function_kernel_78,@function
        .size           default_function_kernel_78,(.L_x_213 - default_function_kernel_78)
        .other          default_function_kernel_78,@"STO_CUDA_ENTRY STV_DEFAULT"
default_function_kernel_78:
.text.default_function_kernel_78:
        /* <DEDUP_REMOVED lines=54> */
.L_x_92:
[----:B------:R-:W-:Y:S05]  /*0360*/  BSYNC.RECONVERGENT B0 ;  /* 0x0000000000007941 */ /* 0x000fea0003800200 */
.L_x_91:
        /* <DEDUP_REMOVED lines=17> */
.L_x_93:
        /* <DEDUP_REMOVED lines=16> */
.L_x_213:


//--------------------- .text.default_function_kernel_41 --------------------------
	.section	.text.default_function_kernel_41,"ax",@progbits
	.align	128
        .global         default_function_kernel_41
        .type           default_function_kernel_41,@function
        .size           default_function_kernel_41,(.L_x_214 - default_function_kernel_41)
        .other          default_function_kernel_41,@"STO_CUDA_ENTRY STV_DEFAULT"
default_function_kernel_41:
.text.default_function_kernel_41:
        /* <DEDUP_REMOVED lines=17> */
.L_x_94:
        /* <DEDUP_REMOVED lines=15> */
.L_x_214:


//--------------------- .text.default_function_kernel_21 --------------------------
	.section	.text.default_function_kernel_21,"ax",@progbits
	.align	128
        .global         default_function_kernel_21
        .type           default_function_kernel_21,@function
        .size           default_function_kernel_21,(.L_x_215 - default_function_kernel_21)
        .other          default_function_kernel_21,@"STO_CUDA_ENTRY STV_DEFAULT"
default_function_kernel_21:
.text.default_function_kernel_21:
        /* <DEDUP_REMOVED lines=17> */
.L_x_95:
        /* <DEDUP_REMOVED lines=15> */
.L_x_215:


//--------------------- .text.default_function_kernel_36 --------------------------
	.section	.text.default_function_kernel_36,"ax",@progbits
	.align	128
        .global         default_function_kernel_36
        .type           default_function_kernel_36,@function
        .size           default_function_kernel_36,(.L_x_216 - default_function_kernel_36)
        .other          default_function_kernel_36,@"STO_CUDA_ENTRY STV_DEFAULT"
default_function_kernel_36:
.text.default_function_kernel_36:
        /* <DEDUP_REMOVED lines=18> */
.L_x_96:
        /* <DEDUP_REMOVED lines=14> */
.L_x_216:


//--------------------- .text.default_function_kernel_31 --------------------------
	.section	.text.default_function_kernel_31,"ax",@progbits
	.align	128
        .global         default_function_kernel_31
        .type           default_function_kernel_31,@function
        .size           default_function_kernel_31,(.L_x_217 - default_function_kernel_31)
        .other          default_function_kernel_31,@"STO_CUDA_ENTRY STV_DEFAULT"
default_function_kernel_31:
.text.default_function_kernel_31:
        /* <DEDUP_REMOVED lines=39> */
.L_x_98:
[----:B------:R-:W0:Y:S01]  /*0270*/  LDC.64 R4, c[0x0][0x390] ;  /* 0x0000e400ff047b82 */ /* 0x000e220000000a00 */
[----:B------:R-:W-:-:S05]  /*0280*/  IMAD.SHL.U32 R2, R0, 0x400, RZ ;  /* 0x0000040000027824 */ /* 0x000fca00078e00ff */
[----:B------:R-:W-:-:S05]  /*0290*/  LOP3.LUT R7, R2, R3, RZ, 0xfc, !PT ;  /* 0x0000000302077212 */ /* 0x000fca00078efcff */
[----:B0-----:R-:W-:-:S05]  /*02a0*/  IMAD.WIDE.U32 R4, R7, 0x4, R4 ;  /* 0x0000000407047825 */ /* 0x001fca00078e0004 */
[----:B------:R1:W5:Y:S02]  /*02b0*/  LDG.E.CONSTANT R7, desc[UR4][R4.64] ;  /* 0x0000000404077981 */ /* 0x000364000c1e9900 */
.L_x_99:
[----:B------:R-:W-:Y:S05]  /*02c0*/  BSYNC.RECONVERGENT B0 ;  /* 0x0000000000007941 */ /* 0x000fea0003800200 */
.L_x_97:
[----:B01----:R-:W0:Y:S01]  /*02d0*/  LDC.64 R4, c[0x0][0x380] ;  /* 0x0000e000ff047b82 */ /* 0x003e220000000a00 */
[----:B------:R-:W-:-:S05]  /*02e0*/  IMAD.SHL.U32 R0, R0, 0x400, RZ ;  /* 0x0000040000007824 */ /* 0x000fca00078e00ff */
[----:B------:R-:W-:-:S05]  /*02f0*/  LOP3.LUT R3, R0, R3, RZ, 0xfc, !PT ;  /* 0x0000000300037212 */ /* 0x000fca00078efcff */
[----:B0-----:R-:W-:-:S05]  /*0300*/  IMAD.WIDE.U32 R2, R3, 0x4, R4 ;  /* 0x0000000403027825 */ /* 0x001fca00078e0004 */
[----:B-----5:R-:W-:Y:S01]  /*0310*/  STG.E desc[UR4][R2.64], R7 ;  /* 0x0000000702007986 */ /* 0x020fe2000c101904 */
[----:B------:R-:W-:Y:S05]  /*0320*/  EXIT ;  /* 0x000000000000794d */ /* 0x000fea0003800000 */
.L_x_100:
        /* <DEDUP_REMOVED lines=13> */
.L_x_217:


//--------------------- .text.default_function_kernel_75 --------------------------
	.section	.text.default_function_kernel_75,"ax",@progbits
	.align	128
        .global         default_function_kernel_75
        .type           default_function_kernel_75,@function
        .size           default_function_kernel_75,(.L_x_218 - default_function_kernel_75)
        .other          default_function_kernel_75,@"STO_CUDA_ENTRY STV_DEFAULT"
default_function_kernel_75:
.text.default_function_kernel_75:
        /* <DEDUP_REMOVED lines=21> */
.L_x_101:
        /* <DEDUP_REMOVED lines=11> */
.L_x_218:


//--------------------- .text.default_function_kernel --------------------------
	.section	.text.default_function_kernel,"ax",@progbits
	.align	128
        .global         default_function_kernel
        .type           default_function_kernel,@function
        .size           default_function_kernel,(.L_x_219 - default_function_kernel)
        .other          default_function_kernel,@"STO_CUDA_ENTRY STV_DEFAULT"
default_function_kernel:
.text.default_function_kernel:
[----:B------:R-:W-:Y:S01]  /*0000*/  LDC R1, c[0x0][0x37c] ;  /* 0x0000df00ff017b82 */ /* 0x000fe20000000800 */
[----:B------:R-:W0:Y:S07]  /*0010*/  S2R R7, SR_TID.X ;  /* 0x0000000000077919 */ /* 0x000e2e0000002100 */
[----:B------:R-:W1:Y:S01]  /*0020*/  S2UR UR4, SR_CTAID.X ;  /* 0x00000000000479c3 */ /* 0x000e620000002500 */
[----:B------:R-:W2:Y:S07]  /*0030*/  LDCU.64 UR6, c[0x0][0x358] ;  /* 0x00006b00ff0677ac */ /* 0x000eae0008000a00 */
[----:B------:R-:W3:Y:S08]  /*0040*/  LDC.64 R2, c[0x0][0x388] ;  /* 0x0000e200ff027b82 */ /* 0x000ef00000000a00 */
[----:B------:R-:W4:Y:S01]  /*0050*/  LDC.64 R4, c[0x0][0x380] ;  /* 0x0000e000ff047b82 */ /* 0x000f220000000a00 */
[----:B-1----:R-:W-:-:S06]  /*0060*/  USHF.L.U32 UR4, UR4, 0xa, URZ ;  /* 0x0000000a04047899 */ /* 0x002fcc00080006ff */
[----:B0-----:R-:W-:-:S05]  /*0070*/  LOP3.LUT R7, R7, UR4, RZ, 0xfc, !PT ;  /* 0x0000000407077c12 */ /* 0x001fca000f8efcff */
[----:B---3--:R-:W-:-:S06]  /*0080*/  IMAD.WIDE.U32 R2, R7, 0x4, R2 ;  /* 0x0000000407027825 */ /* 0x008fcc00078e0002 */
[----:B--2---:R-:W2:Y:S01]  /*0090*/  LDG.E.CONSTANT R3, desc[UR6][R2.64] ;  /* 0x0000000602037981 */ /* 0x004ea2000c1e9900 */
[----:B----4-:R-:W-:-:S05]  /*00a0*/  IMAD.WIDE.U32 R4, R7, 0x4, R4 ;  /* 0x0000000407047825 */ /* 0x010fca00078e0004 */
[----:B--2---:R-:W-:Y:S01]  /*00b0*/  STG.E desc[UR6][R4.64], R3 ;  /* 0x0000000304007986 */ /* 0x004fe2000c101906 */
[----:B------:R-:W-:Y:S05]  /*00c0*/  EXIT ;  /* 0x000000000000794d */ /* 0x000fea0003800000 */
.L_x_102:
        /* <DEDUP_REMOVED lines=11> */
.L_x_219:


//--------------------- .text.default_function_kernel_1 --------------------------
	.section	.text.default_function_kernel_1,"ax",@progbits
	.align	128
        .global         default_function_kernel_1
        .type           default_function_kernel_1,@function
        .size           default_function_kernel_1,(.L_x_220 - default_function_kernel_1)
        .other          default_function_kernel_1,@"STO_CUDA_ENTRY STV_DEFAULT"
default_function_kernel_1:
.text.default_function_kernel_1:
[----:B------:R-:W-:Y:S01]  /*0000*/  LDC R1, c[0x0][0x37c] ;  /* 0x0000df00ff017b82 */ /* 0x000fe20000000800 */
[----:B------:R-:W0:Y:S07]  /*0010*/  S2R R8, SR_CTAID.X ;  /* 0x0000000000087919 */ /* 0x000e2e0000002500 */
[----:B------:R-:W1:Y:S01]  /*0020*/  LDC.64 R4, c[0x0][0x380] ;  /* 0x0000e000ff047b82 */ /* 0x000e620000000a00 */
[----:B------:R-:W2:Y:S01]  /*0030*/  LDCU.64 UR6, c[0x0][0x358] ;  /* 0x00006b00ff0677ac */ /* 0x000ea20008000a00 */
[----:B------:R-:W-:Y:S01]  /*0040*/  BSSY.RECONVERGENT B0, `(.L_x_103) ;  /* 0x0000035000007945 */ /* 0x000fe20003800200 */
[----:B------:R-:W3:Y:S01]  /*0050*/  S2R R9, SR_TID.X ;  /* 0x0000000000097919 */ /* 0x000ee20000002100 */
[----:B------:R-:W4:Y:S02]  /*0060*/  LDCU.64 UR4, c[0x0][0x390] ;  /* 0x00007200ff0477ac */ /* 0x000f240008000a00 */
[----:B----4-:R-:W-:-:S04]  /*0070*/  UIADD3 UR4, UP0, UPT, UR4, 0xc, URZ ;  /* 0x0000000c04047890 */ /* 0x010fc8000ff1e0ff */
[----:B------:R-:W-:Y:S01]  /*0080*/  UIADD3.X UR5, UPT, UPT, URZ, UR5, URZ, UP0, !UPT ;  /* 0x00000005ff057290 */ /* 0x000fe200087fe4ff */
[C---:B0-----:R-:W-:Y:S02]  /*0090*/  SHF.L.U32 R0, R8.reuse, 0x9, RZ ;  /* 0x0000000908007819 */ /* 0x041fe400000006ff */
[----:B------:R-:W-:Y:S02]  /*00a0*/  SHF.L.U32 R2, R8, 0xa, RZ ;  /* 0x0000000a08027819 */ /* 0x000fe400000006ff */
[----:B---3--:R-:W-:Y:S02]  /*00b0*/  SHF.R.U32.HI R3, RZ, 0x1, R9 ;  /* 0x00000001ff037819 */ /* 0x008fe40000011609 */
[----:B------:R-:W-:Y:S02]  /*00c0*/  LOP3.LUT R7, R2, R9, RZ, 0xfc, !PT ;  /* 0x0000000902077212 */ /* 0x000fe400078efcff */
[----:B------:R-:W-:Y:S02]  /*00d0*/  LOP3.LUT R6, R0, R3, RZ, 0xfc, !PT ;  /* 0x0000000300067212 */ /* 0x000fe400078efcff */
[----:B------:R-:W-:Y:S01]  /*00e0*/  SHF.L.U32 R0, R8, 0x8, RZ ;  /* 0x0000000808007819 */ /* 0x000fe200000006ff */
[----:B-1----:R-:W-:Y:S01]  /*00f0*/  IMAD.WIDE.U32 R4, R7, 0x4, R4 ;  /* 0x0000000407047825 */ /* 0x002fe200078e0004 */
[----:B------:R-:W-:-:S02]  /*0100*/  SHF.R.U32.HI R3, RZ, 0x2, R9 ;  /* 0x00000002ff037819 */ /* 0x000fc40000011609 */
[----:B------:R-:W-:Y:S01]  /*0110*/  MOV R2, UR4 ;  /* 0x0000000400027c02 */ /* 0x000fe20008000f00 */
[----:B------:R-:W-:Y:S01]  /*0120*/  IMAD.HI.U32 R6, R6, 0x4325c53f, RZ ;  /* 0x4325c53f06067827 */ /* 0x000fe200078e00ff */
[----:B------:R-:W-:Y:S02]  /*0130*/  LOP3.LUT R0, R0, R3, RZ, 0xfc, !PT ;  /* 0x0000000300007212 */ /* 0x000fe400078efcff */
[----:B------:R-:W-:Y:S02]  /*0140*/  MOV R3, UR5 ;  /* 0x0000000500037c02 */ /* 0x000fe40008000f00 */
[----:B------:R-:W-:Y:S01]  /*0150*/  ISETP.GT.U32.AND P0, PT, R0, 0xe88, PT ;  /* 0x00000e880000780c */ /* 0x000fe20003f04070 */
[----:B------:R-:W-:Y:S01]  /*0160*/  IMAD R0, R8, -0x3d0, R7 ;  /* 0xfffffc3008007824 */ /* 0x000fe200078e0207 */
[----:B------:R-:W-:-:S03]  /*0170*/  SHF.L.U32 R6, R6, 0x3, RZ ;  /* 0x0000000306067819 */ /* 0x000fc600000006ff */
[----:B------:R-:W-:Y:S01]  /*0180*/  IMAD.HI.U32 R0, R0, 0x4325c53f, RZ ;  /* 0x4325c53f00007827 */ /* 0x000fe200078e00ff */
[----:B------:R-:W-:-:S04]  /*0190*/  LOP3.LUT R6, R6, 0xffffff80, RZ, 0xc0, !PT ;  /* 0xffffff8006067812 */ /* 0x000fc800078ec0ff */
[----:B------:R-:W-:Y:S02]  /*01a0*/  IADD3 R6, PT, PT, R6, R9, RZ ;  /* 0x0000000906067210 */ /* 0x000fe40007ffe0ff */
[----:B------:R-:W-:Y:S01]  /*01b0*/  SHF.R.U32.HI R7, RZ, 0x5, R0 ;  /* 0x00000005ff077819 */ /* 0x000fe20000011600 */
[----:B--2---:R0:W-:Y:S02]  /*01c0*/  @!P0 STG.E desc[UR6][R4.64], RZ ;  /* 0x000000ff04008986 */ /* 0x0041e4000c101906 */
[----:B------:R-:W-:-:S04]  /*01d0*/  IMAD R0, R8, 0x30, R6 ;  /* 0x0000003008007824 */ /* 0x000fc800078e0206 */
[----:B------:R-:W-:Y:S01]  /*01e0*/  IMAD R0, R7, -0x7a, R0 ;  /* 0xffffff8607007824 */ /* 0x000fe200078e0200 */
[----:B------:R-:W-:Y:S06]  /*01f0*/  @P0 BRA `(.L_x_104) ;  /* 0x0000000000640947 */ /* 0x000fec0003800000 */
[----:B------:R-:W1:Y:S01]  /*0200*/  LDC.64 R6, c[0x0][0x388] ;  /* 0x0000e200ff067b82 */ /* 0x000e620000000a00 */
[----:B------:R-:W2:Y:S04]  /*0210*/  LDG.E R23, desc[UR6][R4.64] ;  /* 0x0000000604177981 */ /* 0x000ea8000c1e1900 */
[----:B------:R-:W2:Y:S04]  /*0220*/  LDG.E.CONSTANT R9, desc[UR6][R2.64+-0xc] ;  /* 0xfffff40602097981 */ /* 0x000ea8000c1e9900 */
[----:B------:R-:W3:Y:S04]  /*0230*/  LDG.E.CONSTANT R10, desc[UR6][R2.64+-0x8] ;  /* 0xfffff806020a7981 */ /* 0x000ee8000c1e9900 */
[----:B------:R-:W4:Y:S04]  /*0240*/  LDG.E.CONSTANT R12, desc[UR6][R2.64+-0x4] ;  /* 0xfffffc06020c7981 */ /* 0x000f28000c1e9900 */
[----:B------:R-:W5:Y:S04]  /*0250*/  LDG.E.CONSTANT R14, desc[UR6][R2.64] ;  /* 0x00000006020e7981 */ /* 0x000f68000c1e9900 */
[----:B------:R-:W5:Y:S01]  /*0260*/  LDG.E.CONSTANT R16, desc[UR6][R2.64+0x4] ;  /* 0x0000040602107981 */ /* 0x000f62000c1e9900 */
[----:B-1----:R-:W-:-:S03]  /*0270*/  IMAD.WIDE R6, R0, 0x4, R6 ;  /* 0x0000000400067825 */ /* 0x002fc600078e0206 */
[----:B------:R-:W5:Y:S04]  /*0280*/  LDG.E.CONSTANT R18, desc[UR6][R2.64+0x8] ;  /* 0x0000080602127981 */ /* 0x000f68000c1e9900 */
[----:B------:R-:W2:Y:S04]  /*0290*/  LDG.E.CONSTANT R8, desc[UR6][R6.64] ;  /* 0x0000000606087981 */ /* 0x000ea8000c1e9900 */
[----:B------:R-:W3:Y:S04]  /*02a0*/  LDG.E.CONSTANT R11, desc[UR6][R6.64+0x4] ;  /* 0x00000406060b7981 */ /* 0x000ee8000c1e9900 */
[----:B------:R-:W4:Y:S04]  /*02b0*/  LDG.E.CONSTANT R13, desc[UR6][R6.64+0x8] ;  /* 0x00000806060d7981 */ /* 0x000f28000c1e9900 */
[----:B------:R-:W5:Y:S04]  /*02c0*/  LDG.E.CONSTANT R15, desc[UR6][R6.64+0xc] ;  /* 0x00000c06060f7981 */ /* 0x000f68000c1e9900 */
[----:B------:R-:W5:Y:S04]  /*02d0*/  LDG.E.CONSTANT R17, desc[UR6][R6.64+0x10] ;  /* 0x0000100606117981 */ /* 0x000f68000c1e9900 */
[----:B------:R-:W5:Y:S04]  /*02e0*/  LDG.E.CONSTANT R19, desc[UR6][R6.64+0x14] ;  /* 0x0000140606137981 */ /* 0x000f68000c1e9900 */
[----:B------:R-:W5:Y:S04]  /*02f0*/  LDG.E.CONSTANT R21, desc[UR6][R6.64+0x18] ;  /* 0x0000180606157981 */ /* 0x000f68000c1e9900 */
[----:B------:R-:W5:Y:S01]  /*0300*/  LDG.E.CONSTANT R20, desc[UR6][R2.64+0xc] ;  /* 0x00000c0602147981 */ /* 0x000f62000c1e9900 */
[----:B--2---:R-:W-:-:S04]  /*0310*/  FFMA R8, R8, R9, R23 ;  /* 0x0000000908087223 */ /* 0x004fc80000000017 */
[----:B---3--:R-:W-:-:S04]  /*0320*/  FFMA R8, R11, R10, R8 ;  /* 0x0000000a0b087223 */ /* 0x008fc80000000008 */
[----:B----4-:R-:W-:-:S04]  /*0330*/  FFMA R8, R13, R12, R8 ;  /* 0x0000000c0d087223 */ /* 0x010fc80000000008 */
[----:B-----5:R-:W-:-:S04]  /*0340*/  FFMA R8, R15, R14, R8 ;  /* 0x0000000e0f087223 */ /* 0x020fc80000000008 */
[----:B------:R-:W-:-:S04]  /*0350*/  FFMA R8, R17, R16, R8 ;  /* 0x0000001011087223 */ /* 0x000fc80000000008 */
[----:B------:R-:W-:-:S04]  /*0360*/  FFMA R8, R19, R18, R8 ;  /* 0x0000001213087223 */ /* 0x000fc80000000008 */
[----:B------:R-:W-:-:S05]  /*0370*/  FFMA R21, R21, R20, R8 ;  /* 0x0000001415157223 */ /* 0x000fca0000000008 */
[----:B------:R1:W-:Y:S02]  /*0380*/  STG.E desc[UR6][R4.64], R21 ;  /* 0x0000001504007986 */ /* 0x0003e4000c101906 */
.L_x_104:
[----:B------:R-:W-:Y:S05]  /*0390*/  BSYNC.RECONVERGENT B0 ;  /* 0x0000000000007941 */ /* 0x000fea0003800200 */
.L_x_103:
[----:B------:R-:W-:Y:S04]  /*03a0*/  BSSY.RECONVERGENT B0, `(.L_x_105) ;  /* 0x000001c000007945 */ /* 0x000fe80003800200 */
[----:B------:R-:W-:Y:S05]  /*03b0*/  @P0 BRA `(.L_x_106) ;  /* 0x0000000000680947 */ /* 0x000fea0003800000 */
[----:B------:R-:W2:Y:S01]  /*03c0*/  LDC.64 R6, c[0x0][0x388] ;  /* 0x0000e200ff067b82 */ /* 0x000ea20000000a00 */
[----:B------:R-:W-:Y:S01]  /*03d0*/  IADD3 R9, PT, PT, R0, 0x80, RZ ;  /* 0x0000008000097810 */ /* 0x000fe20007ffe0ff */
[----:B------:R-:W3:Y:S04]  /*03e0*/  LDG.E R23, desc[UR6][R4.64] ;  /* 0x0000000604177981 */ /* 0x000ee8000c1e1900 */
[----:B------:R-:W4:Y:S04]  /*03f0*/  LDG.E.CONSTANT R10, desc[UR6][R2.64+0x14] ;  /* 0x00001406020a7981 */ /* 0x000f28000c1e9900 */
[----:B------:R-:W5:Y:S04]  /*0400*/  LDG.E.CONSTANT R12, desc[UR6][R2.64+0x18] ;  /* 0x00001806020c7981 */ /* 0x000f68000c1e9900 */
[----:B------:R-:W5:Y:S04]  /*0410*/  LDG.E.CONSTANT R14, desc[UR6][R2.64+0x1c] ;  /* 0x00001c06020e7981 */ /* 0x000f68000c1e9900 */
[----:B------:R-:W5:Y:S04]  /*0420*/  LDG.E.CONSTANT R16, desc[UR6][R2.64+0x20] ;  /* 0x0000200602107981 */ /* 0x000f68000c1e9900 */
[----:B------:R-:W5:Y:S01]  /*0430*/  LDG.E.CONSTANT R18, desc[UR6][R2.64+0x24] ;  /* 0x0000240602127981 */ /* 0x000f62000c1e9900 */
[----:B--2---:R-:W-:-:S03]  /*0440*/  IMAD.WIDE R6, R9, 0x4, R6 ;  /* 0x0000000409067825 */ /* 0x004fc600078e0206 */
[----:B------:R-:W3:Y:S04]  /*0450*/  LDG.E.CONSTANT R9, desc[UR6][R2.64+0x10] ;  /* 0x0000100602097981 */ /* 0x000ee8000c1e9900 */
[----:B------:R-:W3:Y:S04]  /*0460*/  LDG.E.CONSTANT R8, desc[UR6][R6.64] ;  /* 0x0000000606087981 */ /* 0x000ee8000c1e9900 */
[----:B------:R-:W4:Y:S04]  /*0470*/  LDG.E.CONSTANT R11, desc[UR6][R6.64+0x4] ;  /* 0x00000406060b7981 */ /* 0x000f28000c1e9900 */
[----:B------:R-:W5:Y:S04]  /*0480*/  LDG.E.CONSTANT R13, desc[UR6][R6.64+0x8] ;  /* 0x00000806060d7981 */ /* 0x000f68000c1e9900 */
[----:B------:R-:W2:Y:S04]  /*0490*/  LDG.E.CONSTANT R15, desc[UR6][R6.64+0xc] ;  /* 0x00000c06060f7981 */ /* 0x000ea8000c1e9900 */
[----:B------:R-:W2:Y:S04]  /*04a0*/  LDG.E.CONSTANT R17, desc[UR6][R6.64+0x10] ;  /* 0x0000100606117981 */ /* 0x000ea8000c1e9900 */
[----:B------:R-:W2:Y:S04]  /*04b0*/  LDG.E.CONSTANT R19, desc[UR6][R6.64+0x14] ;  /* 0x0000140606137981 */ /* 0x000ea8000c1e9900 */
[----:B-1----:R-:W2:Y:S04]  /*04c0*/  LDG.E.CONSTANT R21, desc[UR6][R6.64+0x18] ;  /* 0x0000180606157981 */ /* 0x002ea8000c1e9900 */
[----:B------:R-:W2:Y:S01]  /*04d0*/  LDG.E.CONSTANT R20, desc[UR6][R2.64+0x28] ;  /* 0x0000280602147981 */ /* 0x000ea2000c1e9900 */
[----:B---3--:R-:W-:-:S04]  /*04e0*/  FFMA R8, R8, R9, R23 ;  /* 0x0000000908087223 */ /* 0x008fc80000000017 */
[----:B----4-:R-:W-:-:S04]  /*04f0*/  FFMA R8, R11, R10, R8 ;  /* 0x0000000a0b087223 */ /* 0x010fc80000000008 */
[----:B-----5:R-:W-:-:S04]  /*0500*/  FFMA R8, R13, R12, R8 ;  /* 0x0000000c0d087223 */ /* 0x020fc80000000008 */
[----:B--2---:R-:W-:-:S04]  /*0510*/  FFMA R8, R15, R14, R8 ;  /* 0x0000000e0f087223 */ /* 0x004fc80000000008 */
[----:B------:R-:W-:-:S04]  /*0520*/  FFMA R8, R17, R16, R8 ;  /* 0x0000001011087223 */ /* 0x000fc80000000008 */
[----:B------:R-:W-:-:S04]  /*0530*/  FFMA R8, R19, R18, R8 ;  /* 0x0000001213087223 */ /* 0x000fc80000000008 */
[----:B------:R-:W-:-:S05]  /*0540*/  FFMA R21, R21, R20, R8 ;  /* 0x0000001415157223 */ /* 0x000fca0000000008 */
[----:B------:R2:W-:Y:S02]  /*0550*/  STG.E desc[UR6][R4.64], R21 ;  /* 0x0000001504007986 */ /* 0x0005e4000c101906 */
.L_x_106:
[----:B------:R-:W-:Y:S05]  /*0560*/  BSYNC.RECONVERGENT B0 ;  /* 0x0000000000007941 */ /* 0x000fea0003800200 */
.L_x_105:
[----:B------:R-:W-:Y:S04]  /*0570*/  BSSY.RECONVERGENT B0, `(.L_x_107) ;  /* 0x000001c000007945 */ /* 0x000fe80003800200 */
[----:B------:R-:W-:Y:S05]  /*0580*/  @P0 BRA `(.L_x_108) ;  /* 0x0000000000680947 */ /* 0x000fea0003800000 */
[----:B------:R-:W3:Y:S01]  /*0590*/  LDC.64 R6, c[0x0][0x388] ;  /* 0x0000e200ff067b82 */ /* 0x000ee20000000a00 */
[----:B------:R-:W-:Y:S01]  /*05a0*/  IADD3 R9, PT, PT, R0, 0x100, RZ ;  /* 0x0000010000097810 */ /* 0x000fe20007ffe0ff */
[----:B------:R-:W4:Y:S04]  /*05b0*/  LDG.E R23, desc[UR6][R4.64] ;  /* 0x0000000604177981 */ /* 0x000f28000c1e1900 */
[----:B------:R-:W5:Y:S04]  /*05c0*/  LDG.E.CONSTANT R10, desc[UR6][R2.64+0x30] ;  /* 0x00003006020a7981 */ /* 0x000f68000c1e9900 */
[----:B------:R-:W5:Y:S04]  /*05d0*/  LDG.E.CONSTANT R12, desc[UR6][R2.64+0x34] ;  /* 0x00003406020c7981 */ /* 0x000f68000c1e9900 */
[----:B------:R-:W5:Y:S04]  /*05e0*/  LDG.E.CONSTANT R14, desc[UR6][R2.64+0x38] ;  /* 0x00003806020e7981 */ /* 0x000f68000c1e9900 */
[----:B------:R-:W5:Y:S04]  /*05f0*/  LDG.E.CONSTANT R16, desc[UR6][R2.64+0x3c] ;  /* 0x00003c0602107981 */ /* 0x000f68000c1e9900 */
[----:B------:R-:W5:Y:S01]  /*0600*/  LDG.E.CONSTANT R18, desc[UR6][R2.64+0x40] ;  /* 0x0000400602127981 */ /* 0x000f62000c1e9900 */
[----:B---3--:R-:W-:-:S03]  /*0610*/  IMAD.WIDE R6, R9, 0x4, R6 ;  /* 0x0000000409067825 */ /* 0x008fc600078e0206 */
[----:B------:R-:W4:Y:S04]  /*0620*/  LDG.E.CONSTANT R9, desc[UR6][R2.64+0x2c] ;  /* 0x00002c0602097981 */ /* 0x000f28000c1e9900 */
[----:B------:R-:W4:Y:S04]  /*0630*/  LDG.E.CONSTANT R8, desc[UR6][R6.64] ;  /* 0x0000000606087981 */ /* 0x000f28000c1e9900 */
[----:B------:R-:W5:Y:S04]  /*0640*/  LDG.E.CONSTANT R11, desc[UR6][R6.64+0x4] ;  /* 0x00000406060b7981 */ /* 0x000f68000c1e9900 */
[----:B------:R-:W3:Y:S04]  /*0650*/  LDG.E.CONSTANT R13, desc[UR6][R6.64+0x8] ;  /* 0x00000806060d7981 */ /* 0x000ee8000c1e9900 */
[----:B------:R-:W3:Y:S04]  /*0660*/  LDG.E.CONSTANT R15, desc[UR6][R6.64+0xc] ;  /* 0x00000c06060f7981 */ /* 0x000ee8000c1e9900 */
[----:B------:R-:W3:Y:S04]  /*0670*/  LDG.E.CONSTANT R17, desc[UR6][R6.64+0x10] ;  /* 0x0000100606117981 */ /* 0x000ee8000c1e9900 */
[----:B------:R-:W3:Y:S04]  /*0680*/  LDG.E.CONSTANT R19, desc[UR6][R6.64+0x14] ;  /* 0x0000140606137981 */ /* 0x000ee8000c1e9900 */
[----:B-12---:R-:W2:Y:S04]  /*0690*/  LDG.E.CONSTANT R21, desc[UR6][R6.64+0x18] ;  /* 0x0000180606157981 */ /* 0x006ea8000c1e9900 */
[----:B------:R-:W2:Y:S01]  /*06a0*/  LDG.E.CONSTANT R20, desc[UR6][R2.64+0x44] ;  /* 0x0000440602147981 */ /* 0x000ea2000c1e9900 */
[----:B----4-:R-:W-:-:S04]  /*06b0*/  FFMA R8, R8, R9, R23 ;  /* 0x0000000908087223 */ /* 0x010fc80000000017 */
[----:B-----5:R-:W-:-:S04]  /*06c0*/  FFMA R8, R11, R10, R8 ;  /* 0x0000000a0b087223 */ /* 0x020fc80000000008 */
[----:B---3--:R-:W-:-:S04]  /*06d0*/  FFMA R8, R13, R12, R8 ;  /* 0x0000000c0d087223 */ /* 0x008fc80000000008 */
[----:B------:R-:W-:-:S04]  /*06e0*/  FFMA R8, R15, R14, R8 ;  /* 0x0000000e0f087223 */ /* 0x000fc80000000008 */
[----:B------:R-:W-:-:S04]  /*06f0*/  FFMA R8, R17, R16, R8 ;  /* 0x0000001011087223 */ /* 0x000fc80000000008 */
[----:B------:R-:W-:-:S04]  /*0700*/  FFMA R8, R19, R18, R8 ;  /* 0x0000001213087223 */ /* 0x000fc80000000008 */
[----:B--2---:R-:W-:-:S05]  /*0710*/  FFMA R21, R21, R20, R8 ;  /* 0x0000001415157223 */ /* 0x004fca0000000008 */
[----:B------:R3:W-:Y:S02]  /*0720*/  STG.E desc[UR6][R4.64], R21 ;  /* 0x0000001504007986 */ /* 0x0007e4000c101906 */
.L_x_108:
[----:B------:R-:W-:Y:S05]  /*0730*/  BSYNC.RECONVERGENT B0 ;  /* 0x0000000000007941 */ /* 0x000fea0003800200 */
.L_x_107:
[----:B------:R-:W-:Y:S04]  /*0740*/  BSSY.RECONVERGENT B0, `(.L_x_109) ;  /* 0x000001c000007945 */ /* 0x000fe80003800200 */
[----:B------:R-:W-:Y:S05]  /*0750*/  @P0 BRA `(.L_x_110) ;  /* 0x0000000000680947 */ /* 0x000fea0003800000 */
[----:B------:R-:W4:Y:S01]  /*0760*/  LDC.64 R6, c[0x0][0x388] ;  /* 0x0000e200ff067b82 */ /* 0x000f220000000a00 */
[----:B------:R-:W-:Y:S01]  /*0770*/  IADD3 R9, PT, PT, R0, 0x180, RZ ;  /* 0x0000018000097810 */ /* 0x000fe20007ffe0ff */
[----:B------:R-:W5:Y:S04]  /*0780*/  LDG.E R23, desc[UR6][R4.64] ;  /* 0x0000000604177981 */ /* 0x000f68000c1e1900 */
[----:B------:R-:W5:Y:S04]  /*0790*/  LDG.E.CONSTANT R10, desc[UR6][R2.64+0x4c] ;  /* 0x00004c06020a7981 */ /* 0x000f68000c1e9900 */
[----:B------:R-:W5:Y:S04]  /*07a0*/  LDG.E.CONSTANT R12, desc[UR6][R2.64+0x50] ;  /* 0x00005006020c7981 */ /* 0x000f68000c1e9900 */
[----:B------:R-:W5:Y:S04]  /*07b0*/  LDG.E.CONSTANT R14, desc[UR6][R2.64+0x54] ;  /* 0x00005406020e7981 */ /* 0x000f68000c1e9900 */
[----:B------:R-:W5:Y:S04]  /*07c0*/  LDG.E.CONSTANT R16, desc[UR6][R2.64+0x58] ;  /* 0x0000580602107981 */ /* 0x000f68000c1e9900 */
[----:B------:R-:W5:Y:S01]  /*07d0*/  LDG.E.CONSTANT R18, desc[UR6][R2.64+0x5c] ;  /* 0x00005c0602127981 */ /* 0x000f62000c1e9900 */
[----:B----4-:R-:W-:-:S03]  /*07e0*/  IMAD.WIDE R6, R9, 0x4, R6 ;  /* 0x0000000409067825 */ /* 0x010fc600078e0206 */
[----:B------:R-:W5:Y:S04]  /*07f0*/  LDG.E.CONSTANT R9, desc[UR6][R2.64+0x48] ;  /* 0x0000480602097981 */ /* 0x000f68000c1e9900 */
[----:B------:R-:W5:Y:S04]  /*0800*/  LDG.E.CONSTANT R8, desc[UR6][R6.64] ;  /* 0x0000000606087981 */ /* 0x000f68000c1e9900 */
[----:B------:R-:W4:Y:S04]  /*0810*/  LDG.E.CONSTANT R11, desc[UR6][R6.64+0x4] ;  /* 0x00000406060b7981 */ /* 0x000f28000c1e9900 */
[----:B------:R-:W4:Y:S04]  /*0820*/  LDG.E.CONSTANT R13, desc[UR6][R6.64+0x8] ;  /* 0x00000806060d7981 */ /* 0x000f28000c1e9900 */
[----:B------:R-:W4:Y:S04]  /*0830*/  LDG.E.CONSTANT R15, desc[UR6][R6.64+0xc] ;  /* 0x00000c06060f7981 */ /* 0x000f28000c1e9900 */
[----:B------:R-:W4:Y:S04]  /*0840*/  LDG.E.CONSTANT R17, desc[UR6][R6.64+0x10] ;  /* 0x0000100606117981 */ /* 0x000f28000c1e9900 */
[----:B------:R-:W4:Y:S04]  /*0850*/  LDG.E.CONSTANT R19, desc[UR6][R6.64+0x14] ;  /* 0x0000140606137981 */ /* 0x000f28000c1e9900 */
[----:B-123--:R-:W2:Y:S04]  /*0860*/  LDG.E.CONSTANT R21, desc[UR6][R6.64+0x18] ;  /* 0x0000180606157981 */ /* 0x00eea8000c1e9900 */
[----:B------:R-:W2:Y:S01]  /*0870*/  LDG.E.CONSTANT R20, desc[UR6][R2.64+0x60] ;  /* 0x0000600602147981 */ /* 0x000ea2000c1e9900 */
[----:B-----5:R-:W-:-:S04]  /*0880*/  FFMA R8, R8, R9, R23 ;  /* 0x0000000908087223 */ /* 0x020fc80000000017 */
[----:B----4-:R-:W-:-:S04]  /*0890*/  FFMA R8, R11, R10, R8 ;  /* 0x0000000a0b087223 */ /* 0x010fc80000000008 */
[----:B------:R-:W-:-:S04]  /*08a0*/  FFMA R8, R13, R12, R8 ;  /* 0x0000000c0d087223 */ /* 0x000fc80000000008 */
[----:B------:R-:W-:-:S04]  /*08b0*/  FFMA R8, R15, R14, R8 ;  /* 0x0000000e0f087223 */ /* 0x000fc80000000008 */
[----:B------:R-:W-:-:S04]  /*08c0*/  FFMA R8, R17, R16, R8 ;  /* 0x0000001011087223 */ /* 0x000fc80000000008 */
[----:B------:R-:W-:-:S04]  /*08d0*/  FFMA R8, R19, R18, R8 ;  /* 0x0000001213087223 */ /* 0x000fc80000000008 */
[----:B--2---:R-:W-:-:S05]  /*08e0*/  FFMA R21, R21, R20, R8 ;  /* 0x0000001415157223 */ /* 0x004fca0000000008 */
[----:B------:R4:W-:Y:S02]  /*08f0*/  STG.E desc[UR6][R4.64], R21 ;  /* 0x0000001504007986 */ /* 0x0009e4000c101906 */
.L_x_110:
[----:B------:R-:W-:Y:S05]  /*0900*/  BSYNC.RECONVERGENT B0 ;  /* 0x0000000000007941 */ /* 0x000fea0003800200 */
.L_x_109:
[----:B------:R-:W-:Y:S04]  /*0910*/  BSSY.RECONVERGENT B0, `(.L_x_111) ;  /* 0x000001c000007945 */ /* 0x000fe80003800200 */
[----:B------:R-:W-:Y:S05]  /*0920*/  @P0 BRA `(.L_x_112) ;  /* 0x0000000000680947 */ /* 0x000fea0003800000 */
[----:B------:R-:W5:Y:S01]  /*0930*/  LDC.64 R6, c[0x0][0x388] ;  /* 0x0000e200ff067b82 */ /* 0x000f620000000a00 */
[----:B------:R-:W-:Y:S01]  /*0940*/  IADD3 R9, PT, PT, R0, 0x200, RZ ;  /* 0x0000020000097810 */ /* 0x000fe20007ffe0ff */
[----:B------:R-:W2:Y:S04]  /*0950*/  LDG.E R23, desc[UR6][R4.64] ;  /* 0x0000000604177981 */ /* 0x000ea8000c1e1900 */
[----:B------:R-:W2:Y:S04]  /*0960*/  LDG.E.CONSTANT R10, desc[UR6][R2.64+0x68] ;  /* 0x00006806020a7981 */ /* 0x000ea8000c1e9900 */
[----:B------:R-:W2:Y:S04]  /*0970*/  LDG.E.CONSTANT R12, desc[UR6][R2.64+0x6c] ;  /* 0x00006c06020c7981 */ /* 0x000ea8000c1e9900 */
[----:B------:R-:W2:Y:S04]  /*0980*/  LDG.E.CONSTANT R14, desc[UR6][R2.64+0x70] ;  /* 0x00007006020e7981 */ /* 0x000ea8000c1e9900 */
[----:B------:R-:W2:Y:S04]  /*0990*/  LDG.E.CONSTANT R16, desc[UR6][R2.64+0x74] ;  /* 0x0000740602107981 */ /* 0x000ea8000c1e9900 */
[----:B------:R-:W2:Y:S01]  /*09a0*/  LDG.E.CONSTANT R18, desc[UR6][R2.64+0x78] ;  /* 0x0000780602127981 */ /* 0x000ea2000c1e9900 */
[----:B-----5:R-:W-:-:S03]  /*09b0*/  IMAD.WIDE R6, R9, 0x4, R6 ;  /* 0x0000000409067825 */ /* 0x020fc600078e0206 */
[----:B------:R-:W5:Y:S04]  /*09c0*/  LDG.E.CONSTANT R9, desc[UR6][R2.64+0x64] ;  /* 0x0000640602097981 */ /* 0x000f68000c1e9900 */
[----:B------:R-:W5:Y:S04]  /*09d0*/  LDG.E.CONSTANT R8, desc[UR6][R6.64] ;  /* 0x0000000606087981 */ /* 0x000f68000c1e9900 */
[----:B------:R-:W5:Y:S04]  /*09e0*/  LDG.E.CONSTANT R11, desc[UR6][R6.64+0x4] ;  /* 0x00000406060b7981 */ /* 0x000f68000c1e9900 */
[----:B------:R-:W5:Y:S04]  /*09f0*/  LDG.E.CONSTANT R13, desc[UR6][R6.64+0x8] ;  /* 0x00000806060d7981 */ /* 0x000f68000c1e9900 */
[----:B------:R-:W5:Y:S04]  /*0a00*/  LDG.E.CONSTANT R15, desc[UR6][R6.64+0xc] ;  /* 0x00000c06060f7981 */ /* 0x000f68000c1e9900 */
[----:B------:R-:W5:Y:S04]  /*0a10*/  LDG.E.CONSTANT R17, desc[UR6][R6.64+0x10] ;  /* 0x0000100606117981 */ /* 0x000f68000c1e9900 */
[----:B------:R-:W5:Y:S04]  /*0a20*/  LDG.E.CONSTANT R19, desc[UR6][R6.64+0x14] ;  /* 0x0000140606137981 */ /* 0x000f68000c1e9900 */
[----:B-1234-:R-:W2:Y:S04]  /*0a30*/  LDG.E.CONSTANT R21, desc[UR6][R6.64+0x18] ;  /* 0x0000180606157981 */ /* 0x01eea8000c1e9900 */
[----:B------:R-:W2:Y:S01]  /*0a40*/  LDG.E.CONSTANT R20, desc[UR6][R2.64+0x7c] ;  /* 0x00007c0602147981 */ /* 0x000ea2000c1e9900 */
[----:B-----5:R-:W-:-:S04]  /*0a50*/  FFMA R8, R8, R9, R23 ;  /* 0x0000000908087223 */ /* 0x020fc80000000017 */
[----:B------:R-:W-:-:S04]  /*0a60*/  FFMA R8, R11, R10, R8 ;  /* 0x0000000a0b087223 */ /* 0x000fc80000000008 */
[----:B------:R-:W-:-:S04]  /*0a70*/  FFMA R8, R13, R12, R8 ;  /* 0x0000000c0d087223 */ /* 0x000fc80000000008 */
[----:B------:R-:W-:-:S04]  /*0a80*/  FFMA R8, R15, R14, R8 ;  /* 0x0000000e0f087223 */ /* 0x000fc80000000008 */
[----:B------:R-:W-:-:S04]  /*0a90*/  FFMA R8, R17, R16, R8 ;  /* 0x0000001011087223 */ /* 0x000fc80000000008 */
[----:B------:R-:W-:-:S04]  /*0aa0*/  FFMA R8, R19, R18, R8 ;  /* 0x0000001213087223 */ /* 0x000fc80000000008 */
[----:B--2---:R-:W-:-:S05]  /*0ab0*/  FFMA R21, R21, R20, R8 ;  /* 0x0000001415157223 */ /* 0x004fca0000000008 */
[----:B------:R1:W-:Y:S02]  /*0ac0*/  STG.E desc[UR6][R4.64], R21 ;  /* 0x0000001504007986 */ /* 0x0003e4000c101906 */
.L_x_112:
[----:B------:R-:W-:Y:S05]  /*0ad0*/  BSYNC.RECONVERGENT B0 ;  /* 0x0000000000007941 */ /* 0x000fea0003800200 */
.L_x_111:
        /* <DEDUP_REMOVED lines=28> */
.L_x_114:
[----:B------:R-:W-:Y:S05]  /*0ca0*/  BSYNC.RECONVERGENT B0 ;  /* 0x0000000000007941 */ /* 0x000fea0003800200 */
.L_x_113:
        /* <DEDUP_REMOVED lines=11> */
[----:B------:R-:W5:Y:S01]  /*0d60*/  LDG.E.CONSTANT R12, desc[UR6][R2.64+0xb0] ;  /* 0x0000b006020c7981 */ /* 0x000f62000c1e9900 */
[----:B------:R-:W0:Y:S03]  /*0d70*/  LDC.64 R6, c[0x0][0x388] ;  /* 0x0000e200ff067b82 */ /* 0x000e260000000a00 */
[----:B------:R-:W5:Y:S04]  /*0d80*/  LDG.E.CONSTANT R14, desc[UR6][R8.64] ;  /* 0x00000006080e7981 */ /* 0x000f68000c1e9900 */
[----:B------:R-:W5:Y:S04]  /*0d90*/  LDG.E.CONSTANT R17, desc[UR6][R8.64+0x4] ;  /* 0x0000040608117981 */ /* 0x000f68000c1e9900 */
[----:B------:R-:W5:Y:S04]  /*0da0*/  LDG.E.CONSTANT R19, desc[UR6][R8.64+0x8] ;  /* 0x0000080608137981 */ /* 0x000f68000c1e9900 */
[----:B-1234-:R-:W2:Y:S04]  /*0db0*/  LDG.E.CONSTANT R21, desc[UR6][R8.64+0xc] ;  /* 0x00000c0608157981 */ /* 0x01eea8000c1e9900 */
[----:B------:R-:W3:Y:S04]  /*0dc0*/  LDG.E.CONSTANT R23, desc[UR6][R8.64+0x10] ;  /* 0x0000100608177981 */ /* 0x000ee8000c1e9900 */
[----:B------:R-:W4:Y:S04]  /*0dd0*/  LDG.E.CONSTANT R13, desc[UR6][R8.64+0x14] ;  /* 0x00001406080d7981 */ /* 0x000f28000c1e9900 */
[----:B------:R-:W4:Y:S04]  /*0de0*/  LDG.E.CONSTANT R10, desc[UR6][R8.64+0x18] ;  /* 0x00001806080a7981 */ /* 0x000f28000c1e9900 */
[----:B------:R-:W4:Y:S04]  /*0df0*/  LDG.E.CONSTANT R11, desc[UR6][R2.64+0xb4] ;  /* 0x0000b406020b7981 */ /* 0x000f28000c1e9900 */
[----:B------:R-:W4:Y:S01]  /*0e00*/  LDG.E.CONSTANT R9, desc[UR6][R2.64+0xb8] ;  /* 0x0000b80602097981 */ /* 0x000f22000c1e9900 */
[----:B-----5:R-:W-:-:S04]  /*0e10*/  FFMA R14, R14, R15, R25 ;  /* 0x0000000f0e0e7223 */ /* 0x020fc80000000019 */
[----:B------:R-:W-:Y:S01]  /*0e20*/  FFMA R14, R17, R16, R14 ;  /* 0x00000010110e7223 */ /* 0x000fe2000000000e */
[----:B------:R-:W-:Y:S01]  /*0e30*/  IADD3 R15, PT, PT, R0, 0x4000, RZ ;  /* 0x00004000000f7810 */ /* 0x000fe20007ffe0ff */
[----:B------:R-:W5:Y:S02]  /*0e40*/  LDG.E.CONSTANT R16, desc[UR6][R2.64+0xc8] ;  /* 0x0000c80602107981 */ /* 0x000f64000c1e9900 */
[----:B------:R-:W-:Y:S02]  /*0e50*/  FFMA R14, R19, R18, R14 ;  /* 0x00000012130e7223 */ /* 0x000fe4000000000e */
[----:B0-----:R-:W-:Y:S01]  /*0e60*/  IMAD.WIDE R6, R15, 0x4, R6 ;  /* 0x000000040f067825 */ /* 0x001fe200078e0206 */
[----:B------:R-:W5:Y:S03]  /*0e70*/  LDG.E.CONSTANT R18, desc[UR6][R2.64+0xcc] ;  /* 0x0000cc0602127981 */ /* 0x000f66000c1e9900 */
[----:B--2---:R-:W-:Y:S01]  /*0e80*/  FFMA R14, R21, R20, R14 ;  /* 0x00000014150e7223 */ /* 0x004fe2000000000e */
[----:B------:R-:W2:Y:S03]  /*0e90*/  LDG.E.CONSTANT R8, desc[UR6][R6.64] ;  /* 0x0000000606087981 */ /* 0x000ea6000c1e9900 */
[----:B---3--:R-:W-:Y:S01]  /*0ea0*/  FFMA R14, R23, R22, R14 ;  /* 0x00000016170e7223 */ /* 0x008fe2000000000e */
[----:B------:R-:W3:Y:S03]  /*0eb0*/  LDG.E.CONSTANT R15, desc[UR6][R6.64+0xc] ;  /* 0x00000c06060f7981 */ /* 0x000ee6000c1e9900 */
[----:B----4-:R-:W-:-:S02]  /*0ec0*/  FFMA R13, R13, R12, R14 ;  /* 0x0000000c0d0d7223 */ /* 0x010fc4000000000e */
[----:B------:R-:W4:Y:S04]  /*0ed0*/  LDG.E.CONSTANT R12, desc[UR6][R2.64+0xc0] ;  /* 0x0000c006020c7981 */ /* 0x000f28000c1e9900 */
[----:B------:R-:W3:Y:S01]  /*0ee0*/  LDG.E.CONSTANT R14, desc[UR6][R2.64+0xc4] ;  /* 0x0000c406020e7981 */ /* 0x000ee2000c1e9900 */
[----:B------:R-:W-:-:S03]  /*0ef0*/  FFMA R19, R10, R11, R13 ;  /* 0x0000000b0a137223 */ /* 0x000fc6000000000d */
[----:B------:R-:W5:Y:S04]  /*0f00*/  LDG.E.CONSTANT R10, desc[UR6][R2.64+0xbc] ;  /* 0x0000bc06020a7981 */ /* 0x000f68000c1e9900 */
[----:B------:R0:W-:Y:S04]  /*0f10*/  STG.E desc[UR6][R4.64], R19 ;  /* 0x0000001304007986 */ /* 0x0001e8000c101906 */
[----:B------:R-:W2:Y:S04]  /*0f20*/  LDG.E R23, desc[UR6][R4.64] ;  /* 0x0000000604177981 */ /* 0x000ea8000c1e1900 */
[----:B------:R-:W5:Y:S04]  /*0f30*/  LDG.E.CONSTANT R11, desc[UR6][R6.64+0x4] ;  /* 0x00000406060b7981 */ /* 0x000f68000c1e9900 */
[----:B------:R-:W4:Y:S04]  /*0f40*/  LDG.E.CONSTANT R13, desc[UR6][R6.64+0x8] ;  /* 0x00000806060d7981 */ /* 0x000f28000c1e9900 */
[----:B------:R-:W3:Y:S04]  /*0f50*/  LDG.E.CONSTANT R17, desc[UR6][R6.64+0x10] ;  /* 0x0000100606117981 */ /* 0x000ee8000c1e9900 */
[----:B0-----:R-:W3:Y:S04]  /*0f60*/  LDG.E.CONSTANT R19, desc[UR6][R6.64+0x14] ;  /* 0x0000140606137981 */ /* 0x001ee8000c1e9900 */
[----:B------:R-:W3:Y:S04]  /*0f70*/  LDG.E.CONSTANT R21, desc[UR6][R6.64+0x18] ;  /* 0x0000180606157981 */ /* 0x000ee8000c1e9900 */
[----:B------:R-:W3:Y:S01]  /*0f80*/  LDG.E.CONSTANT R20, desc[UR6][R2.64+0xd0] ;  /* 0x0000d00602147981 */ /* 0x000ee2000c1e9900 */
[----:B--2---:R-:W-:-:S04]  /*0f90*/  FFMA R8, R8, R9, R23 ;  /* 0x0000000908087223 */ /* 0x004fc80000000017 */
[----:B-----5:R-:W-:-:S04]  /*0fa0*/  FFMA R8, R11, R10, R8 ;  /* 0x0000000a0b087223 */ /* 0x020fc80000000008 */
[----:B----4-:R-:W-:-:S04]  /*0fb0*/  FFMA R8, R13, R12, R8 ;  /* 0x0000000c0d087223 */ /* 0x010fc80000000008 */
[----:B---3--:R-:W-:-:S04]  /*0fc0*/  FFMA R8, R15, R14, R8 ;  /* 0x0000000e0f087223 */ /* 0x008fc80000000008 */
[----:B------:R-:W-:-:S04]  /*0fd0*/  FFMA R8, R17, R16, R8 ;  /* 0x0000001011087223 */ /* 0x000fc80000000008 */
[----:B------:R-:W-:-:S04]  /*0fe0*/  FFMA R8, R19, R18, R8 ;  /* 0x0000001213087223 */ /* 0x000fc80000000008 */
[----:B------:R-:W-:-:S05]  /*0ff0*/  FFMA R21, R21, R20, R8 ;  /* 0x0000001415157223 */ /* 0x000fca0000000008 */
[----:B------:R0:W-:Y:S02]  /*1000*/  STG.E desc[UR6][R4.64], R21 ;  /* 0x0000001504007986 */ /* 0x0001e4000c101906 */
.L_x_116:
[----:B------:R-:W-:Y:S05]  /*1010*/  BSYNC.RECONVERGENT B0 ;  /* 0x0000000000007941 */ /* 0x000fea0003800200 */
.L_x_115:
[----:B------:R-:W-:Y:S04]  /*1020*/  BSSY.RECONVERGENT B0, `(.L_x_117) ;  /* 0x0000149000007945 */ /* 0x000fe80003800200 */
[----:B------:R-:W-:Y:S04]  /*1030*/  BSSY.RELIABLE B1, `(.L_x_118) ;  /* 0x000012d000017945 */ /* 0x000fe80003800100 */
        /* <DEDUP_REMOVED lines=17> */
[----:B01234-:R-:W2:Y:S04]  /*1150*/  LDG.E.CONSTANT R21, desc[UR6][R6.64+0x18] ;  /* 0x0000180606157981 */ /* 0x01fea8000c1e9900 */
        /* <DEDUP_REMOVED lines=8> */
[----:B------:R0:W-:Y:S01]  /*11e0*/  STG.E desc[UR6][R4.64], R21 ;  /* 0x0000001504007986 */ /* 0x0001e2000c101906 */
[----:B------:R-:W-:Y:S05]  /*11f0*/  @P0 BRA `(.L_x_120) ;  /* 0x0000000000d40947 */ /* 0x000fea0003800000 */
[----:B------:R-:W1:Y:S01]  /*1200*/  LDC.64 R6, c[0x0][0x388] ;  /* 0x0000e200ff067b82 */ /* 0x000e620000000a00 */
[----:B------:R-:W-:Y:S01]  /*1210*/  IADD3 R9, PT, PT, R0, 0x4100, RZ ;  /* 0x0000410000097810 */ /* 0x000fe20007ffe0ff */
[----:B------:R-:W2:Y:S04]  /*1220*/  LDG.E R23, desc[UR6][R4.64] ;  /* 0x0000000604177981 */ /* 0x000ea8000c1e1900 */
[----:B------:R-:W3:Y:S04]  /*1230*/  LDG.E.CONSTANT R10, desc[UR6][R2.64+0xf4] ;  /* 0x0000f406020a7981 */ /* 0x000ee8000c1e9900 */
[----:B------:R-:W4:Y:S04]  /*1240*/  LDG.E.CONSTANT R12, desc[UR6][R2.64+0xf8] ;  /* 0x0000f806020c7981 */ /* 0x000f28000c1e9900 */
[----:B------:R-:W5:Y:S04]  /*1250*/  LDG.E.CONSTANT R14, desc[UR6][R2.64+0xfc] ;  /* 0x0000fc06020e7981 */ /* 0x000f68000c1e9900 */
[----:B------:R-:W5:Y:S04]  /*1260*/  LDG.E.CONSTANT R16, desc[UR6][R2.64+0x100] ;  /* 0x0001000602107981 */ /* 0x000f68000c1e9900 */
[----:B------:R-:W5:Y:S01]  /*1270*/  LDG.E.CONSTANT R18, desc[UR6][R2.64+0x104] ;  /* 0x0001040602127981 */ /* 0x000f62000c1e9900 */
[----:B-1----:R-:W-:-:S03]  /*1280*/  IMAD.WIDE R6, R9, 0x4, R6 ;  /* 0x0000000409067825 */ /* 0x002fc600078e0206 */
[----:B------:R-:W2:Y:S04]  /*1290*/  LDG.E.CONSTANT R9, desc[UR6][R2.64+0xf0] ;  /* 0x0000f00602097981 */ /* 0x000ea8000c1e9900 */
[----:B------:R-:W2:Y:S04]  /*12a0*/  LDG.E.CONSTANT R8, desc[UR6][R6.64] ;  /* 0x0000000606087981 */ /* 0x000ea8000c1e9900 */
[----:B------:R-:W3:Y:S04]  /*12b0*/  LDG.E.CONSTANT R11, desc[UR6][R6.64+0x4] ;  /* 0x00000406060b7981 */ /* 0x000ee8000c1e9900 */
[----:B------:R-:W4:Y:S04]  /*12c0*/  LDG.E.CONSTANT R13, desc[UR6][R6.64+0x8] ;  /* 0x00000806060d7981 */ /* 0x000f28000c1e9900 */
[----:B------:R-:W5:Y:S04]  /*12d0*/  LDG.E.CONSTANT R15, desc[UR6][R6.64+0xc] ;  /* 0x00000c06060f7981 */ /* 0x000f68000c1e9900 */
[----:B------:R-:W5:Y:S04]  /*12e0*/  LDG.E.CONSTANT R17, desc[UR6][R6.64+0x10] ;  /* 0x0000100606117981 */ /* 0x000f68000c1e9900 */
[----:B------:R-:W5:Y:S04]  /*12f0*/  LDG.E.CONSTANT R19, desc[UR6][R6.64+0x14] ;  /* 0x0000140606137981 */ /* 0x000f68000c1e9900 */
[----:B0-----:R-:W5:Y:S04]  /*1300*/  LDG.E.CONSTANT R21, desc[UR6][R6.64+0x18] ;  /* 0x0000180606157981 */ /* 0x001f68000c1e9900 */
        /* <DEDUP_REMOVED lines=9> */
.L_x_119:
        /* <DEDUP_REMOVED lines=27> */
.L_x_120:
        /* <DEDUP_REMOVED lines=17> */
[----:B01----:R-:W2:Y:S04]  /*1660*/  LDG.E.CONSTANT R21, desc[UR6][R6.64+0x18] ;  /* 0x0000180606157981 */ /* 0x003ea8000c1e9900 */
        /* <DEDUP_REMOVED lines=9> */
.L_x_121:
        /* <DEDUP_REMOVED lines=27> */
.L_x_122:
        /* <DEDUP_REMOVED lines=17> */
[----:B012---:R-:W2:Y:S04]  /*19c0*/  LDG.E.CONSTANT R21, desc[UR6][R6.64+0x18] ;  /* 0x0000180606157981 */ /* 0x007ea8000c1e9900 */
        /* <DEDUP_REMOVED lines=9> */
.L_x_123:
        /* <DEDUP_REMOVED lines=27> */
.L_x_124:
        /* <DEDUP_REMOVED lines=17> */
[----:B0123--:R-:W2:Y:S04]  /*1d20*/  LDG.E.CONSTANT R21, desc[UR6][R6.64+0x18] ;  /* 0x0000180606157981 */ /* 0x00fea8000c1e9900 */
        /* <DEDUP_REMOVED lines=9> */
.L_x_125:
        /* <DEDUP_REMOVED lines=27> */
.L_x_126:
        /* <DEDUP_REMOVED lines=27> */
.L_x_127:
[----:B------:R-:W-:Y:S05]  /*2120*/  @P0 BREAK.RELIABLE B1 ;  /* 0x0000000000010942 */ /* 0x000fea0003800100 */
        /* <DEDUP_REMOVED lines=27> */
.L_x_128:
[----:B------:R-:W-:Y:S05]  /*22e0*/  @P0 BREAK.RELIABLE B1 ;  /* 0x0000000000010942 */ /* 0x000fea0003800100 */
[----:B------:R-:W-:Y:S05]  /*22f0*/  @P0 BRA `(.L_x_129) ;  /* 0x00000000006c0947 */ /* 0x000fea0003800000 */
[----:B------:R-:W-:Y:S05]  /*2300*/  BSYNC.RELIABLE B1 ;  /* 0x0000000000017941 */ /* 0x000fea0003800100 */
.L_x_118:
        /* <DEDUP_REMOVED lines=26> */
.L_x_129:
[----:B------:R-:W-:Y:S05]  /*24b0*/  BSYNC.RECONVERGENT B0 ;  /* 0x0000000000007941 */ /* 0x000fea0003800200 */
.L_x_117:
[----:B------:R-:W-:Y:S05]  /*24c0*/  WARPSYNC.ALL ;  /* 0x0000000000007948 */ /* 0x000fea0003800000 */
[----:B------:R-:W-:Y:S05]  /*24d0*/  @P0 EXIT ;  /* 0x000000000000094d */ /* 0x000fea0003800000 */
        /* <DEDUP_REMOVED lines=16> */
[----:B------:R-:W5:Y:S04]  /*25e0*/  LDG.E.CONSTANT R18, desc[UR6][R2.64+0x23c] ;  /* 0x00023c0602127981 */ /* 0x000f68000c1e9900 */
[----:B01234-:R-:W2:Y:S01]  /*25f0*/  LDG.E.CONSTANT R21, desc[UR6][R6.64+0x18] ;  /* 0x0000180606157981 */ /* 0x01fea2000c1e9900 */
[----:B-----5:R-:W-:-:S04]  /*2600*/  FFMA R0, R0, R9, R23 ;  /* 0x0000000900007223 */ /* 0x020fc80000000017 */
[----:B------:R-:W-:-:S04]  /*2610*/  FFMA R0, R11, R8, R0 ;  /* 0x000000080b007223 */ /* 0x000fc80000000000 */
[----:B------:R-:W-:-:S04]  /*2620*/  FFMA R0, R13, R10, R0 ;  /* 0x0000000a0d007223 */ /* 0x000fc80000000000 */
[----:B------:R-:W-:-:S04]  /*2630*/  FFMA R0, R15, R12, R0 ;  /* 0x0000000c0f007223 */ /* 0x000fc80000000000 */
[----:B------:R-:W-:-:S04]  /*2640*/  FFMA R0, R17, R14, R0 ;  /* 0x0000000e11007223 */ /* 0x000fc80000000000 */
[----:B------:R-:W-:-:S04]  /*2650*/  FFMA R0, R19, R16, R0 ;  /* 0x0000001013007223 */ /* 0x000fc80000000000 */
[----:B--2---:R-:W-:-:S05]  /*2660*/  FFMA R21, R21, R18, R0 ;  /* 0x0000001215157223 */ /* 0x004fca0000000000 */
[----:B------:R-:W-:Y:S01]  /*2670*/  STG.E desc[UR6][R4.64], R21 ;  /* 0x0000001504007986 */ /* 0x000fe2000c101906 */
[----:B------:R-:W-:Y:S05]  /*2680*/  EXIT ;  /* 0x000000000000794d */ /* 0x000fea0003800000 */
.L_x_130:
        /* <DEDUP_REMOVED lines=15> */
.L_x_220:


//--------------------- .text.default_function_kernel_18 --------------------------
	.section	.text.default_function_kernel_18,"ax",@progbits
	.align	128
        .global         default_function_kernel_18
        .type           default_function_kernel_18,@function
        .size           default_function_kernel_18,(.L_x_221 - default_function_kernel_18)
        .other          default_function_kernel_18,@"STO_CUDA_ENTRY STV_DEFAULT"
default_function_kernel_18:
.text.default_function_kernel_18:
        /* <DEDUP_REMOVED lines=19> */
.L_x_131:
        /* <DEDUP_REMOVED lines=13> */
.L_x_221:


//--------------------- .text.default_function_kernel_63 --------------------------
	.section	.text.default_function_kernel_63,"ax",@progbits
	.align	128
        .global         default_function_kernel_63
        .type           default_function_kernel_63,@function
        .size           default_function_kernel_63,(.L_x_222 - default_function_kernel_63)
        .other          default_function_kernel_63,@"STO_CUDA_ENTRY STV_DEFAULT"
default_function_kernel_63:
.text.default_function_kernel_63:
        /* <DEDUP_REMOVED lines=18> */
.L_x_132:
        /* <DEDUP_REMOVED lines=14> */
.L_x_222:


//--------------------- .text.default_function_kernel_34 --------------------------
	.section	.text.default_function_kernel_34,"ax",@progbits
	.align	128
        .global         default_function_kernel_34
        .type           default_function_kernel_34,@function
        .size           default_function_kernel_34,(.L_x_223 - default_function_kernel_34)
        .other          default_function_kernel_34,@"STO_CUDA_ENTRY STV_DEFAULT"
default_function_kernel_34:
.text.default_function_kernel_34:
        /* <DEDUP_REMOVED lines=26> */
.L_x_133:
        /* <DEDUP_REMOVED lines=14> */
.L_x_223:


//--------------------- .text.default_function_kernel_23 --------------------------
	.section	.text.default_function_kernel_23,"ax",@progbits
	.align	128
        .global         default_function_kernel_23
        .type           default_function_kernel_23,@function
        .size           default_function_kernel_23,(.L_x_224 - default_function_kernel_23)
        .other          default_function_kernel_23,@"STO_CUDA_ENTRY STV_DEFAULT"
default_function_kernel_23:
.text.default_function_kernel_23:
        /* <DEDUP_REMOVED lines=26> */
.L_x_134:
        /* <DEDUP_REMOVED lines=14> */
.L_x_224:


//--------------------- .text.default_function_kernel_25 --------------------------
	.section	.text.default_function_kernel_25,"ax",@progbits
	.align	128
        .global         default_function_kernel_25
        .type           default_function_kernel_25,@function
        .size           default_function_kernel_25,(.L_x_225 - default_function_kernel_25)
        .other          default_function_kernel_25,@"STO_CUDA_ENTRY STV_DEFAULT"
default_function_kernel_25:
.text.default_function_kernel_25:
        /* <DEDUP_REMOVED lines=18> */
.L_x_135:
        /* <DEDUP_REMOVED lines=14> */
.L_x_225:


//--------------------- .text.default_function_kernel_11 --------------------------
	.section	.text.default_function_kernel_11,"ax",@progbits
	.align	128
        .global         default_function_kernel_11
        .type           default_function_kernel_11,@function
        .size           default_function_kernel_11,(.L_x_226 - default_function_kernel_11)
        .other          default_function_kernel_11,@"STO_CUDA_ENTRY STV_DEFAULT"
default_function_kernel_11:
.text.default_function_kernel_11:
        /* <DEDUP_REMOVED lines=17> */
.L_x_136:
        /* <DEDUP_REMOVED lines=15> */
.L_x_226:


//--------------------- .text.default_function_kernel_45 --------------------------
	.section	.text.default_function_kernel_45,"ax",@progbits
	.align	128
        .global         default_function_kernel_45
        .type           default_function_kernel_45,@function
        .size           default_function_kernel_45,(.L_x_227 - default_function_kernel_45)
        .other          default_function_kernel_45,@"STO_CUDA_ENTRY STV_DEFAULT"
default_function_kernel_45:
.text.default_function_kernel_45:
        /* <DEDUP_REMOVED lines=18> */
.L_x_137:
        /* <DEDUP_REMOVED lines=14> */
.L_x_227:


//--------------------- .text.default_function_kernel_13 --------------------------
	.section	.text.default_function_kernel_13,"ax",@progbits
	.align	128
        .global         default_function_kernel_13
        .type           default_function_kernel_13,@function
        .size           default_function_kernel_13,(.L_x_228 - default_function_kernel_13)
        .other          default_function_kernel_13,@"STO_CUDA_ENTRY STV_DEFAULT"
default_function_kernel_13:
.text.default_function_kernel_13:
        /* <DEDUP_REMOVED lines=18> */
.L_x_138:
        /* <DEDUP_REMOVED lines=14> */
.L_x_228:


//--------------------- .text.default_function_kernel_2 --------------------------
	.section	.text.default_function_kernel_2,"ax",@progbits
	.align	128
        .global         default_function_kernel_2
        .type           default_function_kernel_2,@function
        .size           default_function_kernel_2,(.L_x_229 - default_function_kernel_2)
        .other          default_function_kernel_2,@"STO_CUDA_ENTRY STV_DEFAULT"
default_function_kernel_2:
.text.default_function_kernel_2:
        /* <DEDUP_REMOVED lines=17> */
.L_x_139:
        /* <DEDUP_REMOVED lines=15> */
.L_x_229:


//--------------------- .text.default_function_kernel_26 --------------------------
	.section	.text.default_function_kernel_26,"ax",@progbits
	.align	128
        .global         default_function_kernel_26
        .type           default_function_kernel_26,@function
        .size           default_function_kernel_26,(.L_x_230 - default_function_kernel_26)
        .other          default_function_kernel_26,@"STO_CUDA_ENTRY STV_DEFAULT"
default_function_kernel_26:
.text.default_function_kernel_26:
        /* <DEDUP_REMOVED lines=21> */
.L_x_140:
        /* <DEDUP_REMOVED lines=11> */
.L_x_230:


//--------------------- .text.default_function_kernel_32 --------------------------
	.section	.text.default_function_kernel_32,"ax",@progbits
	.align	128
        .global         default_function_kernel_32
        .type           default_function_kernel_32,@function
        .size           default_function_kernel_32,(.L_x_231 - default_function_kernel_32)
        .other          default_function_kernel_32,@"STO_CUDA_ENTRY STV_DEFAULT"
default_function_kernel_32:
.text.default_function_kernel_32:
        /* <DEDUP_REMOVED lines=57> */
.L_x_142:
[----:B------:R-:W-:Y:S05]  /*0390*/  BSYNC.RECONVERGENT B0 ;  /* 0x0000000000007941 */ /* 0x000fea0003800200 */
.L_x_141:
[----:B0-----:R-:W0:Y:S01]  /*03a0*/  LDC.64 R4, c[0x0][0x388] ;  /* 0x0000e200ff047b82 */ /* 0x001e220000000a00 */
[----:B------:R-:W-:-:S05]  /*03b0*/  IMAD.SHL.U32 R3, R0, 0x400, RZ ;  /* 0x0000040000037824 */ /* 0x000fca00078e00ff */
[----:B------:R-:W-:-:S05]  /*03c0*/  LOP3.LUT R3, R3, R2, RZ, 0xfc, !PT ;  /* 0x0000000203037212 */ /* 0x000fca00078efcff */
[----:B0-----:R-:W-:-:S05]  /*03d0*/  IMAD.WIDE.U32 R2, R3, 0x4, R4 ;  /* 0x0000000403027825 */ /* 0x001fca00078e0004 */
[----:B-----5:R-:W-:Y:S01]  /*03e0*/  STG.E desc[UR4][R2.64], R7 ;  /* 0x0000000702007986 */ /* 0x020fe2000c101904 */
[----:B------:R-:W-:Y:S05]  /*03f0*/  EXIT ;  /* 0x000000000000794d */ /* 0x000fea0003800000 */
.L_x_143:
        /* <DEDUP_REMOVED lines=16> */
.L_x_231:


//--------------------- .text.default_function_kernel_66 --------------------------
	.section	.text.default_function_kernel_66,"ax",@progbits
	.align	128
        .global         default_function_kernel_66
        .type           default_function_kernel_66,@function
        .size           default_function_kernel_66,(.L_x_232 - default_function_kernel_66)
        .other          default_function_kernel_66,@"STO_CUDA_ENTRY STV_DEFAULT"
default_function_kernel_66:
.text.default_function_kernel_66:
        /* <DEDUP_REMOVED lines=18> */
.L_x_144:
        /* <DEDUP_REMOVED lines=14> */
.L_x_232:


//--------------------- .text.default_function_kernel_69 --------------------------
	.section	.text.default_function_kernel_69,"ax",@progbits
	.align	128
        .global         default_function_kernel_69
        .type           default_function_kernel_69,@function
        .size           default_function_kernel_69,(.L_x_233 - default_function_kernel_69)
        .other          default_function_kernel_69,@"STO_CUDA_ENTRY STV_DEFAULT"
default_function_kernel_69:
.text.default_function_kernel_69:
        /* <DEDUP_REMOVED lines=39> */
.L_x_146:
[----:B------:R-:W0:Y:S01]  /*0270*/  LDC.64 R4, c[0x0][0x390] ;  /* 0x0000e400ff047b82 */ /* 0x000e220000000a00 */
[----:B------:R-:W-:-:S05]  /*0280*/  IMAD.SHL.U32 R2, R0, 0x400, RZ ;  /* 0x0000040000027824 */ /* 0x000fca00078e00ff */
[----:B------:R-:W-:-:S05]  /*0290*/  LOP3.LUT R7, R2, R3, RZ, 0xfc, !PT ;  /* 0x0000000302077212 */ /* 0x000fca00078efcff */
[----:B0-----:R-:W-:-:S05]  /*02a0*/  IMAD.WIDE.U32 R4, R7, 0x4, R4 ;  /* 0x0000000407047825 */ /* 0x001fca00078e0004 */
[----:B------:R1:W5:Y:S02]  /*02b0*/  LDG.E.CONSTANT R7, desc[UR4][R4.64] ;  /* 0x0000000404077981 */ /* 0x000364000c1e9900 */
.L_x_147:
[----:B------:R-:W-:Y:S05]  /*02c0*/  BSYNC.RECONVERGENT B0 ;  /* 0x0000000000007941 */ /* 0x000fea0003800200 */
.L_x_145:
[----:B01----:R-:W0:Y:S01]  /*02d0*/  LDC.64 R4, c[0x0][0x380] ;  /* 0x0000e000ff047b82 */ /* 0x003e220000000a00 */
[----:B------:R-:W-:-:S05]  /*02e0*/  IMAD.SHL.U32 R0, R0, 0x400, RZ ;  /* 0x0000040000007824 */ /* 0x000fca00078e00ff */
[----:B------:R-:W-:-:S05]  /*02f0*/  LOP3.LUT R3, R0, R3, RZ, 0xfc, !PT ;  /* 0x0000000300037212 */ /* 0x000fca00078efcff */
[----:B0-----:R-:W-:-:S05]  /*0300*/  IMAD.WIDE.U32 R2, R3, 0x4, R4 ;  /* 0x0000000403027825 */ /* 0x001fca00078e0004 */
[----:B-----5:R-:W-:Y:S01]  /*0310*/  STG.E desc[UR4][R2.64], R7 ;  /* 0x0000000702007986 */ /* 0x020fe2000c101904 */
[----:B------:R-:W-:Y:S05]  /*0320*/  EXIT ;  /* 0x000000000000794d */ /* 0x000fea0003800000 */
.L_x_148:
        /* <DEDUP_REMOVED lines=13> */
.L_x_233:


//--------------------- .text.default_function_kernel_39 --------------------------
	.section	.text.default_function_kernel_39,"ax",@progbits
	.align	128
        .global         default_function_kernel_39
        .type           default_function_kernel_39,@function
        .size           default_function_kernel_39,(.L_x_234 - default_function_kernel_39)
        .other          default_function_kernel_39,@"STO_CUDA_ENTRY STV_DEFAULT"
default_function_kernel_39:
.text.default_function_kernel_39:
        /* <DEDUP_REMOVED lines=18> */
.L_x_149:
        /* <DEDUP_REMOVED lines=14> */
.L_x_234:


//--------------------- .text.default_function_kernel_10 --------------------------
	.section	.text.default_function_kernel_10,"ax",@progbits
	.align	128
        .global         default_function_kernel_10
        .type           default_function_kernel_10,@function
        .size           default_function_kernel_10,(.L_x_235 - default_function_kernel_10)
        .other          default_function_kernel_10,@"STO_CUDA_ENTRY STV_DEFAULT"
default_function_kernel_10:
.text.default_function_kernel_10:
        /* <DEDUP_REMOVED lines=54> */
.L_x_151:
[----:B------:R-:W-:Y:S05]  /*0360*/  BSYNC.RECONVERGENT B0 ;  /* 0x0000000000007941 */ /* 0x000fea0003800200 */
.L_x_150:
        /* <DEDUP_REMOVED lines=17> */
.L_x_152:
        /* <DEDUP_REMOVED lines=16> */
.L_x_235:


//--------------------- .text.default_function_kernel_40 --------------------------
	.section	.text.default_function_kernel_40,"ax",@progbits
	.align	128
        .global         default_function_kernel_40
        .type           default_function_kernel_40,@function
        .size           default_function_kernel_40,(.L_x_236 - default_function_kernel_40)
        .other          default_function_kernel_40,@"STO_CUDA_ENTRY STV_DEFAULT"
default_function_kernel_40:
.text.default_function_kernel_40:
        /* <DEDUP_REMOVED lines=54> */
.L_x_154:
[----:B------:R-:W-:Y:S05]  /*0360*/  BSYNC.RECONVERGENT B0 ;  /* 0x0000000000007941 */ /* 0x000fea0003800200 */
.L_x_153:
        /* <DEDUP_REMOVED lines=17> */
.L_x_155:
        /* <DEDUP_REMOVED lines=16> */
.L_x_236:


//--------------------- .nv.shared.reserved.0     --------------------------
	.section	.nv.shared.reserved.0,"aw",@nobits
	.weak		__nv_reservedSMEM_offset_0_alias
	.size		__nv_reservedSMEM_offset_0_alias, 0, 64
	.other		__nv_reservedSMEM_offset_0_alias,@"STO_CUDA_RESERVED_SHARED STV_DEFAULT"
__nv_reservedSMEM_offset_0_alias:
	.zero		0
	.zero		64


//--------------------- .nv.constant0.default_function_kernel_67 --------------------------
	.section	.nv.constant0.default_function_kernel_67,"a",@progbits
	.sectionflags	@""
	.align	4
.nv.constant0.default_function_kernel_67:
	.zero		920


//--------------------- .nv.constant0.default_function_kernel_35 --------------------------
	.section	.nv.constant0.default_function_kernel_35,"a",@progbits
	.sectionflags	@""
	.align	4
.nv.constant0.default_function_kernel_35:
	.zero		912


//--------------------- .nv.constant0.default_function_kernel_4 --------------------------
	.section	.nv.constant0.default_function_kernel_4,"a",@progbits
	.sectionflags	@""
	.align	4
.nv.constant0.default_function_kernel_4:
	.zero		912


//--------------------- .nv.constant0.default_function_kernel_57 --------------------------
	.section	.nv.constant0.default_function_kernel_57,"a",@progbits
	.sectionflags	@""
	.align	4
.nv.constant0.default_function_kernel_57:
	.zero		912


//--------------------- .nv.constant0.default_function_kernel_73 --------------------------
	.section	.nv.constant0.default_function_kernel_73,"a",@progbits
	.sectionflags	@""
	.align	4
.nv.constant0.default_function_kernel_73:
	.zero		912


//--------------------- .nv.constant0.default_function_kernel_38 --------------------------
	.section	.nv.constant0.default_function_kernel_38,"a",@progbits
	.sectionflags	@""
	.align	4
.nv.constant0.default_function_kernel_38:
	.zero		912


//--------------------- .nv.constant0.default_function_kernel_58 --------------------------
	.section	.nv.constant0.default_function_kernel_58,"a",@progbits
	.sectionflags	@""
	.align	4
.nv.constant0.default_function_kernel_58:
	.zero		920


//--------------------- .nv.constant0.default_function_kernel_12 --------------------------
	.section	.nv.constant0.default_function_kernel_12,"a",@progbits
	.sectionflags	@""
	.align	4
.nv.constant0.default_function_kernel_12:
	.zero		920


//--------------------- .nv.constant0.default_function_kernel_44 --------------------------
	.section	.nv.constant0.default_function_kernel_44,"a",@progbits
	.sectionflags	@""
	.align	4
.nv.constant0.default_function_kernel_44:
	.zero		912


//--------------------- .nv.constant0.default_function_kernel_33 --------------------------
	.section	.nv.constant0.default_function_kernel_33,"a",@progbits
	.sectionflags	@""
	.align	4
.nv.constant0.default_function_kernel_33:
	.zero		912


//--------------------- .nv.constant0.default_function_kernel_7 --------------------------
	.section	.nv.constant0.default_function_kernel_7,"a",@progbits
	.sectionflags	@""
	.align	4
.nv.constant0.default_function_kernel_7:
	.zero		920


//--------------------- .nv.constant0.default_function_kernel_74 --------------------------
	.section	.nv.constant0.default_function_kernel_74,"a",@progbits
	.sectionflags	@""
	.align	4
.nv.constant0.default_function_kernel_74:
	.zero		912


//--------------------- .nv.constant0.default_function_kernel_51 --------------------------
	.section	.nv.constant0.default_function_kernel_51,"a",@progbits
	.sectionflags	@""
	.align	4
.nv.constant0.default_function_kernel_51:
	.zero		920


//--------------------- .nv.constant0.default_function_kernel_19 --------------------------
	.section	.nv.constant0.default_function_kernel_19,"a",@progbits
	.sectionflags	@""
	.align	4
.nv.constant0.default_function_kernel_19:
	.zero		912


//--------------------- .nv.constant0.default_function_kernel_71 --------------------------
	.section	.nv.constant0.default_function_kernel_71,"a",@progbits
	.sectionflags	@""
	.align	4
.nv.constant0.default_function_kernel_71:
	.zero		912


//--------------------- .nv.constant0.default_function_kernel_6 --------------------------
	.section	.nv.constant0.default_function_kernel_6,"a",@progbits
	.sectionflags	@""
	.align	4
.nv.constant0.default_function_kernel_6:
	.zero		912


//--------------------- .nv.constant0.default_function_kernel_47 --------------------------
	.section	.nv.constant0.default_function_kernel_47,"a",@progbits
	.sectionflags	@""
	.align	4
.nv.constant0.default_function_kernel_47:
	.zero		912


//--------------------- .nv.constant0.default_function_kernel_46 --------------------------
	.section	.nv.constant0.default_function_kernel_46,"a",@progbits
	.sectionflags	@""
	.align	4
.nv.constant0.default_function_kernel_46:
	.zero		920


//--------------------- .nv.constant0.default_function_kernel_80 --------------------------
	.section	.nv.constant0.default_function_kernel_80,"a",@progbits
	.sectionflags	@""
	.align	4
.nv.constant0.default_function_kernel_80:
	.zero		920


//--------------------- .nv.constant0.default_function_kernel_65 --------------------------
	.section	.nv.constant0.default_function_kernel_65,"a",@progbits
	.sectionflags	@""
	.align	4
.nv.constant0.default_function_kernel_65:
	.zero		912


//--------------------- .nv.constant0.default_function_kernel_76 --------------------------
	.section	.nv.constant0.default_function_kernel_76,"a",@progbits
	.sectionflags	@""
	.align	4
.nv.constant0.default_function_kernel_76:
	.zero		912


//--------------------- .nv.constant0.default_function_kernel_29 --------------------------
	.section	.nv.constant0.default_function_kernel_29,"a",@progbits
	.sectionflags	@""
	.align	4
.nv.constant0.default_function_kernel_29:
	.zero		920


//--------------------- .nv.constant0.default_function_kernel_60 --------------------------
	.section	.nv.constant0.default_function_kernel_60,"a",@progbits
	.sectionflags	@""
	.align	4
.nv.constant0.default_function_kernel_60:
	.zero		920


//--------------------- .nv.constant0.default_function_kernel_56 --------------------------
	.section	.nv.constant0.default_function_kernel_56,"a",@progbits
	.sectionflags	@""
	.align	4
.nv.constant0.default_function_kernel_56:
	.zero		912


//--------------------- .nv.constant0.default_function_kernel_16 --------------------------
	.section	.nv.constant0.default_function_kernel_16,"a",@progbits
	.sectionflags	@""
	.align	4
.nv.constant0.default_function_kernel_16:
	.zero		912


//--------------------- .nv.constant0.default_function_kernel_3 --------------------------
	.section	.nv.constant0.default_function_kernel_3,"a",@progbits
	.sectionflags	@""
	.align	4
.nv.constant0.default_function_kernel_3:
	.zero		912


//--------------------- .nv.constant0.default_function_kernel_42 --------------------------
	.section	.nv.constant0.default_function_kernel_42,"a",@progbits
	.sectionflags	@""
	.align	4
.nv.constant0.default_function_kernel_42:
	.zero		920


//--------------------- .nv.constant0.default_function_kernel_54 --------------------------
	.section	.nv.constant0.default_function_kernel_54,"a",@progbits
	.sectionflags	@""
	.align	4
.nv.constant0.default_function_kernel_54:
	.zero		912


//--------------------- .nv.constant0.default_function_kernel_17 --------------------------
	.section	.nv.constant0.default_function_kernel_17,"a",@progbits
	.sectionflags	@""
	.align	4
.nv.constant0.default_function_kernel_17:
	.zero		920


//--------------------- .nv.constant0.default_function_kernel_79 --------------------------
	.section	.nv.constant0.default_function_kernel_79,"a",@progbits
	.sectionflags	@""
	.align	4
.nv.constant0.default_function_kernel_79:
	.zero		904


//--------------------- .nv.constant0.default_function_kernel_77 --------------------------
	.section	.nv.constant0.default_function_kernel_77,"a",@progbits
	.sectionflags	@""
	.align	4
.nv.constant0.default_function_kernel_77:
	.zero		912


//--------------------- .nv.constant0.default_function_kernel_50 --------------------------
	.section	.nv.constant0.default_function_kernel_50,"a",@progbits
	.sectionflags	@""
	.align	4
.nv.constant0.default_function_kernel_50:
	.zero		904


//--------------------- .nv.constant0.default_function_kernel_14 --------------------------
	.section	.nv.constant0.default_function_kernel_14,"a",@progbits
	.sectionflags	@""
	.align	4
.nv.constant0.default_function_kernel_14:
	.zero		920


//--------------------- .nv.constant0.default_function_kernel_68 --------------------------
	.section	.nv.constant0.default_function_kernel_68,"a",@progbits
	.sectionflags	@""
	.align	4
.nv.constant0.default_function_kernel_68:
	.zero		904


//--------------------- .nv.constant0.default_function_kernel_5 --------------------------
	.section	.nv.constant0.default_function_kernel_5,"a",@progbits
	.sectionflags	@""
	.align	4
.nv.constant0.default_function_kernel_5:
	.zero		920


//--------------------- .nv.constant0.default_function_kernel_37 --------------------------
	.section	.nv.constant0.default_function_kernel_37,"a",@progbits
	.sectionflags	@""
	.align	4
.nv.constant0.default_function_kernel_37:
	.zero		920


//--------------------- .nv.constant0.default_function_kernel_22 --------------------------
	.section	.nv.constant0.default_function_kernel_22,"a",@progbits
	.sectionflags	@""
	.align	4
.nv.constant0.default_function_kernel_22:
	.zero		920


//--------------------- .nv.constant0.default_function_kernel_30 --------------------------
	.section	.nv.constant0.default_function_kernel_30,"a",@progbits
	.sectionflags	@""
	.align	4
.nv.constant0.default_function_kernel_30:
	.zero		904


//--------------------- .nv.constant0.default_function_kernel_28 --------------------------
	.section	.nv.constant0.default_function_kernel_28,"a",@progbits
	.sectionflags	@""
	.align	4
.nv.constant0.default_function_kernel_28:
	.zero		912


//--------------------- .nv.constant0.default_function_kernel_27 --------------------------
	.section	.nv.constant0.default_function_kernel_27,"a",@progbits
	.sectionflags	@""
	.align	4
.nv.constant0.default_function_kernel_27:
	.zero		912


//--------------------- .nv.constant0.default_function_kernel_49 --------------------------
	.section	.nv.constant0.default_function_kernel_49,"a",@progbits
	.sectionflags	@""
	.align	4
.nv.constant0.default_function_kernel_49:
	.zero		920


//--------------------- .nv.constant0.default_function_kernel_62 --------------------------
	.section	.nv.constant0.default_function_kernel_62,"a",@progbits
	.sectionflags	@""
	.align	4
.nv.constant0.default_function_kernel_62:
	.zero		912


//--------------------- .nv.constant0.default_function_kernel_72 --------------------------
	.section	.nv.constant0.default_function_kernel_72,"a",@progbits
	.sectionflags	@""
	.align	4
.nv.constant0.default_function_kernel_72:
	.zero		920


//--------------------- .nv.constant0.default_function_kernel_61 --------------------------
	.section	.nv.constant0.default_function_kernel_61,"a",@progbits
	.sectionflags	@""
	.align	4
.nv.constant0.default_function_kernel_61:
	.zero		920


//--------------------- .nv.constant0.default_function_kernel_53 --------------------------
	.section	.nv.constant0.default_function_kernel_53,"a",@progbits
	.sectionflags	@""
	.align	4
.nv.constant0.default_function_kernel_53:
	.zero		912


//--------------------- .nv.constant0.default_function_kernel_59 --------------------------
	.section	.nv.constant0.default_function_kernel_59,"a",@progbits
	.sectionflags	@""
	.align	4
.nv.constant0.default_function_kernel_59:
	.zero		904


//--------------------- .nv.constant0.default_function_kernel_48 --------------------------
	.section	.nv.constant0.default_function_kernel_48,"a",@progbits
	.sectionflags	@""
	.align	4
.nv.constant0.default_function_kernel_48:
	.zero		912


//--------------------- .nv.constant0.default_function_kernel_15 --------------------------
	.section	.nv.constant0.default_function_kernel_15,"a",@progbits
	.sectionflags	@""
	.align	4
.nv.constant0.default_function_kernel_15:
	.zero		912


//--------------------- .nv.constant0.default_function_kernel_64 --------------------------
	.section	.nv.constant0.default_function_kernel_64,"a",@progbits
	.sectionflags	@""
	.align	4
.nv.constant0.default_function_kernel_64:
	.zero		920


//--------------------- .nv.constant0.default_function_kernel_52 --------------------------
	.section	.nv.constant0.default_function_kernel_52,"a",@progbits
	.sectionflags	@""
	.align	4
.nv.constant0.default_function_kernel_52:
	.zero		920


//--------------------- .nv.constant0.default_function_kernel_8 --------------------------
	.section	.nv.constant0.default_function_kernel_8,"a",@progbits
	.sectionflags	@""
	.align	4
.nv.constant0.default_function_kernel_8:
	.zero		912


//--------------------- .nv.constant0.default_function_kernel_20 --------------------------
	.section	.nv.constant0.default_function_kernel_20,"a",@progbits
	.sectionflags	@""
	.align	4
.nv.constant0.default_function_kernel_20:
	.zero		920


//--------------------- .nv.constant0.default_function_kernel_24 --------------------------
	.section	.nv.constant0.default_function_kernel_24,"a",@progbits
	.sectionflags	@""
	.align	4
.nv.constant0.default_function_kernel_24:
	.zero		912


//--------------------- .nv.constant0.default_function_kernel_9 --------------------------
	.section	.nv.constant0.default_function_kernel_9,"a",@progbits
	.sectionflags	@""
	.align	4
.nv.constant0.default_function_kernel_9:
	.zero		912


//--------------------- .nv.constant0.default_function_kernel_70 --------------------------
	.section	.nv.constant0.default_function_kernel_70,"a",@progbits
	.sectionflags	@""
	.align	4
.nv.constant0.default_function_kernel_70:
	.zero		912


//--------------------- .nv.constant0.default_function_kernel_43 --------------------------
	.section	.nv.constant0.default_function_kernel_43,"a",@progbits
	.sectionflags	@""
	.align	4
.nv.constant0.default_function_kernel_43:
	.zero		920


//--------------------- .nv.constant0.default_function_kernel_55 --------------------------
	.section	.nv.constant0.default_function_kernel_55,"a",@progbits
	.sectionflags	@""
	.align	4
.nv.constant0.default_function_kernel_55:
	.zero		920


//--------------------- .nv.constant0.default_function_kernel_78 --------------------------
	.section	.nv.constant0.default_function_kernel_78,"a",@progbits
	.sectionflags	@""
	.align	4
.nv.constant0.default_function_kernel_78:
	.zero		920


//--------------------- .nv.constant0.default_function_kernel_41 --------------------------
	.section	.nv.constant0.default_function_kernel_41,"a",@progbits
	.sectionflags	@""
	.align	4
.nv.constant0.default_function_kernel_41:
	.zero		904


//--------------------- .nv.constant0.default_function_kernel_21 --------------------------
	.section	.nv.constant0.default_function_kernel_21,"a",@progbits
	.sectionflags	@""
	.align	4
.nv.constant0.default_function_kernel_21:
	.zero		904


//--------------------- .nv.constant0.default_function_kernel_36 --------------------------
	.section	.nv.constant0.default_function_kernel_36,"a",@progbits
	.sectionflags	@""
	.align	4
.nv.constant0.default_function_kernel_36:
	.zero		912


//--------------------- .nv.constant0.default_function_kernel_31 --------------------------
	.section	.nv.constant0.default_function_kernel_31,"a",@progbits
	.sectionflags	@""
	.align	4
.nv.constant0.default_function_kernel_31:
	.zero		920


//--------------------- .nv.constant0.default_function_kernel_75 --------------------------
	.section	.nv.constant0.default_function_kernel_75,"a",@progbits
	.sectionflags	@""
	.align	4
.nv.constant0.default_function_kernel_75:
	.zero		920


//--------------------- .nv.constant0.default_function_kernel --------------------------
	.section	.nv.constant0.default_function_kernel,"a",@progbits
	.sectionflags	@""
	.align	4
.nv.constant0.default_function_kernel:
	.zero		912


//--------------------- .nv.constant0.default_function_kernel_1 --------------------------
	.section	.nv.constant0.default_function_kernel_1,"a",@progbits
	.sectionflags	@""
	.align	4
.nv.constant0.default_function_kernel_1:
	.zero		920


//--------------------- .nv.constant0.default_function_kernel_18 --------------------------
	.section	.nv.constant0.default_function_kernel_18,"a",@progbits
	.sectionflags	@""
	.align	4
.nv.constant0.default_function_kernel_18:
	.zero		912


//--------------------- .nv.constant0.default_function_kernel_63 --------------------------
	.section	.nv.constant0.default_function_kernel_63,"a",@progbits
	.sectionflags	@""
	.align	4
.nv.constant0.default_function_kernel_63:
	.zero		912


//--------------------- .nv.constant0.default_function_kernel_34 --------------------------
	.section	.nv.constant0.default_function_kernel_34,"a",@progbits
	.sectionflags	@""
	.align	4
.nv.constant0.default_function_kernel_34:
	.zero		920


//--------------------- .nv.constant0.default_function_kernel_23 --------------------------
	.section	.nv.constant0.default_function_kernel_23,"a",@progbits
	.sectionflags	@""
	.align	4
.nv.constant0.default_function_kernel_23:
	.zero		920


//--------------------- .nv.constant0.default_function_kernel_25 --------------------------
	.section	.nv.constant0.default_function_kernel_25,"a",@progbits
	.sectionflags	@""
	.align	4
.nv.constant0.default_function_kernel_25:
	.zero		912


//--------------------- .nv.constant0.default_function_kernel_11 --------------------------
	.section	.nv.constant0.default_function_kernel_11,"a",@progbits
	.sectionflags	@""
	.align	4
.nv.constant0.default_function_kernel_11:
	.zero		904


//--------------------- .nv.constant0.default_function_kernel_45 --------------------------
	.section	.nv.constant0.default_function_kernel_45,"a",@progbits
	.sectionflags	@""
	.align	4
.nv.constant0.default_function_kernel_45:
	.zero		912


//--------------------- .nv.constant0.default_function_kernel_13 --------------------------
	.section	.nv.constant0.default_function_kernel_13,"a",@progbits
	.sectionflags	@""
	.align	4
.nv.constant0.default_function_kernel_13:
	.zero		912


//--------------------- .nv.constant0.default_function_kernel_2 --------------------------
	.section	.nv.constant0.default_function_kernel_2,"a",@progbits
	.sectionflags	@""
	.align	4
.nv.constant0.default_function_kernel_2:
	.zero		904


//--------------------- .nv.constant0.default_function_kernel_26 --------------------------
	.section	.nv.constant0.default_function_kernel_26,"a",@progbits
	.sectionflags	@""
	.align	4
.nv.constant0.default_function_kernel_26:
	.zero		920


//--------------------- .nv.constant0.default_function_kernel_32 --------------------------
	.section	.nv.constant0.default_function_kernel_32,"a",@progbits
	.sectionflags	@""
	.align	4
.nv.constant0.default_function_kernel_32:
	.zero		912


//--------------------- .nv.constant0.default_function_kernel_66 --------------------------
	.section	.nv.constant0.default_function_kernel_66,"a",@progbits
	.sectionflags	@""
	.align	4
.nv.constant0.default_function_kernel_66:
	.zero		912


//--------------------- .nv.constant0.default_function_kernel_69 --------------------------
	.section	.nv.constant0.default_function_kernel_69,"a",@progbits
	.sectionflags	@""
	.align	4
.nv.constant0.default_function_kernel_69:
	.zero		920


//--------------------- .nv.constant0.default_function_kernel_39 --------------------------
	.section	.nv.constant0.default_function_kernel_39,"a",@progbits
	.sectionflags	@""
	.align	4
.nv.constant0.default_function_kernel_39:
	.zero		912


//--------------------- .nv.constant0.default_function_kernel_10 --------------------------
	.section	.nv.constant0.default_function_kernel_10,"a",@progbits
	.sectionflags	@""
	.align	4
.nv.constant0.default_function_kernel_10:
	.zero		920


//--------------------- .nv.constant0.default_function_kernel_40 --------------------------
	.section	.nv.constant0.default_function_kernel_40,"a",@progbits
	.sectionflags	@""
	.align	4
.nv.constant0.default_function_kernel_40:
	.zero		920


//--------------------- SYMBOLS --------------------------

	.type		.nv.reservedSmem.offset0,@object
	.size		.nv.reservedSmem.offset0,0x4
